//
// Generated by NVIDIA NVVM Compiler
//
// Compiler Build ID: CL-36424714
// Cuda compilation tools, release 13.0, V13.0.88
// Based on NVVM 20.0.0
//

.version 9.0
.target sm_100
.address_size 64

.func  (.param .b64 func_retval0) _ZNK5Plane9intersectERK3Ray
(
	.param .b64 _ZNK5Plane9intersectERK3Ray_param_0,
	.param .b64 _ZNK5Plane9intersectERK3Ray_param_1
)
;
.func  (.param .align 8 .b8 func_retval0[24]) _ZNK5Plane6normalERK3Vec
(
	.param .b64 _ZNK5Plane6normalERK3Vec_param_0,
	.param .b64 _ZNK5Plane6normalERK3Vec_param_1
)
;
.func  (.param .align 8 .b8 func_retval0[48]) _ZNK5Plane7getAABBEv
(
	.param .b64 _ZNK5Plane7getAABBEv_param_0
)
;
.func  (.param .b64 func_retval0) _ZNK6Sphere9intersectERK3Ray
(
	.param .b64 _ZNK6Sphere9intersectERK3Ray_param_0,
	.param .b64 _ZNK6Sphere9intersectERK3Ray_param_1
)
;
.func  (.param .align 8 .b8 func_retval0[24]) _ZNK6Sphere6normalERK3Vec
(
	.param .b64 _ZNK6Sphere6normalERK3Vec_param_0,
	.param .b64 _ZNK6Sphere6normalERK3Vec_param_1
)
;
.func  (.param .align 8 .b8 func_retval0[48]) _ZNK6Sphere7getAABBEv
(
	.param .b64 _ZNK6Sphere7getAABBEv_param_0
)
;
.extern .func  (.param .b64 func_retval0) malloc
(
	.param .b64 malloc_param_0
)
;
.func  (.param .align 16 .b8 func_retval0[16]) __internal_trig_reduction_slowpathd
(
	.param .b64 __internal_trig_reduction_slowpathd_param_0
)
;
.func  (.param .b64 func_retval0) __internal_accurate_pow
(
	.param .b64 __internal_accurate_pow_param_0
)
;
.global .align 4 .b8 precalc_xorwow_matrix[102400];
.global .align 4 .b8 precalc_xorwow_offset_matrix[102400];
.global .align 4 .b8 mrg32k3aM1[2304];
.global .align 4 .b8 mrg32k3aM2[2304];
.global .align 4 .b8 mrg32k3aM1SubSeq[2016];
.global .align 4 .b8 mrg32k3aM2SubSeq[2016];
.global .align 4 .b8 mrg32k3aM1Seq[2304];
.global .align 4 .b8 mrg32k3aM2Seq[2304];
.const .align 8 .b8 __cr_lgamma_table[72];
.global .align 8 .u64 _ZTV5Plane[5] = {0, 0, _ZNK5Plane9intersectERK3Ray, _ZNK5Plane6normalERK3Vec, _ZNK5Plane7getAABBEv};
.global .align 8 .u64 _ZTV6Sphere[5] = {0, 0, _ZNK6Sphere9intersectERK3Ray, _ZNK6Sphere6normalERK3Vec, _ZNK6Sphere7getAABBEv};
.global .align 1 .b8 _ZN34_INTERNAL_884c2e8f_4_k_cu_f8228d084cuda3std3__45__cpo5beginE[1];
.global .align 1 .b8 _ZN34_INTERNAL_884c2e8f_4_k_cu_f8228d084cuda3std3__45__cpo3endE[1];
.global .align 1 .b8 _ZN34_INTERNAL_884c2e8f_4_k_cu_f8228d084cuda3std3__45__cpo6cbeginE[1];
.global .align 1 .b8 _ZN34_INTERNAL_884c2e8f_4_k_cu_f8228d084cuda3std3__45__cpo4cendE[1];
.global .align 1 .b8 _ZN34_INTERNAL_884c2e8f_4_k_cu_f8228d084cuda3std3__45__cpo6rbeginE[1];
.global .align 1 .b8 _ZN34_INTERNAL_884c2e8f_4_k_cu_f8228d084cuda3std3__45__cpo4rendE[1];
.global .align 1 .b8 _ZN34_INTERNAL_884c2e8f_4_k_cu_f8228d084cuda3std3__45__cpo7crbeginE[1];
.global .align 1 .b8 _ZN34_INTERNAL_884c2e8f_4_k_cu_f8228d084cuda3std3__45__cpo5crendE[1];
.global .align 1 .b8 _ZN34_INTERNAL_884c2e8f_4_k_cu_f8228d084cuda3std3__436_GLOBAL__N__884c2e8f_4_k_cu_f8228d086ignoreE[1];
.global .align 1 .b8 _ZN34_INTERNAL_884c2e8f_4_k_cu_f8228d084cuda3std3__419piecewise_constructE[1];
.global .align 1 .b8 _ZN34_INTERNAL_884c2e8f_4_k_cu_f8228d084cuda3std3__48in_placeE[1];
.global .align 1 .b8 _ZN34_INTERNAL_884c2e8f_4_k_cu_f8228d084cuda3std3__420unreachable_sentinelE[1];
.global .align 1 .b8 _ZN34_INTERNAL_884c2e8f_4_k_cu_f8228d084cuda3std3__47nulloptE[1];
.global .align 1 .b8 _ZN34_INTERNAL_884c2e8f_4_k_cu_f8228d084cuda3std3__48unexpectE[1];
.global .align 1 .b8 _ZN34_INTERNAL_884c2e8f_4_k_cu_f8228d084cuda3std6ranges3__45__cpo4swapE[1];
.global .align 1 .b8 _ZN34_INTERNAL_884c2e8f_4_k_cu_f8228d084cuda3std6ranges3__45__cpo9iter_moveE[1];
.global .align 1 .b8 _ZN34_INTERNAL_884c2e8f_4_k_cu_f8228d084cuda3std6ranges3__45__cpo5beginE[1];
.global .align 1 .b8 _ZN34_INTERNAL_884c2e8f_4_k_cu_f8228d084cuda3std6ranges3__45__cpo3endE[1];
.global .align 1 .b8 _ZN34_INTERNAL_884c2e8f_4_k_cu_f8228d084cuda3std6ranges3__45__cpo6cbeginE[1];
.global .align 1 .b8 _ZN34_INTERNAL_884c2e8f_4_k_cu_f8228d084cuda3std6ranges3__45__cpo4cendE[1];
.global .align 1 .b8 _ZN34_INTERNAL_884c2e8f_4_k_cu_f8228d084cuda3std6ranges3__45__cpo7advanceE[1];
.global .align 1 .b8 _ZN34_INTERNAL_884c2e8f_4_k_cu_f8228d084cuda3std6ranges3__45__cpo9iter_swapE[1];
.global .align 1 .b8 _ZN34_INTERNAL_884c2e8f_4_k_cu_f8228d084cuda3std6ranges3__45__cpo4nextE[1];
.global .align 1 .b8 _ZN34_INTERNAL_884c2e8f_4_k_cu_f8228d084cuda3std6ranges3__45__cpo4prevE[1];
.global .align 1 .b8 _ZN34_INTERNAL_884c2e8f_4_k_cu_f8228d084cuda3std6ranges3__45__cpo4dataE[1];
.global .align 1 .b8 _ZN34_INTERNAL_884c2e8f_4_k_cu_f8228d084cuda3std6ranges3__45__cpo5cdataE[1];
.global .align 1 .b8 _ZN34_INTERNAL_884c2e8f_4_k_cu_f8228d084cuda3std6ranges3__45__cpo4sizeE[1];
.global .align 1 .b8 _ZN34_INTERNAL_884c2e8f_4_k_cu_f8228d084cuda3std6ranges3__45__cpo5ssizeE[1];
.global .align 1 .b8 _ZN34_INTERNAL_884c2e8f_4_k_cu_f8228d084cuda3std6ranges3__45__cpo8distanceE[1];
.global .align 1 .b8 _ZN34_INTERNAL_884c2e8f_4_k_cu_f8228d086thrust24THRUST_300001_SM_1000_NS8cuda_cub3parE[1];
.global .align 1 .b8 _ZN34_INTERNAL_884c2e8f_4_k_cu_f8228d086thrust24THRUST_300001_SM_1000_NS8cuda_cub10par_nosyncE[1];
.global .align 1 .b8 _ZN34_INTERNAL_884c2e8f_4_k_cu_f8228d086thrust24THRUST_300001_SM_1000_NS6system6detail10sequential3seqE[1];
.global .align 1 .b8 _ZN34_INTERNAL_884c2e8f_4_k_cu_f8228d086thrust24THRUST_300001_SM_1000_NS6system3cpp3parE[1];
.global .align 1 .b8 _ZN34_INTERNAL_884c2e8f_4_k_cu_f8228d086thrust24THRUST_300001_SM_1000_NS12placeholders2_1E[1];
.global .align 1 .b8 _ZN34_INTERNAL_884c2e8f_4_k_cu_f8228d086thrust24THRUST_300001_SM_1000_NS12placeholders2_2E[1];
.global .align 1 .b8 _ZN34_INTERNAL_884c2e8f_4_k_cu_f8228d086thrust24THRUST_300001_SM_1000_NS12placeholders2_3E[1];
.global .align 1 .b8 _ZN34_INTERNAL_884c2e8f_4_k_cu_f8228d086thrust24THRUST_300001_SM_1000_NS12placeholders2_4E[1];
.global .align 1 .b8 _ZN34_INTERNAL_884c2e8f_4_k_cu_f8228d086thrust24THRUST_300001_SM_1000_NS12placeholders2_5E[1];
.global .align 1 .b8 _ZN34_INTERNAL_884c2e8f_4_k_cu_f8228d086thrust24THRUST_300001_SM_1000_NS12placeholders2_6E[1];
.global .align 1 .b8 _ZN34_INTERNAL_884c2e8f_4_k_cu_f8228d086thrust24THRUST_300001_SM_1000_NS12placeholders2_7E[1];
.global .align 1 .b8 _ZN34_INTERNAL_884c2e8f_4_k_cu_f8228d086thrust24THRUST_300001_SM_1000_NS12placeholders2_8E[1];
.global .align 1 .b8 _ZN34_INTERNAL_884c2e8f_4_k_cu_f8228d086thrust24THRUST_300001_SM_1000_NS12placeholders2_9E[1];
.global .align 1 .b8 _ZN34_INTERNAL_884c2e8f_4_k_cu_f8228d086thrust24THRUST_300001_SM_1000_NS12placeholders3_10E[1];
.global .align 1 .b8 _ZN34_INTERNAL_884c2e8f_4_k_cu_f8228d086thrust24THRUST_300001_SM_1000_NS3seqE[1];
.global .align 1 .b8 _ZN34_INTERNAL_884c2e8f_4_k_cu_f8228d086thrust24THRUST_300001_SM_1000_NS6deviceE[1];
.global .align 4 .b8 __cudart_i2opi_f[24] = {65, 144, 67, 60, 153, 149, 98, 219, 192, 221, 52, 245, 209, 87, 39, 252, 41, 21, 68, 78, 110, 131, 249, 162};
.global .align 8 .b8 __cudart_i2opi_d[144] = {8, 93, 141, 31, 177, 95, 251, 107, 234, 146, 82, 138, 247, 57, 7, 61, 123, 241, 229, 235, 199, 186, 39, 117, 45, 234, 95, 158, 102, 63, 70, 79, 183, 9, 203, 39, 207, 126, 54, 109, 31, 109, 10, 90, 139, 17, 47, 239, 15, 152, 5, 222, 255, 151, 248, 31, 59, 40, 249, 189, 139, 95, 132, 156, 244, 57, 83, 131, 57, 214, 145, 57, 65, 126, 95, 180, 38, 112, 156, 233, 132, 68, 187, 46, 245, 53, 130, 232, 62, 167, 41, 177, 28, 235, 29, 254, 28, 146, 209, 9, 234, 46, 73, 6, 224, 210, 77, 66, 58, 110, 36, 183, 97, 197, 187, 222, 171, 99, 81, 254, 65, 144, 67, 60, 153, 149, 98, 219, 192, 221, 52, 245, 209, 87, 39, 252, 41, 21, 68, 78, 110, 131, 249, 162};
.global .align 16 .b8 __cudart_sin_cos_coeffs[128] = {70, 210, 176, 44, 241, 229, 90, 190, 146, 227, 172, 105, 227, 29, 199, 62, 161, 98, 219, 25, 160, 1, 42, 191, 24, 8, 17, 17, 17, 17, 129, 63, 84, 85, 85, 85, 85, 85, 197, 191, 0, 0, 0, 0, 0, 0, 0, 0, 0, 0, 0, 0, 0, 0, 0, 0, 100, 129, 253, 32, 131, 255, 168, 189, 40, 133, 239, 193, 167, 238, 33, 62, 217, 230, 6, 142, 79, 126, 146, 190, 233, 188, 221, 25, 160, 1, 250, 62, 71, 93, 193, 22, 108, 193, 86, 191, 81, 85, 85, 85, 85, 85, 165, 63, 0, 0, 0, 0, 0, 0, 224, 191, 0, 0, 0, 0, 0, 0, 240, 63};

.func  (.param .b64 func_retval0) _ZNK5Plane9intersectERK3Ray(
	.param .b64 _ZNK5Plane9intersectERK3Ray_param_0,
	.param .b64 _ZNK5Plane9intersectERK3Ray_param_1
)
{
	.reg .pred 	%p<3>;
	.reg .b64 	%rd<3>;
	.reg .b64 	%fd<24>;

	ld.param.u64 	%rd1, [_ZNK5Plane9intersectERK3Ray_param_0];
	ld.param.u64 	%rd2, [_ZNK5Plane9intersectERK3Ray_param_1];
	ld.f64 	%fd1, [%rd1+64];
	ld.f64 	%fd8, [%rd2+24];
	ld.f64 	%fd2, [%rd1+72];
	ld.f64 	%fd9, [%rd2+32];
	mul.f64 	%fd10, %fd2, %fd9;
	fma.rn.f64 	%fd11, %fd1, %fd8, %fd10;
	ld.f64 	%fd3, [%rd1+80];
	ld.f64 	%fd12, [%rd2+40];
	fma.rn.f64 	%fd4, %fd3, %fd12, %fd11;
	setp.eq.f64 	%p1, %fd4, 0d0000000000000000;
	mov.f64 	%fd23, 0d0000000000000000;
	@%p1 bra 	$L__BB0_2;
	ld.f64 	%fd13, [%rd2];
	ld.f64 	%fd14, [%rd2+8];
	mul.f64 	%fd15, %fd2, %fd14;
	fma.rn.f64 	%fd16, %fd1, %fd13, %fd15;
	ld.f64 	%fd17, [%rd2+16];
	fma.rn.f64 	%fd18, %fd3, %fd17, %fd16;
	ld.f64 	%fd19, [%rd1+88];
	add.f64 	%fd20, %fd19, %fd18;
	neg.f64 	%fd21, %fd20;
	div.rn.f64 	%fd22, %fd21, %fd4;
	setp.gt.f64 	%p2, %fd22, 0d3EB0C6F7A0B5ED8D;
	selp.f64 	%fd23, %fd22, 0d0000000000000000, %p2;
$L__BB0_2:
	st.param.f64 	[func_retval0], %fd23;
	ret;

}
.func  (.param .align 8 .b8 func_retval0[24]) _ZNK5Plane6normalERK3Vec(
	.param .b64 _ZNK5Plane6normalERK3Vec_param_0,
	.param .b64 _ZNK5Plane6normalERK3Vec_param_1
)
{
	.reg .b64 	%rd<2>;
	.reg .b64 	%fd<4>;

	ld.param.u64 	%rd1, [_ZNK5Plane6normalERK3Vec_param_0];
	ld.f64 	%fd1, [%rd1+64];
	ld.f64 	%fd2, [%rd1+72];
	ld.f64 	%fd3, [%rd1+80];
	st.param.f64 	[func_retval0], %fd1;
	st.param.f64 	[func_retval0+8], %fd2;
	st.param.f64 	[func_retval0+16], %fd3;
	ret;

}
.func  (.param .align 8 .b8 func_retval0[48]) _ZNK5Plane7getAABBEv(
	.param .b64 _ZNK5Plane7getAABBEv_param_0
)
{
	.reg .pred 	%p<6>;
	.reg .b64 	%rd<2>;
	.reg .b64 	%fd<37>;

	ld.param.u64 	%rd1, [_ZNK5Plane7getAABBEv_param_0];
	ld.f64 	%fd1, [%rd1+64];
	setp.eq.f64 	%p1, %fd1, 0d0000000000000000;
	@%p1 bra 	$L__BB2_5;
	ld.f64 	%fd30, [%rd1+72];
$L__BB2_2:
	setp.neu.f64 	%p4, %fd30, 0d0000000000000000;
	mov.f64 	%fd35, 0d41CDCD6500000000;
	mov.f64 	%fd32, 0dC1CDCD6500000000;
	mov.f64 	%fd31, %fd32;
	mov.f64 	%fd33, %fd32;
	mov.f64 	%fd34, %fd35;
	mov.f64 	%fd36, %fd35;
	@%p4 bra 	$L__BB2_9;
	ld.f64 	%fd19, [%rd1+80];
	setp.neu.f64 	%p5, %fd19, 0d0000000000000000;
	@%p5 bra 	$L__BB2_9;
	ld.f64 	%fd22, [%rd1+88];
	mul.f64 	%fd31, %fd22, %fd1;
	mov.f64 	%fd33, %fd32;
	mov.f64 	%fd34, %fd31;
	mov.f64 	%fd36, %fd35;
	bra.uni 	$L__BB2_9;
$L__BB2_5:
	ld.f64 	%fd30, [%rd1+72];
	setp.neu.f64 	%p2, %fd30, 0d0000000000000000;
	@%p2 bra 	$L__BB2_7;
	ld.f64 	%fd28, [%rd1+88];
	ld.f64 	%fd29, [%rd1+80];
	mul.f64 	%fd33, %fd28, %fd29;
	mov.f64 	%fd34, 0d41CDCD6500000000;
	mov.f64 	%fd31, 0dC1CDCD6500000000;
	mov.f64 	%fd32, %fd31;
	mov.f64 	%fd35, %fd34;
	mov.f64 	%fd36, %fd33;
	bra.uni 	$L__BB2_9;
$L__BB2_7:
	ld.f64 	%fd14, [%rd1+80];
	setp.neu.f64 	%p3, %fd14, 0d0000000000000000;
	@%p3 bra 	$L__BB2_2;
	ld.f64 	%fd25, [%rd1+88];
	mul.f64 	%fd32, %fd25, %fd30;
	mov.f64 	%fd34, 0d41CDCD6500000000;
	mov.f64 	%fd31, 0dC1CDCD6500000000;
	mov.f64 	%fd33, %fd31;
	mov.f64 	%fd35, %fd32;
	mov.f64 	%fd36, %fd34;
$L__BB2_9:
	st.param.f64 	[func_retval0], %fd31;
	st.param.f64 	[func_retval0+8], %fd32;
	st.param.f64 	[func_retval0+16], %fd33;
	st.param.f64 	[func_retval0+24], %fd34;
	st.param.f64 	[func_retval0+32], %fd35;
	st.param.f64 	[func_retval0+40], %fd36;
	ret;

}
.func  (.param .b64 func_retval0) _ZNK6Sphere9intersectERK3Ray(
	.param .b64 _ZNK6Sphere9intersectERK3Ray_param_0,
	.param .b64 _ZNK6Sphere9intersectERK3Ray_param_1
)
{
	.reg .pred 	%p<4>;
	.reg .b64 	%rd<3>;
	.reg .b64 	%fd<37>;

	ld.param.u64 	%rd1, [_ZNK6Sphere9intersectERK3Ray_param_0];
	ld.param.u64 	%rd2, [_ZNK6Sphere9intersectERK3Ray_param_1];
	ld.f64 	%fd9, [%rd2];
	ld.f64 	%fd10, [%rd1+64];
	sub.f64 	%fd11, %fd9, %fd10;
	ld.f64 	%fd12, [%rd2+8];
	ld.f64 	%fd13, [%rd1+72];
	sub.f64 	%fd14, %fd12, %fd13;
	ld.f64 	%fd15, [%rd2+16];
	ld.f64 	%fd16, [%rd1+80];
	sub.f64 	%fd17, %fd15, %fd16;
	add.f64 	%fd18, %fd11, %fd11;
	add.f64 	%fd19, %fd14, %fd14;
	add.f64 	%fd20, %fd17, %fd17;
	ld.f64 	%fd21, [%rd2+24];
	ld.f64 	%fd22, [%rd2+32];
	mul.f64 	%fd23, %fd19, %fd22;
	fma.rn.f64 	%fd24, %fd18, %fd21, %fd23;
	ld.f64 	%fd25, [%rd2+40];
	fma.rn.f64 	%fd1, %fd20, %fd25, %fd24;
	mul.f64 	%fd26, %fd14, %fd14;
	fma.rn.f64 	%fd27, %fd11, %fd11, %fd26;
	fma.rn.f64 	%fd28, %fd17, %fd17, %fd27;
	ld.f64 	%fd29, [%rd1+88];
	mul.f64 	%fd30, %fd29, %fd29;
	sub.f64 	%fd31, %fd28, %fd30;
	mul.f64 	%fd32, %fd31, 0dC010000000000000;
	fma.rn.f64 	%fd2, %fd1, %fd1, %fd32;
	setp.lt.f64 	%p1, %fd2, 0d0000000000000000;
	mov.f64 	%fd36, 0d0000000000000000;
	@%p1 bra 	$L__BB3_4;
	sqrt.rn.f64 	%fd33, %fd2;
	sub.f64 	%fd3, %fd33, %fd1;
	neg.f64 	%fd34, %fd1;
	sub.f64 	%fd4, %fd34, %fd33;
	setp.leu.f64 	%p2, %fd4, 0d3EB0C6F7A0B5ED8D;
	@%p2 bra 	$L__BB3_3;
	mul.f64 	%fd36, %fd4, 0d3FE0000000000000;
	bra.uni 	$L__BB3_4;
$L__BB3_3:
	setp.gt.f64 	%p3, %fd3, 0d3EB0C6F7A0B5ED8D;
	mul.f64 	%fd35, %fd3, 0d3FE0000000000000;
	selp.f64 	%fd36, %fd35, 0d0000000000000000, %p3;
$L__BB3_4:
	st.param.f64 	[func_retval0], %fd36;
	ret;

}
.func  (.param .align 8 .b8 func_retval0[24]) _ZNK6Sphere6normalERK3Vec(
	.param .b64 _ZNK6Sphere6normalERK3Vec_param_0,
	.param .b64 _ZNK6Sphere6normalERK3Vec_param_1
)
{
	.reg .b64 	%rd<3>;
	.reg .b64 	%fd<17>;

	ld.param.u64 	%rd1, [_ZNK6Sphere6normalERK3Vec_param_0];
	ld.param.u64 	%rd2, [_ZNK6Sphere6normalERK3Vec_param_1];
	ld.f64 	%fd1, [%rd2];
	ld.f64 	%fd2, [%rd1+64];
	sub.f64 	%fd3, %fd1, %fd2;
	ld.f64 	%fd4, [%rd2+8];
	ld.f64 	%fd5, [%rd1+72];
	sub.f64 	%fd6, %fd4, %fd5;
	ld.f64 	%fd7, [%rd2+16];
	ld.f64 	%fd8, [%rd1+80];
	sub.f64 	%fd9, %fd7, %fd8;
	mul.f64 	%fd10, %fd6, %fd6;
	fma.rn.f64 	%fd11, %fd3, %fd3, %fd10;
	fma.rn.f64 	%fd12, %fd9, %fd9, %fd11;
	sqrt.rn.f64 	%fd13, %fd12;
	div.rn.f64 	%fd14, %fd3, %fd13;
	div.rn.f64 	%fd15, %fd6, %fd13;
	div.rn.f64 	%fd16, %fd9, %fd13;
	st.param.f64 	[func_retval0], %fd14;
	st.param.f64 	[func_retval0+8], %fd15;
	st.param.f64 	[func_retval0+16], %fd16;
	ret;

}
.func  (.param .align 8 .b8 func_retval0[48]) _ZNK6Sphere7getAABBEv(
	.param .b64 _ZNK6Sphere7getAABBEv_param_0
)
{
	.reg .b64 	%rd<2>;
	.reg .b64 	%fd<11>;

	ld.param.u64 	%rd1, [_ZNK6Sphere7getAABBEv_param_0];
	ld.f64 	%fd1, [%rd1+64];
	ld.f64 	%fd2, [%rd1+88];
	sub.f64 	%fd3, %fd1, %fd2;
	ld.f64 	%fd4, [%rd1+72];
	sub.f64 	%fd5, %fd4, %fd2;
	ld.f64 	%fd6, [%rd1+80];
	sub.f64 	%fd7, %fd6, %fd2;
	add.f64 	%fd8, %fd2, %fd1;
	add.f64 	%fd9, %fd2, %fd4;
	add.f64 	%fd10, %fd6, %fd2;
	st.param.f64 	[func_retval0], %fd3;
	st.param.f64 	[func_retval0+8], %fd5;
	st.param.f64 	[func_retval0+16], %fd7;
	st.param.f64 	[func_retval0+24], %fd8;
	st.param.f64 	[func_retval0+32], %fd9;
	st.param.f64 	[func_retval0+40], %fd10;
	ret;

}
	// .globl	_Z11calc_renderiiP4DatafiPP5SceneP3VecP17curandStateXORWOWiiii
.visible .entry _Z11calc_renderiiP4DatafiPP5SceneP3VecP17curandStateXORWOWiiii(
	.param .u32 _Z11calc_renderiiP4DatafiPP5SceneP3VecP17curandStateXORWOWiiii_param_0,
	.param .u32 _Z11calc_renderiiP4DatafiPP5SceneP3VecP17curandStateXORWOWiiii_param_1,
	.param .u64 .ptr .align 1 _Z11calc_renderiiP4DatafiPP5SceneP3VecP17curandStateXORWOWiiii_param_2,
	.param .f32 _Z11calc_renderiiP4DatafiPP5SceneP3VecP17curandStateXORWOWiiii_param_3,
	.param .u32 _Z11calc_renderiiP4DatafiPP5SceneP3VecP17curandStateXORWOWiiii_param_4,
	.param .u64 .ptr .align 1 _Z11calc_renderiiP4DatafiPP5SceneP3VecP17curandStateXORWOWiiii_param_5,
	.param .u64 .ptr .align 1 _Z11calc_renderiiP4DatafiPP5SceneP3VecP17curandStateXORWOWiiii_param_6,
	.param .u64 .ptr .align 1 _Z11calc_renderiiP4DatafiPP5SceneP3VecP17curandStateXORWOWiiii_param_7,
	.param .u32 _Z11calc_renderiiP4DatafiPP5SceneP3VecP17curandStateXORWOWiiii_param_8,
	.param .u32 _Z11calc_renderiiP4DatafiPP5SceneP3VecP17curandStateXORWOWiiii_param_9,
	.param .u32 _Z11calc_renderiiP4DatafiPP5SceneP3VecP17curandStateXORWOWiiii_param_10,
	.param .u32 _Z11calc_renderiiP4DatafiPP5SceneP3VecP17curandStateXORWOWiiii_param_11
)
{
	.local .align 8 .b8 	__local_depot6[104];
	.reg .b64 	%SP;
	.reg .b64 	%SPL;
	.reg .pred 	%p<86>;
	.reg .b32 	%r<675>;
	.reg .b32 	%f<52>;
	.reg .b64 	%rd<105>;
	.reg .b64 	%fd<462>;

	mov.u64 	%SPL, __local_depot6;
	cvta.local.u64 	%SP, %SPL;
	ld.param.u32 	%r273, [_Z11calc_renderiiP4DatafiPP5SceneP3VecP17curandStateXORWOWiiii_param_1];
	ld.param.u64 	%rd30, [_Z11calc_renderiiP4DatafiPP5SceneP3VecP17curandStateXORWOWiiii_param_2];
	ld.param.f32 	%f5, [_Z11calc_renderiiP4DatafiPP5SceneP3VecP17curandStateXORWOWiiii_param_3];
	ld.param.u64 	%rd32, [_Z11calc_renderiiP4DatafiPP5SceneP3VecP17curandStateXORWOWiiii_param_6];
	ld.param.u64 	%rd33, [_Z11calc_renderiiP4DatafiPP5SceneP3VecP17curandStateXORWOWiiii_param_7];
	ld.param.u32 	%r274, [_Z11calc_renderiiP4DatafiPP5SceneP3VecP17curandStateXORWOWiiii_param_8];
	ld.param.u32 	%r275, [_Z11calc_renderiiP4DatafiPP5SceneP3VecP17curandStateXORWOWiiii_param_9];
	ld.param.u32 	%r276, [_Z11calc_renderiiP4DatafiPP5SceneP3VecP17curandStateXORWOWiiii_param_10];
	add.u64 	%rd1, %SPL, 24;
	mov.u32 	%r277, %tid.x;
	mov.u32 	%r278, %ctaid.x;
	mov.u32 	%r279, %ntid.x;
	mad.lo.s32 	%r1, %r278, %r279, %r277;
	mov.u32 	%r280, %tid.y;
	mov.u32 	%r281, %ctaid.y;
	mov.u32 	%r282, %ntid.y;
	mad.lo.s32 	%r2, %r281, %r282, %r280;
	setp.ge.s32 	%p3, %r2, %r275;
	setp.ge.s32 	%p4, %r1, %r276;
	or.pred  	%p5, %p3, %p4;
	@%p5 bra 	$L__BB6_105;
	cvta.to.global.u64 	%rd35, %rd33;
	mad.lo.s32 	%r283, %r275, %r2, %r1;
	mad.lo.s32 	%r284, %r283, %r274, %r283;
	cvt.rn.f64.s32 	%fd133, %r284;
	cvt.rzi.u64.f64 	%rd36, %fd133;
	cvt.s64.s32 	%rd2, %r283;
	mul.wide.s32 	%rd37, %r283, 48;
	add.s64 	%rd3, %rd35, %rd37;
	cvt.u32.u64 	%r285, %rd36;
	xor.b32  	%r286, %r285, -1429050551;
	mul.lo.s32 	%r287, %r286, 1099087573;
	{ .reg .b32 tmp; mov.b64 {tmp, %r288}, %rd36; }
	xor.b32  	%r289, %r288, -136515619;
	mul.lo.s32 	%r290, %r289, -1703105765;
	add.s32 	%r291, %r287, %r290;
	add.s32 	%r292, %r291, 6615241;
	add.s32 	%r293, %r287, 123456789;
	st.global.v2.u32 	[%rd3], {%r292, %r293};
	xor.b32  	%r294, %r287, 362436069;
	add.s32 	%r295, %r290, 521288629;
	st.global.v2.u32 	[%rd3+8], {%r294, %r295};
	xor.b32  	%r296, %r290, 88675123;
	add.s32 	%r297, %r287, 5783321;
	st.global.v2.u32 	[%rd3+16], {%r296, %r297};
	setp.eq.s32 	%p6, %r283, 0;
	@%p6 bra 	$L__BB6_43;
	mov.b32 	%r529, 0;
	mov.u64 	%rd97, %rd2;
$L__BB6_3:
	and.b64  	%rd5, %rd97, 3;
	setp.eq.s64 	%p7, %rd5, 0;
	@%p7 bra 	$L__BB6_42;
	mul.wide.u32 	%rd38, %r529, 3200;
	mov.u64 	%rd39, precalc_xorwow_matrix;
	add.s64 	%rd6, %rd39, %rd38;
	cvt.u32.u64 	%r4, %rd5;
	mov.b32 	%r530, 0;
$L__BB6_5:
	mov.b32 	%r543, 0;
	mov.u32 	%r544, %r543;
	mov.u32 	%r545, %r543;
	mov.u32 	%r546, %r543;
	mov.u32 	%r547, %r543;
	mov.u32 	%r536, %r543;
$L__BB6_6:
	mul.wide.u32 	%rd40, %r536, 4;
	add.s64 	%rd41, %rd3, %rd40;
	ld.global.u32 	%r12, [%rd41+4];
	shl.b32 	%r13, %r536, 5;
	mov.b32 	%r542, 0;
$L__BB6_7:
	.pragma "nounroll";
	shr.u32 	%r302, %r12, %r542;
	and.b32  	%r303, %r302, 1;
	setp.eq.b32 	%p8, %r303, 1;
	not.pred 	%p9, %p8;
	add.s32 	%r304, %r13, %r542;
	mul.lo.s32 	%r305, %r304, 5;
	mul.wide.u32 	%rd42, %r305, 4;
	add.s64 	%rd7, %rd6, %rd42;
	@%p9 bra 	$L__BB6_9;
	ld.global.u32 	%r306, [%rd7];
	xor.b32  	%r547, %r547, %r306;
	ld.global.u32 	%r307, [%rd7+4];
	xor.b32  	%r546, %r546, %r307;
	ld.global.u32 	%r308, [%rd7+8];
	xor.b32  	%r545, %r545, %r308;
	ld.global.u32 	%r309, [%rd7+12];
	xor.b32  	%r544, %r544, %r309;
	ld.global.u32 	%r310, [%rd7+16];
	xor.b32  	%r543, %r543, %r310;
$L__BB6_9:
	and.b32  	%r312, %r302, 2;
	setp.eq.s32 	%p10, %r312, 0;
	@%p10 bra 	$L__BB6_11;
	ld.global.u32 	%r313, [%rd7+20];
	xor.b32  	%r547, %r547, %r313;
	ld.global.u32 	%r314, [%rd7+24];
	xor.b32  	%r546, %r546, %r314;
	ld.global.u32 	%r315, [%rd7+28];
	xor.b32  	%r545, %r545, %r315;
	ld.global.u32 	%r316, [%rd7+32];
	xor.b32  	%r544, %r544, %r316;
	ld.global.u32 	%r317, [%rd7+36];
	xor.b32  	%r543, %r543, %r317;
$L__BB6_11:
	and.b32  	%r319, %r302, 4;
	setp.eq.s32 	%p11, %r319, 0;
	@%p11 bra 	$L__BB6_13;
	ld.global.u32 	%r320, [%rd7+40];
	xor.b32  	%r547, %r547, %r320;
	ld.global.u32 	%r321, [%rd7+44];
	xor.b32  	%r546, %r546, %r321;
	ld.global.u32 	%r322, [%rd7+48];
	xor.b32  	%r545, %r545, %r322;
	ld.global.u32 	%r323, [%rd7+52];
	xor.b32  	%r544, %r544, %r323;
	ld.global.u32 	%r324, [%rd7+56];
	xor.b32  	%r543, %r543, %r324;
$L__BB6_13:
	and.b32  	%r326, %r302, 8;
	setp.eq.s32 	%p12, %r326, 0;
	@%p12 bra 	$L__BB6_15;
	ld.global.u32 	%r327, [%rd7+60];
	xor.b32  	%r547, %r547, %r327;
	ld.global.u32 	%r328, [%rd7+64];
	xor.b32  	%r546, %r546, %r328;
	ld.global.u32 	%r329, [%rd7+68];
	xor.b32  	%r545, %r545, %r329;
	ld.global.u32 	%r330, [%rd7+72];
	xor.b32  	%r544, %r544, %r330;
	ld.global.u32 	%r331, [%rd7+76];
	xor.b32  	%r543, %r543, %r331;
$L__BB6_15:
	and.b32  	%r333, %r302, 16;
	setp.eq.s32 	%p13, %r333, 0;
	@%p13 bra 	$L__BB6_17;
	ld.global.u32 	%r334, [%rd7+80];
	xor.b32  	%r547, %r547, %r334;
	ld.global.u32 	%r335, [%rd7+84];
	xor.b32  	%r546, %r546, %r335;
	ld.global.u32 	%r336, [%rd7+88];
	xor.b32  	%r545, %r545, %r336;
	ld.global.u32 	%r337, [%rd7+92];
	xor.b32  	%r544, %r544, %r337;
	ld.global.u32 	%r338, [%rd7+96];
	xor.b32  	%r543, %r543, %r338;
$L__BB6_17:
	and.b32  	%r340, %r302, 32;
	setp.eq.s32 	%p14, %r340, 0;
	@%p14 bra 	$L__BB6_19;
	ld.global.u32 	%r341, [%rd7+100];
	xor.b32  	%r547, %r547, %r341;
	ld.global.u32 	%r342, [%rd7+104];
	xor.b32  	%r546, %r546, %r342;
	ld.global.u32 	%r343, [%rd7+108];
	xor.b32  	%r545, %r545, %r343;
	ld.global.u32 	%r344, [%rd7+112];
	xor.b32  	%r544, %r544, %r344;
	ld.global.u32 	%r345, [%rd7+116];
	xor.b32  	%r543, %r543, %r345;
$L__BB6_19:
	and.b32  	%r347, %r302, 64;
	setp.eq.s32 	%p15, %r347, 0;
	@%p15 bra 	$L__BB6_21;
	ld.global.u32 	%r348, [%rd7+120];
	xor.b32  	%r547, %r547, %r348;
	ld.global.u32 	%r349, [%rd7+124];
	xor.b32  	%r546, %r546, %r349;
	ld.global.u32 	%r350, [%rd7+128];
	xor.b32  	%r545, %r545, %r350;
	ld.global.u32 	%r351, [%rd7+132];
	xor.b32  	%r544, %r544, %r351;
	ld.global.u32 	%r352, [%rd7+136];
	xor.b32  	%r543, %r543, %r352;
$L__BB6_21:
	and.b32  	%r354, %r302, 128;
	setp.eq.s32 	%p16, %r354, 0;
	@%p16 bra 	$L__BB6_23;
	ld.global.u32 	%r355, [%rd7+140];
	xor.b32  	%r547, %r547, %r355;
	ld.global.u32 	%r356, [%rd7+144];
	xor.b32  	%r546, %r546, %r356;
	ld.global.u32 	%r357, [%rd7+148];
	xor.b32  	%r545, %r545, %r357;
	ld.global.u32 	%r358, [%rd7+152];
	xor.b32  	%r544, %r544, %r358;
	ld.global.u32 	%r359, [%rd7+156];
	xor.b32  	%r543, %r543, %r359;
$L__BB6_23:
	and.b32  	%r361, %r302, 256;
	setp.eq.s32 	%p17, %r361, 0;
	@%p17 bra 	$L__BB6_25;
	ld.global.u32 	%r362, [%rd7+160];
	xor.b32  	%r547, %r547, %r362;
	ld.global.u32 	%r363, [%rd7+164];
	xor.b32  	%r546, %r546, %r363;
	ld.global.u32 	%r364, [%rd7+168];
	xor.b32  	%r545, %r545, %r364;
	ld.global.u32 	%r365, [%rd7+172];
	xor.b32  	%r544, %r544, %r365;
	ld.global.u32 	%r366, [%rd7+176];
	xor.b32  	%r543, %r543, %r366;
$L__BB6_25:
	and.b32  	%r368, %r302, 512;
	setp.eq.s32 	%p18, %r368, 0;
	@%p18 bra 	$L__BB6_27;
	ld.global.u32 	%r369, [%rd7+180];
	xor.b32  	%r547, %r547, %r369;
	ld.global.u32 	%r370, [%rd7+184];
	xor.b32  	%r546, %r546, %r370;
	ld.global.u32 	%r371, [%rd7+188];
	xor.b32  	%r545, %r545, %r371;
	ld.global.u32 	%r372, [%rd7+192];
	xor.b32  	%r544, %r544, %r372;
	ld.global.u32 	%r373, [%rd7+196];
	xor.b32  	%r543, %r543, %r373;
$L__BB6_27:
	and.b32  	%r375, %r302, 1024;
	setp.eq.s32 	%p19, %r375, 0;
	@%p19 bra 	$L__BB6_29;
	ld.global.u32 	%r376, [%rd7+200];
	xor.b32  	%r547, %r547, %r376;
	ld.global.u32 	%r377, [%rd7+204];
	xor.b32  	%r546, %r546, %r377;
	ld.global.u32 	%r378, [%rd7+208];
	xor.b32  	%r545, %r545, %r378;
	ld.global.u32 	%r379, [%rd7+212];
	xor.b32  	%r544, %r544, %r379;
	ld.global.u32 	%r380, [%rd7+216];
	xor.b32  	%r543, %r543, %r380;
$L__BB6_29:
	and.b32  	%r382, %r302, 2048;
	setp.eq.s32 	%p20, %r382, 0;
	@%p20 bra 	$L__BB6_31;
	ld.global.u32 	%r383, [%rd7+220];
	xor.b32  	%r547, %r547, %r383;
	ld.global.u32 	%r384, [%rd7+224];
	xor.b32  	%r546, %r546, %r384;
	ld.global.u32 	%r385, [%rd7+228];
	xor.b32  	%r545, %r545, %r385;
	ld.global.u32 	%r386, [%rd7+232];
	xor.b32  	%r544, %r544, %r386;
	ld.global.u32 	%r387, [%rd7+236];
	xor.b32  	%r543, %r543, %r387;
$L__BB6_31:
	and.b32  	%r389, %r302, 4096;
	setp.eq.s32 	%p21, %r389, 0;
	@%p21 bra 	$L__BB6_33;
	ld.global.u32 	%r390, [%rd7+240];
	xor.b32  	%r547, %r547, %r390;
	ld.global.u32 	%r391, [%rd7+244];
	xor.b32  	%r546, %r546, %r391;
	ld.global.u32 	%r392, [%rd7+248];
	xor.b32  	%r545, %r545, %r392;
	ld.global.u32 	%r393, [%rd7+252];
	xor.b32  	%r544, %r544, %r393;
	ld.global.u32 	%r394, [%rd7+256];
	xor.b32  	%r543, %r543, %r394;
$L__BB6_33:
	and.b32  	%r396, %r302, 8192;
	setp.eq.s32 	%p22, %r396, 0;
	@%p22 bra 	$L__BB6_35;
	ld.global.u32 	%r397, [%rd7+260];
	xor.b32  	%r547, %r547, %r397;
	ld.global.u32 	%r398, [%rd7+264];
	xor.b32  	%r546, %r546, %r398;
	ld.global.u32 	%r399, [%rd7+268];
	xor.b32  	%r545, %r545, %r399;
	ld.global.u32 	%r400, [%rd7+272];
	xor.b32  	%r544, %r544, %r400;
	ld.global.u32 	%r401, [%rd7+276];
	xor.b32  	%r543, %r543, %r401;
$L__BB6_35:
	and.b32  	%r403, %r302, 16384;
	setp.eq.s32 	%p23, %r403, 0;
	@%p23 bra 	$L__BB6_37;
	ld.global.u32 	%r404, [%rd7+280];
	xor.b32  	%r547, %r547, %r404;
	ld.global.u32 	%r405, [%rd7+284];
	xor.b32  	%r546, %r546, %r405;
	ld.global.u32 	%r406, [%rd7+288];
	xor.b32  	%r545, %r545, %r406;
	ld.global.u32 	%r407, [%rd7+292];
	xor.b32  	%r544, %r544, %r407;
	ld.global.u32 	%r408, [%rd7+296];
	xor.b32  	%r543, %r543, %r408;
$L__BB6_37:
	and.b32  	%r410, %r302, 32768;
	setp.eq.s32 	%p24, %r410, 0;
	@%p24 bra 	$L__BB6_39;
	ld.global.u32 	%r411, [%rd7+300];
	xor.b32  	%r547, %r547, %r411;
	ld.global.u32 	%r412, [%rd7+304];
	xor.b32  	%r546, %r546, %r412;
	ld.global.u32 	%r413, [%rd7+308];
	xor.b32  	%r545, %r545, %r413;
	ld.global.u32 	%r414, [%rd7+312];
	xor.b32  	%r544, %r544, %r414;
	ld.global.u32 	%r415, [%rd7+316];
	xor.b32  	%r543, %r543, %r415;
$L__BB6_39:
	add.s32 	%r542, %r542, 16;
	setp.ne.s32 	%p25, %r542, 32;
	@%p25 bra 	$L__BB6_7;
	mad.lo.s32 	%r416, %r536, -31, %r13;
	add.s32 	%r536, %r416, 1;
	setp.ne.s32 	%p26, %r536, 5;
	@%p26 bra 	$L__BB6_6;
	st.global.u32 	[%rd3+4], %r547;
	st.global.u32 	[%rd3+8], %r546;
	st.global.u32 	[%rd3+12], %r545;
	st.global.u32 	[%rd3+16], %r544;
	st.global.u32 	[%rd3+20], %r543;
	add.s32 	%r530, %r530, 1;
	setp.lt.u32 	%p27, %r530, %r4;
	@%p27 bra 	$L__BB6_5;
$L__BB6_42:
	shr.u64 	%rd8, %rd97, 2;
	add.s32 	%r529, %r529, 1;
	setp.gt.u64 	%p28, %rd97, 3;
	mov.u64 	%rd97, %rd8;
	@%p28 bra 	$L__BB6_3;
$L__BB6_43:
	ld.param.u32 	%r527, [_Z11calc_renderiiP4DatafiPP5SceneP3VecP17curandStateXORWOWiiii_param_0];
	mov.b32 	%r417, 0;
	st.global.v2.u32 	[%rd3+24], {%r417, %r417};
	st.global.u32 	[%rd3+32], %r417;
	mov.b64 	%rd43, 0;
	st.global.u64 	[%rd3+40], %rd43;
	setp.lt.s32 	%p29, %r527, 1;
	@%p29 bra 	$L__BB6_105;
	cvt.u32.u64 	%r419, %rd2;
	cvt.rn.f64.s32 	%fd134, %r1;
	cvt.rn.f64.u32 	%fd135, %r275;
	cvt.rn.f64.s32 	%fd136, %r276;
	div.rn.f64 	%fd137, %fd136, %fd135;
	mul.f64 	%fd138, %fd137, 0d3FE921FB60000000;
	cvt.rn.f32.f64 	%f6, %fd138;
	shl.b32 	%r420, %r2, 1;
	cvt.rn.f64.u32 	%fd139, %r420;
	sub.f64 	%fd140, %fd139, %fd135;
	div.rn.f64 	%fd141, %fd140, %fd135;
	mov.f32 	%f7, 0f3F490FDB;
	mov.f32 	%f8, 0f3F1DE9E7;
	mul.rn.f32 	%f9, %f8, %f7;
	fma.rn.f32 	%f10, %f9, 0f3EE2CB90, 0f3F490FDB;
	cvt.f64.f32 	%fd142, %f10;
	mul.f64 	%fd1, %fd141, %fd142;
	add.f64 	%fd143, %fd134, %fd134;
	sub.f64 	%fd144, %fd143, %fd136;
	neg.f64 	%fd145, %fd144;
	div.rn.f64 	%fd2, %fd145, %fd136;
	mul.f32 	%f11, %f6, 0f3F22F983;
	cvt.rni.s32.f32 	%r421, %f11;
	cvt.rn.f32.s32 	%f12, %r421;
	fma.rn.f32 	%f13, %f12, 0fBFC90FDA, %f6;
	fma.rn.f32 	%f14, %f12, 0fB3A22168, %f13;
	fma.rn.f32 	%f15, %f12, 0fA7C234C5, %f14;
	abs.f32 	%f16, %f6;
	setp.ltu.f32 	%p30, %f16, 0f47CE4780;
	setp.eq.f32 	%p31, %f16, 0f7F800000;
	mov.b32 	%r184, %f6;
	shr.u32 	%r422, %r184, 23;
	and.b32  	%r185, %r422, 31;
	mov.f32 	%f17, 0f00000000;
	mul.rn.f32 	%f18, %f6, %f17;
	mul.lo.s32 	%r423, %r419, %r273;
	cvta.to.global.u64 	%rd44, %rd30;
	mul.wide.s32 	%rd45, %r423, 64;
	add.s64 	%rd9, %rd44, %rd45;
	cvt.f64.f32 	%fd3, %f5;
	mov.f64 	%fd146, 0d3FF0000000000000;
	sub.f64 	%fd147, %fd146, %fd3;
	add.f64 	%fd148, %fd3, 0d3FF0000000000000;
	div.rn.f64 	%fd149, %fd147, %fd148;
	mul.f64 	%fd4, %fd149, %fd149;
	rcp.rn.f64 	%fd5, %fd3;
	mov.f64 	%fd150, 0d4014000000000000;
	{
	.reg .b32 %temp; 
	mov.b64 	{%temp, %r186}, %fd150;
	}
	and.b32  	%r424, %r186, 2146435072;
	setp.eq.s32 	%p32, %r424, 1074790400;
	and.b32  	%r425, %r186, 2147483647;
	setp.ne.s32 	%p33, %r425, 1071644672;
	and.pred  	%p1, %p32, %p33;
	cvta.to.global.u64 	%rd46, %rd32;
	mad.lo.s64 	%rd10, %rd2, 24, %rd46;
	or.pred  	%p2, %p30, %p31;
	selp.b32 	%r187, %r421, 0, %p30;
	selp.f32 	%f1, %f15, %f18, %p30;
	mov.b32 	%r623, 0;
	add.u64 	%rd47, %SP, 56;
$L__BB6_45:
	cvta.to.local.u64 	%rd11, %rd47;
	mov.b64 	%rd48, 0;
	st.local.u64 	[%rd11], %rd48;
	st.local.u64 	[%rd11+8], %rd48;
	st.local.u64 	[%rd11+16], %rd48;
	mov.u32 	%r627, %r187;
	mov.f32 	%f51, %f1;
	@%p2 bra 	$L__BB6_51;
	mov.b64 	%rd100, 0;
	mov.b32 	%r624, 0;
	mov.u64 	%rd98, __cudart_i2opi_f;
	mov.u64 	%rd99, %rd1;
$L__BB6_47:
	.pragma "nounroll";
	ld.global.nc.u32 	%r427, [%rd98];
	shl.b32 	%r428, %r184, 8;
	or.b32  	%r429, %r428, -2147483648;
	mad.wide.u32 	%rd51, %r427, %r429, %rd100;
	shr.u64 	%rd100, %rd51, 32;
	st.local.u32 	[%rd99], %rd51;
	add.s32 	%r624, %r624, 1;
	add.s64 	%rd99, %rd99, 4;
	add.s64 	%rd98, %rd98, 4;
	setp.ne.s32 	%p34, %r624, 6;
	@%p34 bra 	$L__BB6_47;
	setp.eq.s32 	%p35, %r185, 0;
	st.local.u32 	[%rd1+24], %rd100;
	shr.u32 	%r430, %r184, 23;
	and.b32  	%r431, %r430, 224;
	add.s32 	%r432, %r431, -128;
	shr.u32 	%r433, %r432, 5;
	mul.wide.u32 	%rd52, %r433, 4;
	sub.s64 	%rd18, %rd1, %rd52;
	ld.local.u32 	%r625, [%rd18+24];
	ld.local.u32 	%r626, [%rd18+20];
	@%p35 bra 	$L__BB6_50;
	shf.l.wrap.b32 	%r625, %r626, %r625, %r185;
	ld.local.u32 	%r434, [%rd18+16];
	shf.l.wrap.b32 	%r626, %r434, %r626, %r185;
$L__BB6_50:
	setp.lt.s32 	%p36, %r184, 0;
	shr.u32 	%r435, %r625, 30;
	shf.l.wrap.b32 	%r436, %r626, %r625, 2;
	shl.b32 	%r437, %r626, 2;
	shr.u32 	%r438, %r436, 31;
	add.s32 	%r439, %r438, %r435;
	neg.s32 	%r440, %r439;
	selp.b32 	%r627, %r440, %r439, %p36;
	xor.b32  	%r441, %r436, %r184;
	shr.s32 	%r442, %r436, 31;
	xor.b32  	%r443, %r442, %r436;
	xor.b32  	%r444, %r442, %r437;
	cvt.u64.u32 	%rd53, %r443;
	shl.b64 	%rd54, %rd53, 32;
	cvt.u64.u32 	%rd55, %r444;
	or.b64  	%rd56, %rd54, %rd55;
	cvt.rn.f64.s64 	%fd151, %rd56;
	mul.f64 	%fd152, %fd151, 0d3BF921FB54442D19;
	cvt.rn.f32.f64 	%f19, %fd152;
	neg.f32 	%f20, %f19;
	setp.lt.s32 	%p37, %r441, 0;
	selp.f32 	%f51, %f20, %f19, %p37;
$L__BB6_51:
	setp.lt.s32 	%p38, %r273, 1;
	mul.f32 	%f21, %f51, %f51;
	fma.rn.f32 	%f22, %f21, 0f3C190000, 0f3B560000;
	fma.rn.f32 	%f23, %f22, %f21, 0f3CC70000;
	fma.rn.f32 	%f24, %f23, %f21, 0f3D5B0000;
	fma.rn.f32 	%f25, %f24, %f21, 0f3E089438;
	fma.rn.f32 	%f26, %f25, %f21, 0f3EAAAA88;
	mul.rn.f32 	%f27, %f21, %f51;
	fma.rn.f32 	%f28, %f26, %f27, %f51;
	abs.f32 	%f29, %f51;
	setp.eq.f32 	%p39, %f29, 0f3A00B43C;
	selp.f32 	%f30, %f51, %f28, %p39;
	and.b32  	%r446, %r627, 1;
	setp.eq.b32 	%p40, %r446, 1;
	neg.f32 	%f31, %f30;
	rcp.approx.ftz.f32 	%f32, %f31;
	selp.f32 	%f33, %f32, %f30, %p40;
	cvt.f64.f32 	%fd154, %f33;
	ld.global.v2.u32 	{%r447, %r448}, [%rd3];
	shr.u32 	%r449, %r448, 2;
	xor.b32  	%r450, %r449, %r448;
	ld.global.v2.u32 	{%r451, %r655}, [%rd3+8];
	ld.global.v2.u32 	{%r638, %r639}, [%rd3+16];
	shl.b32 	%r452, %r639, 4;
	shl.b32 	%r453, %r450, 1;
	xor.b32  	%r454, %r453, %r452;
	xor.b32  	%r455, %r454, %r450;
	xor.b32  	%r640, %r455, %r639;
	add.s32 	%r456, %r447, %r640;
	add.s32 	%r457, %r456, 362437;
	cvt.rn.f32.u32 	%f34, %r457;
	fma.rn.f32 	%f35, %f34, 0f2F800000, 0f2F000000;
	cvt.f64.f32 	%fd155, %f35;
	fma.rn.f64 	%fd156, %fd155, 0d4000000000000000, 0dBFF0000000000000;
	div.rn.f64 	%fd157, %fd156, 0d4085E00000000000;
	add.f64 	%fd158, %fd1, %fd157;
	shr.u32 	%r458, %r451, 2;
	xor.b32  	%r459, %r458, %r451;
	st.global.v2.u32 	[%rd3+8], {%r638, %r639};
	shl.b32 	%r460, %r640, 4;
	shl.b32 	%r461, %r459, 1;
	xor.b32  	%r462, %r461, %r460;
	xor.b32  	%r463, %r462, %r459;
	xor.b32  	%r641, %r463, %r640;
	st.global.v2.u32 	[%rd3+16], {%r640, %r641};
	add.s32 	%r654, %r447, 724874;
	st.global.v2.u32 	[%rd3], {%r654, %r655};
	add.s32 	%r464, %r641, %r654;
	cvt.rn.f32.u32 	%f36, %r464;
	fma.rn.f32 	%f37, %f36, 0f2F800000, 0f2F000000;
	cvt.f64.f32 	%fd159, %f37;
	fma.rn.f64 	%fd160, %fd159, 0d4000000000000000, 0dBFF0000000000000;
	div.rn.f64 	%fd161, %fd160, 0d4085E00000000000;
	fma.rn.f64 	%fd162, %fd2, %fd154, %fd161;
	mul.f64 	%fd163, %fd162, %fd162;
	fma.rn.f64 	%fd164, %fd158, %fd158, %fd163;
	add.f64 	%fd165, %fd164, 0d3FF0000000000000;
	sqrt.rn.f64 	%fd166, %fd165;
	div.rn.f64 	%fd167, %fd158, %fd166;
	div.rn.f64 	%fd168, %fd162, %fd166;
	rcp.rn.f64 	%fd169, %fd166;
	neg.f64 	%fd170, %fd169;
	st.local.f64 	[%rd11+24], %fd167;
	st.local.f64 	[%rd11+32], %fd168;
	st.local.f64 	[%rd11+40], %fd170;
	add.u64 	%rd58, %SPL, 0;
	mov.b64 	%rd59, 0;
	st.local.u64 	[%rd58], %rd59;
	st.local.u64 	[%rd58+8], %rd59;
	st.local.u64 	[%rd58+16], %rd59;
	mov.f64 	%fd446, 0d3FF0000000000000;
	mov.b32 	%r673, 0;
	@%p38 bra 	$L__BB6_89;
	mov.f64 	%fd430, 0d0000000000000000;
	mov.f64 	%fd446, 0d3FF0000000000000;
	mov.b32 	%r628, 0;
	mov.f64 	%fd429, %fd430;
	mov.f64 	%fd428, %fd430;
	mov.f64 	%fd427, %fd430;
	mov.f64 	%fd426, %fd430;
	mov.f64 	%fd425, %fd430;
	mov.f64 	%fd424, %fd430;
	mov.u32 	%r653, %r628;
	mov.f64 	%fd407, %fd446;
$L__BB6_53:
	setp.lt.u32 	%p41, %r628, 5;
	@%p41 bra 	$L__BB6_55;
	shr.u32 	%r466, %r655, 2;
	xor.b32  	%r467, %r466, %r655;
	shl.b32 	%r468, %r641, 4;
	shl.b32 	%r469, %r467, 1;
	xor.b32  	%r470, %r469, %r468;
	xor.b32  	%r471, %r470, %r467;
	xor.b32  	%r213, %r471, %r641;
	add.s32 	%r654, %r654, 362437;
	add.s32 	%r472, %r213, %r654;
	cvt.rn.f32.u32 	%f38, %r472;
	fma.rn.f32 	%f39, %f38, 0f2F800000, 0f2F000000;
	cvt.f64.f32 	%fd174, %f39;
	setp.le.f64 	%p42, %fd174, 0d3FB999999999999A;
	mov.f64 	%fd407, 0d3FF1C71C71C71C72;
	mov.u32 	%r655, %r638;
	mov.u32 	%r638, %r639;
	mov.u32 	%r639, %r640;
	mov.u32 	%r640, %r641;
	mov.u32 	%r641, %r213;
	mov.u32 	%r673, %r628;
	@%p42 bra 	$L__BB6_89;
$L__BB6_55:
	ld.param.u64 	%rd96, [_Z11calc_renderiiP4DatafiPP5SceneP3VecP17curandStateXORWOWiiii_param_5];
	cvta.to.global.u64 	%rd61, %rd96;
	ld.global.u64 	%rd19, [%rd61];
	ld.u32 	%r473, [%rd19+8];
	setp.lt.s32 	%p43, %r473, 1;
	mov.b64 	%rd103, 0;
	mov.f64 	%fd409, 0d41CDCD6500000000;
	@%p43 bra 	$L__BB6_60;
	ld.u64 	%rd101, [%rd19];
	mov.f64 	%fd409, 0d41CDCD6500000000;
	mov.b64 	%rd103, 0;
	mov.b32 	%r642, 0;
$L__BB6_57:
	mul.wide.u32 	%rd63, %r642, 8;
	add.s64 	%rd64, %rd101, %rd63;
	ld.u64 	%rd65, [%rd64];
	ld.u64 	%rd66, [%rd65];
	ld.u64 	%rd67, [%rd66];
	add.u64 	%rd68, %SP, 56;
	{ // callseq 0, 0
	.param .b64 param0;
	st.param.b64 	[param0], %rd65;
	.param .b64 param1;
	st.param.b64 	[param1], %rd68;
	.param .b64 retval0;
	prototype_0 : .callprototype (.param .b64 _) _ (.param .b64 _, .param .b64 _);
	call (retval0), 
	%rd67, 
	(
	param0, 
	param1
	)
	, prototype_0;
	ld.param.f64 	%fd177, [retval0];
	} // callseq 0
	ld.u64 	%rd101, [%rd19];
	add.s64 	%rd24, %rd101, %rd63;
	setp.leu.f64 	%p44, %fd177, 0d3EB0C6F7A0B5ED8D;
	setp.geu.f64 	%p45, %fd177, %fd409;
	or.pred  	%p46, %p44, %p45;
	@%p46 bra 	$L__BB6_59;
	ld.u64 	%rd103, [%rd24];
	mov.f64 	%fd409, %fd177;
$L__BB6_59:
	add.s32 	%r642, %r642, 1;
	ld.u32 	%r475, [%rd19+8];
	setp.lt.s32 	%p47, %r642, %r475;
	@%p47 bra 	$L__BB6_57;
$L__BB6_60:
	setp.eq.s64 	%p48, %rd103, 0;
	mov.u32 	%r673, %r628;
	mov.f64 	%fd446, %fd407;
	@%p48 bra 	$L__BB6_89;
	add.u64 	%rd70, %SPL, 56;
	ld.local.f64 	%fd179, [%rd70+24];
	ld.local.f64 	%fd180, [%rd70+32];
	ld.local.f64 	%fd181, [%rd70+40];
	ld.local.f64 	%fd182, [%rd70];
	fma.rn.f64 	%fd183, %fd409, %fd179, %fd182;
	ld.local.f64 	%fd184, [%rd70+8];
	fma.rn.f64 	%fd185, %fd409, %fd180, %fd184;
	ld.local.f64 	%fd186, [%rd70+16];
	fma.rn.f64 	%fd187, %fd409, %fd181, %fd186;
	add.u64 	%rd71, %SP, 0;
	add.u64 	%rd72, %SPL, 0;
	st.local.f64 	[%rd72], %fd183;
	st.local.f64 	[%rd72+8], %fd185;
	st.local.f64 	[%rd72+16], %fd187;
	ld.u64 	%rd73, [%rd103];
	ld.u64 	%rd74, [%rd73+8];
	{ // callseq 1, 0
	.param .b64 param0;
	st.param.b64 	[param0], %rd103;
	.param .b64 param1;
	st.param.b64 	[param1], %rd71;
	.param .align 8 .b8 retval0[24];
	prototype_1 : .callprototype (.param .align 8 .b8 _[24]) _ (.param .b64 _, .param .b64 _);
	call (retval0), 
	%rd74, 
	(
	param0, 
	param1
	)
	, prototype_1;
	ld.param.f64 	%fd431, [retval0];
	ld.param.f64 	%fd432, [retval0+8];
	ld.param.f64 	%fd433, [retval0+16];
	} // callseq 1
	ld.local.f64 	%fd191, [%rd72];
	ld.local.f64 	%fd192, [%rd72+8];
	ld.local.f64 	%fd193, [%rd72+16];
	st.local.f64 	[%rd70], %fd191;
	st.local.f64 	[%rd70+8], %fd192;
	st.local.f64 	[%rd70+16], %fd193;
	ld.f64 	%fd194, [%rd103+32];
	ld.f64 	%fd195, [%rd103+40];
	ld.f64 	%fd196, [%rd103+48];
	mul.f64 	%fd22, %fd407, %fd194;
	mul.f64 	%fd23, %fd407, %fd195;
	mul.f64 	%fd24, %fd407, %fd196;
	ld.u32 	%r223, [%rd103+56];
	setp.ne.s32 	%p49, %r223, 1;
	mov.u32 	%r671, %r640;
	mov.u32 	%r672, %r641;
	@%p49 bra 	$L__BB6_73;
	abs.f64 	%fd197, %fd431;
	abs.f64 	%fd198, %fd432;
	setp.leu.f64 	%p50, %fd197, %fd198;
	@%p50 bra 	$L__BB6_64;
	mul.f64 	%fd205, %fd433, %fd433;
	fma.rn.f64 	%fd206, %fd431, %fd431, %fd205;
	cvt.rn.f32.f64 	%f43, %fd206;
	sqrt.rn.f32 	%f44, %f43;
	rcp.rn.f32 	%f45, %f44;
	neg.f64 	%fd207, %fd433;
	cvt.f64.f32 	%fd208, %f45;
	mul.f64 	%fd411, %fd207, %fd208;
	mul.f64 	%fd413, %fd431, %fd208;
	mov.f64 	%fd412, 0d0000000000000000;
	bra.uni 	$L__BB6_65;
$L__BB6_64:
	mul.f64 	%fd200, %fd433, %fd433;
	fma.rn.f64 	%fd201, %fd432, %fd432, %fd200;
	cvt.rn.f32.f64 	%f40, %fd201;
	sqrt.rn.f32 	%f41, %f40;
	rcp.rn.f32 	%f42, %f41;
	cvt.f64.f32 	%fd202, %f42;
	mul.f64 	%fd412, %fd433, %fd202;
	neg.f64 	%fd203, %fd432;
	mul.f64 	%fd413, %fd203, %fd202;
	mov.f64 	%fd411, 0d0000000000000000;
$L__BB6_65:
	mov.f64 	%fd209, 0d0000000000000000;
	mov.f64 	%fd210, 0d7FF0000000000000;
	mul.rn.f64 	%fd415, %fd210, %fd209;
	shr.u32 	%r477, %r655, 2;
	xor.b32  	%r478, %r477, %r655;
	shl.b32 	%r479, %r641, 4;
	shl.b32 	%r480, %r478, 1;
	xor.b32  	%r481, %r480, %r479;
	xor.b32  	%r482, %r481, %r478;
	xor.b32  	%r671, %r482, %r641;
	add.s32 	%r483, %r654, %r671;
	add.s32 	%r484, %r483, 362437;
	cvt.rn.f32.u32 	%f46, %r484;
	fma.rn.f32 	%f4, %f46, 0f2F800000, 0f2F000000;
	shr.u32 	%r485, %r638, 2;
	xor.b32  	%r486, %r485, %r638;
	shl.b32 	%r487, %r671, 4;
	shl.b32 	%r488, %r486, 1;
	xor.b32  	%r489, %r488, %r487;
	xor.b32  	%r490, %r489, %r486;
	xor.b32  	%r672, %r490, %r671;
	add.s32 	%r654, %r654, 724874;
	add.s32 	%r491, %r672, %r654;
	cvt.rn.f32.u32 	%f47, %r491;
	fma.rn.f32 	%f48, %f47, 0f2F800000, 0f2F000000;
	cvt.f64.f32 	%fd211, %f48;
	mul.f64 	%fd33, %fd211, 0d401921FB544486E0;
	setp.eq.f64 	%p51, %fd33, 0d7FF0000000000000;
	mov.b32 	%r644, 1;
	@%p51 bra 	$L__BB6_69;
	mul.f64 	%fd212, %fd33, 0d3FE45F306DC9C883;
	cvt.rni.s32.f64 	%r643, %fd212;
	cvt.rn.f64.s32 	%fd213, %r643;
	fma.rn.f64 	%fd214, %fd213, 0dBFF921FB54442D18, %fd33;
	fma.rn.f64 	%fd215, %fd213, 0dBC91A62633145C00, %fd214;
	fma.rn.f64 	%fd415, %fd213, 0dB97B839A252049C0, %fd215;
	setp.ltu.f64 	%p52, %fd33, 0d41E0000000000000;
	@%p52 bra 	$L__BB6_68;
	{ // callseq 2, 0
	.param .b64 param0;
	st.param.f64 	[param0], %fd33;
	.param .align 16 .b8 retval0[16];
	call.uni (retval0), 
	__internal_trig_reduction_slowpathd, 
	(
	param0
	);
	ld.param.f64 	%fd415, [retval0];
	ld.param.b32 	%r643, [retval0+8];
	} // callseq 2
$L__BB6_68:
	add.s32 	%r644, %r643, 1;
$L__BB6_69:
	mov.f64 	%fd217, 0d0000000000000000;
	mov.f64 	%fd218, 0d7FF0000000000000;
	mul.rn.f64 	%fd416, %fd218, %fd217;
	shl.b32 	%r494, %r644, 6;
	cvt.u64.u32 	%rd75, %r494;
	and.b64  	%rd76, %rd75, 64;
	mov.u64 	%rd77, __cudart_sin_cos_coeffs;
	add.s64 	%rd78, %rd77, %rd76;
	mul.rn.f64 	%fd219, %fd415, %fd415;
	and.b32  	%r495, %r644, 1;
	setp.eq.b32 	%p54, %r495, 1;
	selp.f64 	%fd220, 0dBDA8FF8320FD8164, 0d3DE5DB65F9785EBA, %p54;
	ld.global.nc.v2.f64 	{%fd221, %fd222}, [%rd78];
	fma.rn.f64 	%fd223, %fd220, %fd219, %fd221;
	fma.rn.f64 	%fd224, %fd223, %fd219, %fd222;
	ld.global.nc.v2.f64 	{%fd225, %fd226}, [%rd78+16];
	fma.rn.f64 	%fd227, %fd224, %fd219, %fd225;
	fma.rn.f64 	%fd228, %fd227, %fd219, %fd226;
	ld.global.nc.v2.f64 	{%fd229, %fd230}, [%rd78+32];
	fma.rn.f64 	%fd231, %fd228, %fd219, %fd229;
	fma.rn.f64 	%fd232, %fd231, %fd219, %fd230;
	fma.rn.f64 	%fd233, %fd232, %fd415, %fd415;
	fma.rn.f64 	%fd234, %fd232, %fd219, 0d3FF0000000000000;
	selp.f64 	%fd235, %fd234, %fd233, %p54;
	and.b32  	%r496, %r644, 2;
	setp.eq.s32 	%p55, %r496, 0;
	sub.f64 	%fd236, %fd217, %fd235;
	selp.f64 	%fd39, %fd235, %fd236, %p55;
	mov.b32 	%r645, 0;
	@%p51 bra 	$L__BB6_72;
	mul.f64 	%fd237, %fd33, 0d3FE45F306DC9C883;
	cvt.rni.s32.f64 	%r645, %fd237;
	cvt.rn.f64.s32 	%fd238, %r645;
	fma.rn.f64 	%fd239, %fd238, 0dBFF921FB54442D18, %fd33;
	fma.rn.f64 	%fd240, %fd238, 0dBC91A62633145C00, %fd239;
	fma.rn.f64 	%fd416, %fd238, 0dB97B839A252049C0, %fd240;
	setp.ltu.f64 	%p56, %fd33, 0d41E0000000000000;
	@%p56 bra 	$L__BB6_72;
	{ // callseq 3, 0
	.param .b64 param0;
	st.param.f64 	[param0], %fd33;
	.param .align 16 .b8 retval0[16];
	call.uni (retval0), 
	__internal_trig_reduction_slowpathd, 
	(
	param0
	);
	ld.param.f64 	%fd416, [retval0];
	ld.param.b32 	%r645, [retval0+8];
	} // callseq 3
$L__BB6_72:
	cvt.f64.f32 	%fd242, %f4;
	mul.f64 	%fd243, %fd242, %fd242;
	mov.f64 	%fd244, 0d3FF0000000000000;
	sub.f64 	%fd245, %fd244, %fd243;
	sqrt.rn.f64 	%fd246, %fd245;
	mul.f64 	%fd247, %fd246, %fd39;
	shl.b32 	%r499, %r645, 6;
	cvt.u64.u32 	%rd79, %r499;
	and.b64  	%rd80, %rd79, 64;
	mov.u64 	%rd81, __cudart_sin_cos_coeffs;
	add.s64 	%rd82, %rd81, %rd80;
	mul.rn.f64 	%fd248, %fd416, %fd416;
	and.b32  	%r500, %r645, 1;
	setp.eq.b32 	%p57, %r500, 1;
	selp.f64 	%fd249, 0dBDA8FF8320FD8164, 0d3DE5DB65F9785EBA, %p57;
	ld.global.nc.v2.f64 	{%fd250, %fd251}, [%rd82];
	fma.rn.f64 	%fd252, %fd249, %fd248, %fd250;
	fma.rn.f64 	%fd253, %fd252, %fd248, %fd251;
	ld.global.nc.v2.f64 	{%fd254, %fd255}, [%rd82+16];
	fma.rn.f64 	%fd256, %fd253, %fd248, %fd254;
	fma.rn.f64 	%fd257, %fd256, %fd248, %fd255;
	ld.global.nc.v2.f64 	{%fd258, %fd259}, [%rd82+32];
	fma.rn.f64 	%fd260, %fd257, %fd248, %fd258;
	fma.rn.f64 	%fd261, %fd260, %fd248, %fd259;
	fma.rn.f64 	%fd262, %fd261, %fd416, %fd416;
	fma.rn.f64 	%fd263, %fd261, %fd248, 0d3FF0000000000000;
	selp.f64 	%fd264, %fd263, %fd262, %p57;
	and.b32  	%r501, %r645, 2;
	setp.eq.s32 	%p58, %r501, 0;
	mov.f64 	%fd265, 0d0000000000000000;
	sub.f64 	%fd266, %fd265, %fd264;
	selp.f64 	%fd267, %fd264, %fd266, %p58;
	mul.f64 	%fd268, %fd246, %fd267;
	mul.f64 	%fd269, %fd433, %fd412;
	mul.f64 	%fd270, %fd432, %fd413;
	sub.f64 	%fd271, %fd270, %fd269;
	mul.f64 	%fd272, %fd271, %fd268;
	fma.rn.f64 	%fd273, %fd411, %fd247, %fd272;
	fma.rn.f64 	%fd274, %fd431, %fd242, %fd273;
	mul.f64 	%fd275, %fd431, %fd413;
	mul.f64 	%fd276, %fd433, %fd411;
	sub.f64 	%fd277, %fd276, %fd275;
	mul.f64 	%fd278, %fd277, %fd268;
	fma.rn.f64 	%fd279, %fd412, %fd247, %fd278;
	fma.rn.f64 	%fd280, %fd432, %fd242, %fd279;
	mul.f64 	%fd281, %fd432, %fd411;
	mul.f64 	%fd282, %fd431, %fd412;
	sub.f64 	%fd283, %fd282, %fd281;
	mul.f64 	%fd284, %fd283, %fd268;
	fma.rn.f64 	%fd285, %fd413, %fd247, %fd284;
	fma.rn.f64 	%fd286, %fd433, %fd242, %fd285;
	add.u64 	%rd84, %SPL, 56;
	st.local.f64 	[%rd84+24], %fd274;
	st.local.f64 	[%rd84+32], %fd280;
	st.local.f64 	[%rd84+40], %fd286;
	mul.f64 	%fd287, %fd432, %fd280;
	fma.rn.f64 	%fd288, %fd431, %fd274, %fd287;
	fma.rn.f64 	%fd427, %fd433, %fd286, %fd288;
	ld.f64 	%fd424, [%rd103+8];
	ld.f64 	%fd425, [%rd103+16];
	ld.f64 	%fd426, [%rd103+24];
	mov.b32 	%r653, 1;
	mov.f64 	%fd428, %fd22;
	mov.f64 	%fd429, %fd23;
	mov.f64 	%fd430, %fd24;
	mov.u32 	%r655, %r639;
	mov.u32 	%r638, %r640;
	mov.u32 	%r639, %r641;
$L__BB6_73:
	setp.ne.s32 	%p59, %r223, 2;
	@%p59 bra 	$L__BB6_75;
	add.u64 	%rd86, %SPL, 56;
	ld.local.f64 	%fd289, [%rd86+24];
	ld.local.f64 	%fd290, [%rd86+32];
	mul.f64 	%fd291, %fd432, %fd290;
	fma.rn.f64 	%fd292, %fd431, %fd289, %fd291;
	ld.local.f64 	%fd293, [%rd86+40];
	fma.rn.f64 	%fd427, %fd433, %fd293, %fd292;
	add.f64 	%fd294, %fd427, %fd427;
	mul.f64 	%fd295, %fd431, %fd294;
	mul.f64 	%fd296, %fd432, %fd294;
	mul.f64 	%fd297, %fd433, %fd294;
	sub.f64 	%fd298, %fd289, %fd295;
	sub.f64 	%fd299, %fd290, %fd296;
	sub.f64 	%fd300, %fd293, %fd297;
	mul.f64 	%fd301, %fd299, %fd299;
	fma.rn.f64 	%fd302, %fd298, %fd298, %fd301;
	fma.rn.f64 	%fd303, %fd300, %fd300, %fd302;
	sqrt.rn.f64 	%fd304, %fd303;
	div.rn.f64 	%fd305, %fd298, %fd304;
	div.rn.f64 	%fd306, %fd299, %fd304;
	div.rn.f64 	%fd307, %fd300, %fd304;
	st.local.f64 	[%rd86+24], %fd305;
	st.local.f64 	[%rd86+32], %fd306;
	st.local.f64 	[%rd86+40], %fd307;
	ld.f64 	%fd424, [%rd103+8];
	ld.f64 	%fd425, [%rd103+16];
	ld.f64 	%fd426, [%rd103+24];
	mov.b32 	%r653, 2;
	mov.f64 	%fd428, %fd22;
	mov.f64 	%fd429, %fd23;
	mov.f64 	%fd430, %fd24;
$L__BB6_75:
	setp.ne.s32 	%p60, %r223, 3;
	@%p60 bra 	$L__BB6_88;
	add.u64 	%rd88, %SPL, 56;
	ld.local.f64 	%fd65, [%rd88+24];
	ld.local.f64 	%fd66, [%rd88+32];
	mul.f64 	%fd308, %fd432, %fd66;
	fma.rn.f64 	%fd309, %fd431, %fd65, %fd308;
	ld.local.f64 	%fd67, [%rd88+40];
	fma.rn.f64 	%fd310, %fd433, %fd67, %fd309;
	setp.leu.f64 	%p61, %fd310, 0d0000000000000000;
	mov.f64 	%fd434, %fd3;
	@%p61 bra 	$L__BB6_78;
	neg.f64 	%fd431, %fd431;
	neg.f64 	%fd432, %fd432;
	neg.f64 	%fd433, %fd433;
	mov.f64 	%fd434, %fd5;
$L__BB6_78:
	setp.lt.s32 	%p62, %r186, 0;
	and.b32  	%r503, %r186, 2146435072;
	setp.eq.s32 	%p63, %r503, 1074790400;
	rcp.rn.f64 	%fd75, %fd434;
	mul.f64 	%fd311, %fd432, %fd66;
	fma.rn.f64 	%fd312, %fd431, %fd65, %fd311;
	fma.rn.f64 	%fd76, %fd433, %fd67, %fd312;
	neg.f64 	%fd427, %fd76;
	mul.f64 	%fd313, %fd75, %fd75;
	mul.f64 	%fd314, %fd76, %fd76;
	mov.f64 	%fd315, 0d3FF0000000000000;
	sub.f64 	%fd316, %fd315, %fd314;
	mul.f64 	%fd317, %fd313, %fd316;
	sub.f64 	%fd78, %fd315, %fd317;
	add.f64 	%fd79, %fd76, 0d3FF0000000000000;
	{
	.reg .b32 %temp; 
	mov.b64 	{%temp, %r243}, %fd79;
	}
	abs.f64 	%fd80, %fd79;
	{ // callseq 4, 0
	.param .b64 param0;
	st.param.f64 	[param0], %fd80;
	.param .b64 retval0;
	call.uni (retval0), 
	__internal_accurate_pow, 
	(
	param0
	);
	ld.param.f64 	%fd318, [retval0];
	} // callseq 4
	setp.lt.s32 	%p64, %r243, 0;
	neg.f64 	%fd320, %fd318;
	selp.f64 	%fd321, %fd320, %fd318, %p63;
	selp.f64 	%fd322, %fd321, %fd318, %p64;
	setp.eq.f64 	%p65, %fd79, 0d0000000000000000;
	selp.b32 	%r504, %r243, 0, %p63;
	or.b32  	%r505, %r504, 2146435072;
	selp.b32 	%r506, %r505, %r504, %p62;
	mov.b32 	%r507, 0;
	mov.b64 	%fd323, {%r507, %r506};
	selp.f64 	%fd435, %fd323, %fd322, %p65;
	add.f64 	%fd324, %fd79, 0d4014000000000000;
	{
	.reg .b32 %temp; 
	mov.b64 	{%temp, %r508}, %fd324;
	}
	and.b32  	%r509, %r508, 2146435072;
	setp.ne.s32 	%p66, %r509, 2146435072;
	@%p66 bra 	$L__BB6_83;
	setp.num.f64 	%p67, %fd79, %fd79;
	@%p67 bra 	$L__BB6_81;
	mov.f64 	%fd325, 0d4014000000000000;
	add.rn.f64 	%fd435, %fd79, %fd325;
	bra.uni 	$L__BB6_83;
$L__BB6_81:
	setp.neu.f64 	%p68, %fd80, 0d7FF0000000000000;
	@%p68 bra 	$L__BB6_83;
	selp.b32 	%r510, 0, 2146435072, %p62;
	or.b32  	%r511, %r510, -2147483648;
	selp.b32 	%r512, %r511, %r510, %p1;
	selp.b32 	%r513, %r512, %r510, %p64;
	mov.b32 	%r514, 0;
	mov.b64 	%fd435, {%r514, %r513};
$L__BB6_83:
	setp.eq.f64 	%p71, %fd79, 0d3FF0000000000000;
	selp.f64 	%fd326, 0d3FF0000000000000, %fd435, %p71;
	mov.f64 	%fd327, 0d3FF0000000000000;
	sub.f64 	%fd328, %fd327, %fd4;
	fma.rn.f64 	%fd85, %fd328, %fd326, %fd4;
	setp.leu.f64 	%p72, %fd78, 0d0000000000000000;
	mov.u32 	%r662, %r638;
	mov.u32 	%r663, %r639;
	mov.u32 	%r664, %r671;
	mov.u32 	%r665, %r672;
	@%p72 bra 	$L__BB6_86;
	shr.u32 	%r515, %r655, 2;
	xor.b32  	%r516, %r515, %r655;
	shl.b32 	%r517, %r672, 4;
	shl.b32 	%r518, %r516, 1;
	xor.b32  	%r519, %r518, %r517;
	xor.b32  	%r520, %r519, %r516;
	xor.b32  	%r665, %r520, %r672;
	add.s32 	%r654, %r654, 362437;
	add.s32 	%r521, %r665, %r654;
	cvt.rn.f32.u32 	%f49, %r521;
	fma.rn.f32 	%f50, %f49, 0f2F800000, 0f2F000000;
	cvt.f64.f32 	%fd329, %f50;
	setp.geu.f64 	%p73, %fd85, %fd329;
	mov.u32 	%r655, %r638;
	mov.u32 	%r662, %r639;
	mov.u32 	%r663, %r671;
	mov.u32 	%r664, %r672;
	@%p73 bra 	$L__BB6_86;
	mul.f64 	%fd338, %fd75, %fd65;
	mul.f64 	%fd339, %fd75, %fd66;
	mul.f64 	%fd340, %fd75, %fd67;
	mul.f64 	%fd341, %fd75, %fd427;
	sqrt.rn.f64 	%fd342, %fd78;
	sub.f64 	%fd343, %fd341, %fd342;
	fma.rn.f64 	%fd344, %fd431, %fd343, %fd338;
	fma.rn.f64 	%fd345, %fd432, %fd343, %fd339;
	fma.rn.f64 	%fd346, %fd433, %fd343, %fd340;
	mul.f64 	%fd347, %fd345, %fd345;
	fma.rn.f64 	%fd348, %fd344, %fd344, %fd347;
	fma.rn.f64 	%fd349, %fd346, %fd346, %fd348;
	sqrt.rn.f64 	%fd350, %fd349;
	div.rn.f64 	%fd436, %fd344, %fd350;
	div.rn.f64 	%fd437, %fd345, %fd350;
	div.rn.f64 	%fd438, %fd346, %fd350;
	mov.u32 	%r655, %r638;
	mov.u32 	%r662, %r639;
	mov.u32 	%r663, %r671;
	mov.u32 	%r664, %r672;
	bra.uni 	$L__BB6_87;
$L__BB6_86:
	mul.f64 	%fd330, %fd76, 0dC000000000000000;
	fma.rn.f64 	%fd331, %fd431, %fd330, %fd65;
	fma.rn.f64 	%fd332, %fd432, %fd330, %fd66;
	fma.rn.f64 	%fd333, %fd433, %fd330, %fd67;
	mul.f64 	%fd334, %fd332, %fd332;
	fma.rn.f64 	%fd335, %fd331, %fd331, %fd334;
	fma.rn.f64 	%fd336, %fd333, %fd333, %fd335;
	sqrt.rn.f64 	%fd337, %fd336;
	div.rn.f64 	%fd436, %fd331, %fd337;
	div.rn.f64 	%fd437, %fd332, %fd337;
	div.rn.f64 	%fd438, %fd333, %fd337;
$L__BB6_87:
	add.u64 	%rd90, %SPL, 56;
	st.local.f64 	[%rd90+24], %fd436;
	st.local.f64 	[%rd90+32], %fd437;
	st.local.f64 	[%rd90+40], %fd438;
	ld.f64 	%fd424, [%rd103+8];
	ld.f64 	%fd425, [%rd103+16];
	ld.f64 	%fd426, [%rd103+24];
	mov.b32 	%r653, 3;
	mov.f64 	%fd428, %fd22;
	mov.f64 	%fd429, %fd23;
	mov.f64 	%fd430, %fd24;
	mov.u32 	%r638, %r662;
	mov.u32 	%r639, %r663;
	mov.u32 	%r671, %r664;
	mov.u32 	%r672, %r665;
$L__BB6_88:
	not.b32 	%r523, %r628;
	add.s32 	%r524, %r273, %r523;
	mul.wide.s32 	%rd91, %r524, 64;
	add.s64 	%rd92, %rd9, %rd91;
	st.global.u32 	[%rd92], %r653;
	st.global.f64 	[%rd92+8], %fd424;
	st.global.f64 	[%rd92+16], %fd425;
	st.global.f64 	[%rd92+24], %fd426;
	st.global.f64 	[%rd92+32], %fd427;
	st.global.f64 	[%rd92+40], %fd428;
	st.global.f64 	[%rd92+48], %fd429;
	st.global.f64 	[%rd92+56], %fd430;
	add.s32 	%r628, %r628, 1;
	setp.ne.s32 	%p74, %r628, %r273;
	mov.f64 	%fd446, %fd407;
	mov.u32 	%r641, %r672;
	mov.u32 	%r640, %r671;
	mov.u32 	%r673, %r273;
	@%p74 bra 	$L__BB6_53;
$L__BB6_89:
	setp.lt.s32 	%p75, %r673, 1;
	mov.f64 	%fd456, 0d0000000000000000;
	mov.f64 	%fd457, %fd456;
	mov.f64 	%fd458, %fd456;
	@%p75 bra 	$L__BB6_104;
	sub.s32 	%r674, %r273, %r673;
	mov.f64 	%fd458, 0d0000000000000000;
	mov.f64 	%fd457, %fd458;
	mov.f64 	%fd456, %fd458;
$L__BB6_91:
	mul.wide.s32 	%rd93, %r674, 64;
	add.s64 	%rd28, %rd9, %rd93;
	ld.global.u32 	%r269, [%rd28];
	setp.ne.s32 	%p76, %r269, 1;
	@%p76 bra 	$L__BB6_93;
	ld.global.f64 	%fd353, [%rd28+8];
	mul.f64 	%fd354, %fd458, %fd353;
	ld.global.f64 	%fd355, [%rd28+16];
	mul.f64 	%fd356, %fd457, %fd355;
	ld.global.f64 	%fd357, [%rd28+24];
	mul.f64 	%fd358, %fd456, %fd357;
	ld.global.f64 	%fd359, [%rd28+32];
	mul.f64 	%fd360, %fd354, %fd359;
	mul.f64 	%fd361, %fd356, %fd359;
	mul.f64 	%fd362, %fd358, %fd359;
	mul.f64 	%fd363, %fd360, 0d3FB999999999999A;
	mul.f64 	%fd364, %fd361, 0d3FB999999999999A;
	mul.f64 	%fd365, %fd362, 0d3FB999999999999A;
	ld.global.f64 	%fd366, [%rd28+40];
	fma.rn.f64 	%fd458, %fd446, %fd363, %fd366;
	ld.global.f64 	%fd367, [%rd28+48];
	fma.rn.f64 	%fd457, %fd446, %fd364, %fd367;
	ld.global.f64 	%fd368, [%rd28+56];
	fma.rn.f64 	%fd456, %fd446, %fd365, %fd368;
$L__BB6_93:
	setp.ne.s32 	%p77, %r269, 2;
	@%p77 bra 	$L__BB6_95;
	ld.global.f64 	%fd369, [%rd28+40];
	fma.rn.f64 	%fd458, %fd446, %fd458, %fd369;
	ld.global.f64 	%fd370, [%rd28+48];
	fma.rn.f64 	%fd457, %fd446, %fd457, %fd370;
	ld.global.f64 	%fd371, [%rd28+56];
	fma.rn.f64 	%fd456, %fd446, %fd456, %fd371;
$L__BB6_95:
	setp.ne.s32 	%p78, %r269, 3;
	@%p78 bra 	$L__BB6_103;
	add.s32 	%r525, %r273, -1;
	setp.eq.s32 	%p79, %r674, %r525;
	@%p79 bra 	$L__BB6_101;
	setp.lt.s32 	%p80, %r674, 2;
	@%p80 bra 	$L__BB6_102;
	add.s32 	%r526, %r674, -2;
	mul.wide.u32 	%rd94, %r526, 64;
	add.s64 	%rd95, %rd9, %rd94;
	add.s64 	%rd29, %rd95, 40;
	ld.global.f64 	%fd372, [%rd95+40];
	setp.neu.f64 	%p81, %fd372, 0d0000000000000000;
	@%p81 bra 	$L__BB6_101;
	ld.global.f64 	%fd373, [%rd29+8];
	setp.neu.f64 	%p82, %fd373, 0d0000000000000000;
	@%p82 bra 	$L__BB6_101;
	ld.global.f64 	%fd374, [%rd29+16];
	setp.eq.f64 	%p83, %fd374, 0d0000000000000000;
	@%p83 bra 	$L__BB6_102;
$L__BB6_101:
	ld.global.f64 	%fd381, [%rd28+8];
	mul.f64 	%fd382, %fd458, %fd381;
	ld.global.f64 	%fd383, [%rd28+16];
	mul.f64 	%fd384, %fd457, %fd383;
	ld.global.f64 	%fd385, [%rd28+24];
	mul.f64 	%fd386, %fd456, %fd385;
	mul.f64 	%fd387, %fd382, 0d3FF2666666666666;
	mul.f64 	%fd388, %fd384, 0d3FF2666666666666;
	mul.f64 	%fd389, %fd386, 0d3FF2666666666666;
	ld.global.f64 	%fd390, [%rd28+40];
	fma.rn.f64 	%fd458, %fd446, %fd387, %fd390;
	ld.global.f64 	%fd391, [%rd28+48];
	fma.rn.f64 	%fd457, %fd446, %fd388, %fd391;
	ld.global.f64 	%fd392, [%rd28+56];
	fma.rn.f64 	%fd456, %fd446, %fd389, %fd392;
	bra.uni 	$L__BB6_103;
$L__BB6_102:
	mul.f64 	%fd375, %fd458, 0d3FF2666666666666;
	mul.f64 	%fd376, %fd457, 0d3FF2666666666666;
	mul.f64 	%fd377, %fd456, 0d3FF2666666666666;
	ld.global.f64 	%fd378, [%rd28+40];
	fma.rn.f64 	%fd458, %fd446, %fd375, %fd378;
	ld.global.f64 	%fd379, [%rd28+48];
	fma.rn.f64 	%fd457, %fd446, %fd376, %fd379;
	ld.global.f64 	%fd380, [%rd28+56];
	fma.rn.f64 	%fd456, %fd446, %fd377, %fd380;
$L__BB6_103:
	add.s32 	%r674, %r674, 1;
	setp.lt.s32 	%p84, %r674, %r273;
	@%p84 bra 	$L__BB6_91;
$L__BB6_104:
	ld.param.u32 	%r528, [_Z11calc_renderiiP4DatafiPP5SceneP3VecP17curandStateXORWOWiiii_param_0];
	ld.global.f64 	%fd393, [%rd10];
	add.f64 	%fd394, %fd458, %fd393;
	ld.global.f64 	%fd395, [%rd10+8];
	add.f64 	%fd396, %fd457, %fd395;
	ld.global.f64 	%fd397, [%rd10+16];
	add.f64 	%fd398, %fd456, %fd397;
	st.global.f64 	[%rd10], %fd394;
	st.global.f64 	[%rd10+8], %fd396;
	st.global.f64 	[%rd10+16], %fd398;
	add.s32 	%r623, %r623, 1;
	setp.ne.s32 	%p85, %r623, %r528;
	@%p85 bra 	$L__BB6_45;
$L__BB6_105:
	ret;

}
	// .globl	_Z12create_worldPP3ObjiPP5Scene
.visible .entry _Z12create_worldPP3ObjiPP5Scene(
	.param .u64 .ptr .align 1 _Z12create_worldPP3ObjiPP5Scene_param_0,
	.param .u32 _Z12create_worldPP3ObjiPP5Scene_param_1,
	.param .u64 .ptr .align 1 _Z12create_worldPP3ObjiPP5Scene_param_2
)
{
	.reg .b32 	%r<5>;
	.reg .b64 	%rd<64>;

	ld.param.u64 	%rd1, [_Z12create_worldPP3ObjiPP5Scene_param_0];
	ld.param.u32 	%r1, [_Z12create_worldPP3ObjiPP5Scene_param_1];
	ld.param.u64 	%rd2, [_Z12create_worldPP3ObjiPP5Scene_param_2];
	cvta.to.global.u64 	%rd3, %rd2;
	cvta.to.global.u64 	%rd4, %rd1;
	{ // callseq 5, 0
	.param .b64 param0;
	st.param.b64 	[param0], 96;
	.param .b64 retval0;
	call.uni (retval0), 
	malloc, 
	(
	param0
	);
	ld.param.b64 	%rd5, [retval0];
	} // callseq 5
	mov.u64 	%rd7, _ZTV6Sphere;
	cvta.global.u64 	%rd8, %rd7;
	add.s64 	%rd9, %rd8, 16;
	st.u64 	[%rd5], %rd9;
	mov.b64 	%rd10, -4618441417868443648;
	st.u64 	[%rd5+64], %rd10;
	mov.b64 	%rd11, -4614162998222441677;
	st.u64 	[%rd5+72], %rd11;
	mov.b64 	%rd12, -4606732058837280358;
	st.u64 	[%rd5+80], %rd12;
	mov.b64 	%rd13, 4607407598781385933;
	st.u64 	[%rd5+88], %rd13;
	st.global.u64 	[%rd4], %rd5;
	mov.b64 	%rd14, 4616189618054758400;
	st.u64 	[%rd5+8], %rd14;
	mov.b64 	%rd15, 4620693217682128896;
	st.u64 	[%rd5+16], %rd15;
	st.u64 	[%rd5+24], %rd14;
	mov.b64 	%rd16, 0;
	st.u64 	[%rd5+32], %rd16;
	st.u64 	[%rd5+40], %rd16;
	st.u64 	[%rd5+48], %rd16;
	mov.b32 	%r2, 2;
	st.u32 	[%rd5+56], %r2;
	{ // callseq 6, 0
	.param .b64 param0;
	st.param.b64 	[param0], 96;
	.param .b64 retval0;
	call.uni (retval0), 
	malloc, 
	(
	param0
	);
	ld.param.b64 	%rd17, [retval0];
	} // callseq 6
	st.u64 	[%rd17], %rd9;
	mov.b64 	%rd19, 4611686018427387904;
	st.u64 	[%rd17+64], %rd19;
	mov.b64 	%rd20, -4611573428436703642;
	st.u64 	[%rd17+72], %rd20;
	mov.b64 	%rd21, -4607857958744122982;
	st.u64 	[%rd17+80], %rd21;
	mov.b64 	%rd22, 4602678819172646912;
	st.u64 	[%rd17+88], %rd22;
	st.global.u64 	[%rd4+8], %rd17;
	mov.b64 	%rd23, 4607182418800017408;
	st.u64 	[%rd17+8], %rd23;
	st.u64 	[%rd17+16], %rd23;
	st.u64 	[%rd17+24], %rd23;
	st.u64 	[%rd17+32], %rd16;
	st.u64 	[%rd17+40], %rd16;
	st.u64 	[%rd17+48], %rd16;
	mov.b32 	%r3, 3;
	st.u32 	[%rd17+56], %r3;
	{ // callseq 7, 0
	.param .b64 param0;
	st.param.b64 	[param0], 96;
	.param .b64 retval0;
	call.uni (retval0), 
	malloc, 
	(
	param0
	);
	ld.param.b64 	%rd24, [retval0];
	} // callseq 7
	st.u64 	[%rd24], %rd9;
	mov.b64 	%rd26, -4612811918334230528;
	st.u64 	[%rd24+64], %rd26;
	mov.b64 	%rd27, -4611911198408756429;
	st.u64 	[%rd24+72], %rd27;
	mov.b64 	%rd28, -4609209038632334131;
	st.u64 	[%rd24+80], %rd28;
	mov.b64 	%rd29, 4603579539098121011;
	st.u64 	[%rd24+88], %rd29;
	st.global.u64 	[%rd4+16], %rd24;
	st.u64 	[%rd24+8], %rd14;
	st.u64 	[%rd24+16], %rd14;
	mov.b64 	%rd30, 4622945017495814144;
	st.u64 	[%rd24+24], %rd30;
	st.u64 	[%rd24+32], %rd16;
	st.u64 	[%rd24+40], %rd16;
	st.u64 	[%rd24+48], %rd16;
	mov.b32 	%r4, 1;
	st.u32 	[%rd24+56], %r4;
	{ // callseq 8, 0
	.param .b64 param0;
	st.param.b64 	[param0], 96;
	.param .b64 retval0;
	call.uni (retval0), 
	malloc, 
	(
	param0
	);
	ld.param.b64 	%rd31, [retval0];
	} // callseq 8
	mov.u64 	%rd33, _ZTV5Plane;
	cvta.global.u64 	%rd34, %rd33;
	add.s64 	%rd35, %rd34, 16;
	st.u64 	[%rd31], %rd35;
	mov.b64 	%rd36, 4612811918334230528;
	st.u64 	[%rd31+88], %rd36;
	st.u64 	[%rd31+64], %rd16;
	st.u64 	[%rd31+72], %rd23;
	st.u64 	[%rd31+80], %rd16;
	st.global.u64 	[%rd4+24], %rd31;
	mov.b64 	%rd37, 4618441417868443648;
	st.u64 	[%rd31+8], %rd37;
	st.u64 	[%rd31+16], %rd37;
	st.u64 	[%rd31+24], %rd37;
	st.u64 	[%rd31+32], %rd16;
	st.u64 	[%rd31+40], %rd16;
	st.u64 	[%rd31+48], %rd16;
	st.u32 	[%rd31+56], %r4;
	{ // callseq 9, 0
	.param .b64 param0;
	st.param.b64 	[param0], 96;
	.param .b64 retval0;
	call.uni (retval0), 
	malloc, 
	(
	param0
	);
	ld.param.b64 	%rd38, [retval0];
	} // callseq 9
	st.u64 	[%rd38], %rd35;
	mov.b64 	%rd40, 4617878467915022336;
	st.u64 	[%rd38+88], %rd40;
	st.u64 	[%rd38+64], %rd16;
	st.u64 	[%rd38+72], %rd16;
	st.u64 	[%rd38+80], %rd23;
	st.global.u64 	[%rd4+32], %rd38;
	st.u64 	[%rd38+8], %rd37;
	st.u64 	[%rd38+16], %rd37;
	st.u64 	[%rd38+24], %rd37;
	st.u64 	[%rd38+32], %rd16;
	st.u64 	[%rd38+40], %rd16;
	st.u64 	[%rd38+48], %rd16;
	st.u32 	[%rd38+56], %r4;
	{ // callseq 10, 0
	.param .b64 param0;
	st.param.b64 	[param0], 96;
	.param .b64 retval0;
	call.uni (retval0), 
	malloc, 
	(
	param0
	);
	ld.param.b64 	%rd41, [retval0];
	} // callseq 10
	st.u64 	[%rd41], %rd35;
	mov.b64 	%rd43, 4613374868287651840;
	st.u64 	[%rd41+88], %rd43;
	st.u64 	[%rd41+64], %rd23;
	st.u64 	[%rd41+72], %rd16;
	st.u64 	[%rd41+80], %rd16;
	st.global.u64 	[%rd4+40], %rd41;
	mov.b64 	%rd44, 4621819117588971520;
	st.u64 	[%rd41+8], %rd44;
	st.u64 	[%rd41+16], %rd19;
	st.u64 	[%rd41+24], %rd19;
	st.u64 	[%rd41+32], %rd16;
	st.u64 	[%rd41+40], %rd16;
	st.u64 	[%rd41+48], %rd16;
	st.u32 	[%rd41+56], %r4;
	{ // callseq 11, 0
	.param .b64 param0;
	st.param.b64 	[param0], 96;
	.param .b64 retval0;
	call.uni (retval0), 
	malloc, 
	(
	param0
	);
	ld.param.b64 	%rd45, [retval0];
	} // callseq 11
	st.u64 	[%rd45], %rd35;
	st.u64 	[%rd45+88], %rd43;
	mov.b64 	%rd47, -4616189618054758400;
	st.u64 	[%rd45+64], %rd47;
	st.u64 	[%rd45+72], %rd16;
	st.u64 	[%rd45+80], %rd16;
	st.global.u64 	[%rd4+48], %rd45;
	st.u64 	[%rd45+8], %rd19;
	st.u64 	[%rd45+16], %rd44;
	st.u64 	[%rd45+24], %rd19;
	st.u64 	[%rd45+32], %rd16;
	st.u64 	[%rd45+40], %rd16;
	st.u64 	[%rd45+48], %rd16;
	st.u32 	[%rd45+56], %r4;
	{ // callseq 12, 0
	.param .b64 param0;
	st.param.b64 	[param0], 96;
	.param .b64 retval0;
	call.uni (retval0), 
	malloc, 
	(
	param0
	);
	ld.param.b64 	%rd48, [retval0];
	} // callseq 12
	st.u64 	[%rd48], %rd35;
	mov.b64 	%rd50, 4613937818241073152;
	st.u64 	[%rd48+88], %rd50;
	st.u64 	[%rd48+64], %rd16;
	st.u64 	[%rd48+72], %rd47;
	st.u64 	[%rd48+80], %rd16;
	st.global.u64 	[%rd4+56], %rd48;
	st.u64 	[%rd48+8], %rd37;
	st.u64 	[%rd48+16], %rd37;
	st.u64 	[%rd48+24], %rd37;
	st.u64 	[%rd48+32], %rd16;
	st.u64 	[%rd48+40], %rd16;
	st.u64 	[%rd48+48], %rd16;
	st.u32 	[%rd48+56], %r4;
	{ // callseq 13, 0
	.param .b64 param0;
	st.param.b64 	[param0], 96;
	.param .b64 retval0;
	call.uni (retval0), 
	malloc, 
	(
	param0
	);
	ld.param.b64 	%rd51, [retval0];
	} // callseq 13
	st.u64 	[%rd51], %rd35;
	st.u64 	[%rd51+88], %rd22;
	st.u64 	[%rd51+64], %rd16;
	st.u64 	[%rd51+72], %rd16;
	st.u64 	[%rd51+80], %rd47;
	st.global.u64 	[%rd4+64], %rd51;
	st.u64 	[%rd51+8], %rd37;
	st.u64 	[%rd51+16], %rd37;
	st.u64 	[%rd51+24], %rd37;
	st.u64 	[%rd51+32], %rd16;
	st.u64 	[%rd51+40], %rd16;
	st.u64 	[%rd51+48], %rd16;
	st.u32 	[%rd51+56], %r4;
	{ // callseq 14, 0
	.param .b64 param0;
	st.param.b64 	[param0], 96;
	.param .b64 retval0;
	call.uni (retval0), 
	malloc, 
	(
	param0
	);
	ld.param.b64 	%rd53, [retval0];
	} // callseq 14
	st.u64 	[%rd53], %rd9;
	st.u64 	[%rd53+64], %rd16;
	st.u64 	[%rd53+72], %rd22;
	mov.b64 	%rd55, -4611686018427387904;
	st.u64 	[%rd53+80], %rd55;
	st.u64 	[%rd53+88], %rd22;
	st.global.u64 	[%rd4+72], %rd53;
	st.u64 	[%rd53+8], %rd19;
	st.u64 	[%rd53+16], %rd19;
	st.u64 	[%rd53+24], %rd44;
	st.u64 	[%rd53+32], %rd16;
	st.u64 	[%rd53+40], %rd16;
	st.u64 	[%rd53+48], %rd16;
	st.u32 	[%rd53+56], %r2;
	{ // callseq 15, 0
	.param .b64 param0;
	st.param.b64 	[param0], 96;
	.param .b64 retval0;
	call.uni (retval0), 
	malloc, 
	(
	param0
	);
	ld.param.b64 	%rd56, [retval0];
	} // callseq 15
	st.u64 	[%rd56], %rd9;
	st.u64 	[%rd56+64], %rd16;
	mov.b64 	%rd58, 4611235658464650854;
	st.u64 	[%rd56+72], %rd58;
	mov.b64 	%rd59, -4609434218613702656;
	st.u64 	[%rd56+80], %rd59;
	st.u64 	[%rd56+88], %rd22;
	st.global.u64 	[%rd4+80], %rd56;
	st.u64 	[%rd56+8], %rd19;
	st.u64 	[%rd56+16], %rd19;
	st.u64 	[%rd56+24], %rd44;
	mov.b64 	%rd60, 4662219572839972864;
	st.u64 	[%rd56+32], %rd60;
	mov.b64 	%rd61, 4656510908468559872;
	st.u64 	[%rd56+40], %rd61;
	st.u64 	[%rd56+48], %rd61;
	st.u32 	[%rd56+56], %r4;
	{ // callseq 16, 0
	.param .b64 param0;
	st.param.b64 	[param0], 16;
	.param .b64 retval0;
	call.uni (retval0), 
	malloc, 
	(
	param0
	);
	ld.param.b64 	%rd62, [retval0];
	} // callseq 16
	st.u64 	[%rd62], %rd1;
	st.u32 	[%rd62+8], %r1;
	st.global.u64 	[%rd3], %rd62;
	ret;

}
	// .globl	_ZN3cub18CUB_300001_SM_10006detail11EmptyKernelIvEEvv
.visible .entry _ZN3cub18CUB_300001_SM_10006detail11EmptyKernelIvEEvv()
{


	ret;

}
.func  (.param .align 16 .b8 func_retval0[16]) __internal_trig_reduction_slowpathd(
	.param .b64 __internal_trig_reduction_slowpathd_param_0
)
{
	.local .align 8 .b8 	__local_depot9[40];
	.reg .b64 	%SP;
	.reg .b64 	%SPL;
	.reg .pred 	%p<10>;
	.reg .b32 	%r<47>;
	.reg .b64 	%rd<74>;
	.reg .b64 	%fd<5>;

	mov.u64 	%SPL, __local_depot9;
	ld.param.f64 	%fd4, [__internal_trig_reduction_slowpathd_param_0];
	add.u64 	%rd1, %SPL, 0;
	{
	.reg .b32 %temp; 
	mov.b64 	{%temp, %r1}, %fd4;
	}
	shr.u32 	%r2, %r1, 20;
	and.b32  	%r3, %r2, 2047;
	setp.eq.s32 	%p1, %r3, 2047;
	mov.b32 	%r46, 0;
	@%p1 bra 	$L__BB9_9;
	add.s32 	%r20, %r3, -1024;
	mov.b64 	%rd20, %fd4;
	shl.b64 	%rd2, %rd20, 11;
	shr.u32 	%r4, %r20, 6;
	sub.s32 	%r45, 15, %r4;
	sub.s32 	%r21, 19, %r4;
	setp.lt.u32 	%p2, %r20, 128;
	selp.b32 	%r6, 18, %r21, %p2;
	setp.ge.s32 	%p3, %r45, %r6;
	mov.b64 	%rd70, 0;
	@%p3 bra 	$L__BB9_4;
	add.s32 	%r23, %r6, %r4;
	neg.s32 	%r43, %r23;
	or.b64  	%rd3, %rd2, -9223372036854775808;
	mov.b64 	%rd70, 0;
	mov.b32 	%r42, 0;
	mov.u64 	%rd25, __cudart_i2opi_d;
	mov.u32 	%r44, %r45;
$L__BB9_3:
	.pragma "nounroll";
	mul.wide.s32 	%rd22, %r42, 8;
	add.s64 	%rd23, %rd1, %rd22;
	mul.wide.s32 	%rd24, %r44, 8;
	add.s64 	%rd26, %rd25, %rd24;
	ld.global.nc.u64 	%rd27, [%rd26];
	{
	.reg .u32 %r0, %r1, %r2, %r3, %alo, %ahi, %blo, %bhi, %clo, %chi;
	mov.b64 	{%alo,%ahi}, %rd27;
	mov.b64 	{%blo,%bhi}, %rd3;
	mov.b64 	{%clo,%chi}, %rd70;
	mad.lo.cc.u32 	%r0, %alo, %blo, %clo;
	madc.hi.cc.u32 	%r1, %alo, %blo, %chi;
	madc.hi.u32 	%r2, %alo, %bhi, 0;
	mad.lo.cc.u32 	%r1, %alo, %bhi, %r1;
	madc.hi.cc.u32 	%r2, %ahi, %blo, %r2;
	madc.hi.u32 	%r3, %ahi, %bhi, 0;
	mad.lo.cc.u32 	%r1, %ahi, %blo, %r1;
	madc.lo.cc.u32 	%r2, %ahi, %bhi, %r2;
	addc.u32 	%r3, %r3, 0;
	mov.b64 	%rd28, {%r0,%r1};
	mov.b64 	%rd70, {%r2,%r3};
	}
	st.local.u64 	[%rd23], %rd28;
	add.s32 	%r44, %r44, 1;
	add.s32 	%r43, %r43, 1;
	add.s32 	%r42, %r42, 1;
	setp.ne.s32 	%p4, %r43, -15;
	mov.u32 	%r45, %r6;
	@%p4 bra 	$L__BB9_3;
$L__BB9_4:
	cvt.s64.s32 	%rd29, %r45;
	cvt.u64.u32 	%rd30, %r4;
	add.s64 	%rd31, %rd30, %rd29;
	shl.b64 	%rd32, %rd31, 3;
	add.s64 	%rd33, %rd1, %rd32;
	st.local.u64 	[%rd33+-120], %rd70;
	and.b32  	%r15, %r2, 63;
	ld.local.u64 	%rd72, [%rd1+16];
	ld.local.u64 	%rd71, [%rd1+24];
	setp.eq.s32 	%p5, %r15, 0;
	@%p5 bra 	$L__BB9_6;
	shl.b64 	%rd34, %rd71, %r15;
	shr.u64 	%rd35, %rd72, 1;
	xor.b32  	%r24, %r15, 63;
	shr.u64 	%rd36, %rd35, %r24;
	or.b64  	%rd71, %rd34, %rd36;
	ld.local.u64 	%rd37, [%rd1+8];
	shl.b64 	%rd38, %rd72, %r15;
	shr.u64 	%rd39, %rd37, 1;
	shr.u64 	%rd40, %rd39, %r24;
	or.b64  	%rd72, %rd38, %rd40;
$L__BB9_6:
	and.b32  	%r25, %r1, -2147483648;
	shr.u64 	%rd41, %rd71, 62;
	cvt.u32.u64 	%r26, %rd41;
	mov.b64 	{%r27, %r28}, %rd71;
	mov.b64 	{%r29, %r30}, %rd72;
	shf.l.wrap.b32 	%r31, %r30, %r27, 2;
	shf.l.wrap.b32 	%r32, %r27, %r28, 2;
	mov.b64 	%rd42, {%r31, %r32};
	shl.b64 	%rd43, %rd72, 2;
	shr.u64 	%rd44, %rd42, 63;
	cvt.u32.u64 	%r33, %rd44;
	add.s32 	%r34, %r33, %r26;
	setp.eq.s32 	%p6, %r25, 0;
	neg.s32 	%r35, %r34;
	selp.b32 	%r46, %r34, %r35, %p6;
	setp.gt.s64 	%p7, %rd42, -1;
	mov.b64 	%rd45, 0;
	{
	.reg .u32 %r0, %r1, %r2, %r3, %a0, %a1, %a2, %a3, %b0, %b1, %b2, %b3;
	mov.b64 	{%a0,%a1}, %rd45;
	mov.b64 	{%a2,%a3}, %rd45;
	mov.b64 	{%b0,%b1}, %rd43;
	mov.b64 	{%b2,%b3}, %rd42;
	sub.cc.u32 	%r0, %a0, %b0;
	subc.cc.u32 	%r1, %a1, %b1;
	subc.cc.u32 	%r2, %a2, %b2;
	subc.u32 	%r3, %a3, %b3;
	mov.b64 	%rd46, {%r0,%r1};
	mov.b64 	%rd47, {%r2,%r3};
	}
	xor.b32  	%r36, %r25, -2147483648;
	selp.b64 	%rd73, %rd42, %rd47, %p7;
	selp.b64 	%rd14, %rd43, %rd46, %p7;
	selp.b32 	%r17, %r25, %r36, %p7;
	clz.b64 	%r37, %rd73;
	cvt.u64.u32 	%rd15, %r37;
	setp.eq.s32 	%p8, %r37, 0;
	@%p8 bra 	$L__BB9_8;
	cvt.u32.u64 	%r38, %rd15;
	and.b32  	%r39, %r38, 63;
	shl.b64 	%rd48, %rd73, %r39;
	shr.u64 	%rd49, %rd14, 1;
	not.b32 	%r40, %r38;
	and.b32  	%r41, %r40, 63;
	shr.u64 	%rd50, %rd49, %r41;
	or.b64  	%rd73, %rd48, %rd50;
$L__BB9_8:
	mov.b64 	%rd51, -3958705157555305931;
	{
	.reg .u32 %r0, %r1, %r2, %r3, %alo, %ahi, %blo, %bhi;
	mov.b64 	{%alo,%ahi}, %rd73;
	mov.b64 	{%blo,%bhi}, %rd51;
	mul.lo.u32 	%r0, %alo, %blo;
	mul.hi.u32 	%r1, %alo, %blo;
	mad.lo.cc.u32 	%r1, %alo, %bhi, %r1;
	madc.hi.u32 	%r2, %alo, %bhi, 0;
	mad.lo.cc.u32 	%r1, %ahi, %blo, %r1;
	madc.hi.cc.u32 	%r2, %ahi, %blo, %r2;
	madc.hi.u32 	%r3, %ahi, %bhi, 0;
	mad.lo.cc.u32 	%r2, %ahi, %bhi, %r2;
	addc.u32 	%r3, %r3, 0;
	mov.b64 	%rd52, {%r0,%r1};
	mov.b64 	%rd53, {%r2,%r3};
	}
	setp.gt.s64 	%p9, %rd53, 0;
	{
	.reg .u32 %r0, %r1, %r2, %r3, %a0, %a1, %a2, %a3, %b0, %b1, %b2, %b3;
	mov.b64 	{%a0,%a1}, %rd52;
	mov.b64 	{%a2,%a3}, %rd53;
	mov.b64 	{%b0,%b1}, %rd52;
	mov.b64 	{%b2,%b3}, %rd53;
	add.cc.u32 	%r0, %a0, %b0;
	addc.cc.u32 	%r1, %a1, %b1;
	addc.cc.u32 	%r2, %a2, %b2;
	addc.u32 	%r3, %a3, %b3;
	mov.b64 	%rd54, {%r0,%r1};
	mov.b64 	%rd55, {%r2,%r3};
	}
	selp.b64 	%rd56, %rd55, %rd53, %p9;
	selp.s64 	%rd57, -1, 0, %p9;
	sub.s64 	%rd58, %rd57, %rd15;
	cvt.u64.u32 	%rd59, %r17;
	shl.b64 	%rd60, %rd59, 32;
	add.s64 	%rd61, %rd56, 1;
	shr.u64 	%rd62, %rd61, 10;
	add.s64 	%rd63, %rd62, 1;
	shr.u64 	%rd64, %rd63, 1;
	shl.b64 	%rd65, %rd58, 52;
	add.s64 	%rd66, %rd65, %rd64;
	add.s64 	%rd67, %rd66, 4602678819172646912;
	or.b64  	%rd68, %rd67, %rd60;
	mov.b64 	%fd4, %rd68;
$L__BB9_9:
	st.param.f64 	[func_retval0], %fd4;
	st.param.b32 	[func_retval0+8], %r46;
	ret;

}
.func  (.param .b64 func_retval0) __internal_accurate_pow(
	.param .b64 __internal_accurate_pow_param_0
)
{
	.reg .pred 	%p<8>;
	.reg .b32 	%r<49>;
	.reg .b32 	%f<3>;
	.reg .b64 	%fd<109>;

	ld.param.f64 	%fd10, [__internal_accurate_pow_param_0];
	{
	.reg .b32 %temp; 
	mov.b64 	{%temp, %r46}, %fd10;
	}
	{
	.reg .b32 %temp; 
	mov.b64 	{%r45, %temp}, %fd10;
	}
	shr.u32 	%r47, %r46, 20;
	setp.gt.u32 	%p1, %r46, 1048575;
	@%p1 bra 	$L__BB10_2;
	mul.f64 	%fd11, %fd10, 0d4350000000000000;
	{
	.reg .b32 %temp; 
	mov.b64 	{%temp, %r46}, %fd11;
	}
	{
	.reg .b32 %temp; 
	mov.b64 	{%r45, %temp}, %fd11;
	}
	shr.u32 	%r16, %r46, 20;
	add.s32 	%r47, %r16, -54;
$L__BB10_2:
	add.s32 	%r48, %r47, -1023;
	and.b32  	%r17, %r46, -2146435073;
	or.b32  	%r18, %r17, 1072693248;
	mov.b64 	%fd107, {%r45, %r18};
	setp.lt.u32 	%p2, %r18, 1073127583;
	@%p2 bra 	$L__BB10_4;
	{
	.reg .b32 %temp; 
	mov.b64 	{%r19, %temp}, %fd107;
	}
	{
	.reg .b32 %temp; 
	mov.b64 	{%temp, %r20}, %fd107;
	}
	add.s32 	%r21, %r20, -1048576;
	mov.b64 	%fd107, {%r19, %r21};
	add.s32 	%r48, %r47, -1022;
$L__BB10_4:
	add.f64 	%fd12, %fd107, 0dBFF0000000000000;
	add.f64 	%fd13, %fd107, 0d3FF0000000000000;
	rcp.approx.ftz.f64 	%fd14, %fd13;
	neg.f64 	%fd15, %fd13;
	fma.rn.f64 	%fd16, %fd15, %fd14, 0d3FF0000000000000;
	fma.rn.f64 	%fd17, %fd16, %fd16, %fd16;
	fma.rn.f64 	%fd18, %fd17, %fd14, %fd14;
	mul.f64 	%fd19, %fd12, %fd18;
	fma.rn.f64 	%fd20, %fd12, %fd18, %fd19;
	mul.f64 	%fd21, %fd20, %fd20;
	fma.rn.f64 	%fd22, %fd21, 0d3EB0F5FF7D2CAFE2, 0d3ED0F5D241AD3B5A;
	fma.rn.f64 	%fd23, %fd22, %fd21, 0d3EF3B20A75488A3F;
	fma.rn.f64 	%fd24, %fd23, %fd21, 0d3F1745CDE4FAECD5;
	fma.rn.f64 	%fd25, %fd24, %fd21, 0d3F3C71C7258A578B;
	fma.rn.f64 	%fd26, %fd25, %fd21, 0d3F6249249242B910;
	fma.rn.f64 	%fd27, %fd26, %fd21, 0d3F89999999999DFB;
	sub.f64 	%fd28, %fd12, %fd20;
	add.f64 	%fd29, %fd28, %fd28;
	neg.f64 	%fd30, %fd20;
	fma.rn.f64 	%fd31, %fd30, %fd12, %fd29;
	mul.f64 	%fd32, %fd18, %fd31;
	fma.rn.f64 	%fd33, %fd21, %fd27, 0d3FB5555555555555;
	mov.f64 	%fd34, 0d3FB5555555555555;
	sub.f64 	%fd35, %fd34, %fd33;
	fma.rn.f64 	%fd36, %fd21, %fd27, %fd35;
	add.f64 	%fd37, %fd36, 0dBC46A4CB00B9E7B0;
	add.f64 	%fd38, %fd33, %fd37;
	sub.f64 	%fd39, %fd33, %fd38;
	add.f64 	%fd40, %fd37, %fd39;
	mul.rn.f64 	%fd41, %fd20, %fd20;
	neg.f64 	%fd42, %fd41;
	fma.rn.f64 	%fd43, %fd20, %fd20, %fd42;
	{
	.reg .b32 %temp; 
	mov.b64 	{%r22, %temp}, %fd32;
	}
	{
	.reg .b32 %temp; 
	mov.b64 	{%temp, %r23}, %fd32;
	}
	add.s32 	%r24, %r23, 1048576;
	mov.b64 	%fd44, {%r22, %r24};
	fma.rn.f64 	%fd45, %fd20, %fd44, %fd43;
	mul.rn.f64 	%fd46, %fd41, %fd20;
	neg.f64 	%fd47, %fd46;
	fma.rn.f64 	%fd48, %fd41, %fd20, %fd47;
	fma.rn.f64 	%fd49, %fd41, %fd32, %fd48;
	fma.rn.f64 	%fd50, %fd45, %fd20, %fd49;
	mul.rn.f64 	%fd51, %fd38, %fd46;
	neg.f64 	%fd52, %fd51;
	fma.rn.f64 	%fd53, %fd38, %fd46, %fd52;
	fma.rn.f64 	%fd54, %fd38, %fd50, %fd53;
	fma.rn.f64 	%fd55, %fd40, %fd46, %fd54;
	add.f64 	%fd56, %fd51, %fd55;
	sub.f64 	%fd57, %fd51, %fd56;
	add.f64 	%fd58, %fd55, %fd57;
	add.f64 	%fd59, %fd20, %fd56;
	sub.f64 	%fd60, %fd20, %fd59;
	add.f64 	%fd61, %fd56, %fd60;
	add.f64 	%fd62, %fd58, %fd61;
	add.f64 	%fd63, %fd32, %fd62;
	add.f64 	%fd64, %fd59, %fd63;
	sub.f64 	%fd65, %fd59, %fd64;
	add.f64 	%fd66, %fd63, %fd65;
	xor.b32  	%r25, %r48, -2147483648;
	mov.b32 	%r26, 1127219200;
	mov.b64 	%fd67, {%r25, %r26};
	mov.b32 	%r27, -2147483648;
	mov.b64 	%fd68, {%r27, %r26};
	sub.f64 	%fd69, %fd67, %fd68;
	fma.rn.f64 	%fd70, %fd69, 0d3FE62E42FEFA39EF, %fd64;
	fma.rn.f64 	%fd71, %fd69, 0dBFE62E42FEFA39EF, %fd70;
	sub.f64 	%fd72, %fd71, %fd64;
	sub.f64 	%fd73, %fd66, %fd72;
	fma.rn.f64 	%fd74, %fd69, 0d3C7ABC9E3B39803F, %fd73;
	add.f64 	%fd75, %fd70, %fd74;
	sub.f64 	%fd76, %fd70, %fd75;
	add.f64 	%fd77, %fd74, %fd76;
	mov.f64 	%fd78, 0d4014000000000000;
	{
	.reg .b32 %temp; 
	mov.b64 	{%temp, %r28}, %fd78;
	}
	{
	.reg .b32 %temp; 
	mov.b64 	{%r29, %temp}, %fd78;
	}
	shl.b32 	%r30, %r28, 1;
	setp.gt.u32 	%p3, %r30, -33554433;
	and.b32  	%r31, %r28, -15728641;
	selp.b32 	%r32, %r31, %r28, %p3;
	mov.b64 	%fd79, {%r29, %r32};
	mul.rn.f64 	%fd80, %fd75, %fd79;
	neg.f64 	%fd81, %fd80;
	fma.rn.f64 	%fd82, %fd75, %fd79, %fd81;
	fma.rn.f64 	%fd83, %fd77, %fd79, %fd82;
	add.f64 	%fd4, %fd80, %fd83;
	sub.f64 	%fd84, %fd80, %fd4;
	add.f64 	%fd5, %fd83, %fd84;
	fma.rn.f64 	%fd85, %fd4, 0d3FF71547652B82FE, 0d4338000000000000;
	{
	.reg .b32 %temp; 
	mov.b64 	{%r13, %temp}, %fd85;
	}
	mov.f64 	%fd86, 0dC338000000000000;
	add.rn.f64 	%fd87, %fd85, %fd86;
	fma.rn.f64 	%fd88, %fd87, 0dBFE62E42FEFA39EF, %fd4;
	fma.rn.f64 	%fd89, %fd87, 0dBC7ABC9E3B39803F, %fd88;
	fma.rn.f64 	%fd90, %fd89, 0d3E5ADE1569CE2BDF, 0d3E928AF3FCA213EA;
	fma.rn.f64 	%fd91, %fd90, %fd89, 0d3EC71DEE62401315;
	fma.rn.f64 	%fd92, %fd91, %fd89, 0d3EFA01997C89EB71;
	fma.rn.f64 	%fd93, %fd92, %fd89, 0d3F2A01A014761F65;
	fma.rn.f64 	%fd94, %fd93, %fd89, 0d3F56C16C1852B7AF;
	fma.rn.f64 	%fd95, %fd94, %fd89, 0d3F81111111122322;
	fma.rn.f64 	%fd96, %fd95, %fd89, 0d3FA55555555502A1;
	fma.rn.f64 	%fd97, %fd96, %fd89, 0d3FC5555555555511;
	fma.rn.f64 	%fd98, %fd97, %fd89, 0d3FE000000000000B;
	fma.rn.f64 	%fd99, %fd98, %fd89, 0d3FF0000000000000;
	fma.rn.f64 	%fd100, %fd99, %fd89, 0d3FF0000000000000;
	{
	.reg .b32 %temp; 
	mov.b64 	{%r14, %temp}, %fd100;
	}
	{
	.reg .b32 %temp; 
	mov.b64 	{%temp, %r15}, %fd100;
	}
	shl.b32 	%r33, %r13, 20;
	add.s32 	%r34, %r33, %r15;
	mov.b64 	%fd108, {%r14, %r34};
	{
	.reg .b32 %temp; 
	mov.b64 	{%temp, %r35}, %fd4;
	}
	mov.b32 	%f2, %r35;
	abs.f32 	%f1, %f2;
	setp.lt.f32 	%p4, %f1, 0f4086232B;
	@%p4 bra 	$L__BB10_7;
	setp.lt.f64 	%p5, %fd4, 0d0000000000000000;
	add.f64 	%fd101, %fd4, 0d7FF0000000000000;
	selp.f64 	%fd108, 0d0000000000000000, %fd101, %p5;
	setp.geu.f32 	%p6, %f1, 0f40874800;
	@%p6 bra 	$L__BB10_7;
	shr.u32 	%r36, %r13, 31;
	add.s32 	%r37, %r13, %r36;
	shr.s32 	%r38, %r37, 1;
	shl.b32 	%r39, %r38, 20;
	add.s32 	%r40, %r15, %r39;
	mov.b64 	%fd102, {%r14, %r40};
	sub.s32 	%r41, %r13, %r38;
	shl.b32 	%r42, %r41, 20;
	add.s32 	%r43, %r42, 1072693248;
	mov.b32 	%r44, 0;
	mov.b64 	%fd103, {%r44, %r43};
	mul.f64 	%fd108, %fd103, %fd102;
$L__BB10_7:
	abs.f64 	%fd104, %fd108;
	setp.eq.f64 	%p7, %fd104, 0d7FF0000000000000;
	fma.rn.f64 	%fd105, %fd108, %fd5, %fd108;
	selp.f64 	%fd106, %fd108, %fd105, %p7;
	st.param.f64 	[func_retval0], %fd106;
	ret;

}


// ===== COMPILED SASS (sm_100) =====

	.target	sm_100

	.elftype	@"ET_EXEC"


//--------------------- .note.nv.tkinfo           --------------------------
	.section	.note.nv.tkinfo,"",@"SHT_NOTE"
	.sectionflags	@"SHF_NOTE_NV_TKINFO"
	.tkinfo
        /*0018*/ 	.word	0x00000002
        /*0030*/ 	.string	""
        /*0030*/ 	.string	"ptxas"
        /*0030*/ 	.string	"Cuda compilation tools, release 13.0, V13.0.88"
        /*0030*/ 	.string	"Build cuda_13.0.r13.0/compiler.36424714_0"
        /*0030*/ 	.string	"-arch sm_100 -m 64 "



//--------------------- .note.nv.cuinfo           --------------------------
	.section	.note.nv.cuinfo,"",@"SHT_NOTE"
	.sectionflags	@"SHF_NOTE_NV_CUINFO"
        /*0018*/ 	.short	0x0002
        /*001a*/ 	.short	0x0064
        /*001c*/ 	.short	0x0082
	.zero		2


//--------------------- .nv.info                  --------------------------
	.section	.nv.info,"",@"SHT_CUDA_INFO"
	.align	4


	//----- nvinfo : EIATTR_REGCOUNT
	.align		4
        /*0000*/ 	.byte	0x04, 0x2f
        /*0002*/ 	.short	(.L_60 - .L_59)
	.align		4
.L_59:
        /*0004*/ 	.word	index@(_ZN3cub18CUB_300001_SM_10006detail11EmptyKernelIvEEvv)
        /*0008*/ 	.word	0x00000004


	//----- nvinfo : EIATTR_FRAME_SIZE
	.align		4
.L_60:
        /*000c*/ 	.byte	0x04, 0x11
        /*000e*/ 	.short	(.L_62 - .L_61)
	.align		4
.L_61:
        /*0010*/ 	.word	index@(_ZN3cub18CUB_300001_SM_10006detail11EmptyKernelIvEEvv)
        /*0014*/ 	.word	0x00000000


	//----- nvinfo : EIATTR_REGCOUNT
	.align		4
.L_62:
        /*0018*/ 	.byte	0x04, 0x2f
        /*001a*/ 	.short	(.L_64 - .L_63)
	.align		4
.L_63:
        /*001c*/ 	.word	index@(_Z11calc_renderiiP4DatafiPP5SceneP3VecP17curandStateXORWOWiiii)
        /*0020*/ 	.word	0x00000082


	//----- nvinfo : EIATTR_FRAME_SIZE
	.align		4
.L_64:
        /*0024*/ 	.byte	0x04, 0x11
        /*0026*/ 	.short	(.L_66 - .L_65)
	.align		4
.L_65:
        /*0028*/ 	.word	index@($_Z11calc_renderiiP4DatafiPP5SceneP3VecP17curandStateXORWOWiiii$__internal_trig_reduction_slowpathd)
        /*002c*/ 	.word	0x000000e8


	//----- nvinfo : EIATTR_FRAME_SIZE
	.align		4
.L_66:
        /*0030*/ 	.byte	0x04, 0x11
        /*0032*/ 	.short	(.L_68 - .L_67)
	.align		4
.L_67:
        /*0034*/ 	.word	index@($_Z11calc_renderiiP4DatafiPP5SceneP3VecP17curandStateXORWOWiiii$__internal_accurate_pow)
        /*0038*/ 	.word	0x000000e8


	//----- nvinfo : EIATTR_FRAME_SIZE
	.align		4
.L_68:
        /*003c*/ 	.byte	0x04, 0x11
        /*003e*/ 	.short	(.L_70 - .L_69)
	.align		4
.L_69:
        /*0040*/ 	.word	index@($__internal_6_$__cuda_sm20_sqrt_rn_f32_slowpath)
        /*0044*/ 	.word	0x000000e8


	//----- nvinfo : EIATTR_FRAME_SIZE
	.align		4
.L_70:
        /*0048*/ 	.byte	0x04, 0x11
        /*004a*/ 	.short	(.L_72 - .L_71)
	.align		4
.L_71:
        /*004c*/ 	.word	index@($__internal_5_$__cuda_sm20_rcp_rn_f32_slowpath)
        /*0050*/ 	.word	0x000000e8


	//----- nvinfo : EIATTR_FRAME_SIZE
	.align		4
.L_72:
        /*0054*/ 	.byte	0x04, 0x11
        /*0056*/ 	.short	(.L_74 - .L_73)
	.align		4
.L_73:
        /*0058*/ 	.word	index@($__internal_4_$__cuda_sm20_dblrcp_rn_slowpath_v3)
        /*005c*/ 	.word	0x000000e8


	//----- nvinfo : EIATTR_FRAME_SIZE
	.align		4
.L_74:
        /*0060*/ 	.byte	0x04, 0x11
        /*0062*/ 	.short	(.L_76 - .L_75)
	.align		4
.L_75:
        /*0064*/ 	.word	index@($__internal_3_$__cuda_sm20_dsqrt_rn_f64_mediumpath_v1)
        /*0068*/ 	.word	0x000000e8


	//----- nvinfo : EIATTR_FRAME_SIZE
	.align		4
.L_76:
        /*006c*/ 	.byte	0x04, 0x11
        /*006e*/ 	.short	(.L_78 - .L_77)
	.align		4
.L_77:
        /*0070*/ 	.word	index@($__internal_2_$__cuda_sm20_div_rn_f64_full)
        /*0074*/ 	.word	0x000000e8


	//----- nvinfo : EIATTR_FRAME_SIZE
	.align		4
.L_78:
        /*0078*/ 	.byte	0x04, 0x11
        /*007a*/ 	.short	(.L_80 - .L_79)
	.align		4
.L_79:
        /*007c*/ 	.word	index@($_Z11calc_renderiiP4DatafiPP5SceneP3VecP17curandStateXORWOWiiii$_ZNK6Sphere9intersectERK3Ray)
        /*0080*/ 	.word	0x000000e8


	//----- nvinfo : EIATTR_FRAME_SIZE
	.align		4
.L_80:
        /*0084*/ 	.byte	0x04, 0x11
        /*0086*/ 	.short	(.L_82 - .L_81)
	.align		4
.L_81:
        /*0088*/ 	.word	index@($_Z11calc_renderiiP4DatafiPP5SceneP3VecP17curandStateXORWOWiiii$_ZNK6Sphere7getAABBEv)
        /*008c*/ 	.word	0x000000e8


	//----- nvinfo : EIATTR_FRAME_SIZE
	.align		4
.L_82:
        /*0090*/ 	.byte	0x04, 0x11
        /*0092*/ 	.short	(.L_84 - .L_83)
	.align		4
.L_83:
        /*0094*/ 	.word	index@($_Z11calc_renderiiP4DatafiPP5SceneP3VecP17curandStateXORWOWiiii$_ZNK6Sphere6normalERK3Vec)
        /*0098*/ 	.word	0x000000e8


	//----- nvinfo : EIATTR_FRAME_SIZE
	.align		4
.L_84:
        /*009c*/ 	.byte	0x04, 0x11
        /*009e*/ 	.short	(.L_86 - .L_85)
	.align		4
.L_85:
        /*00a0*/ 	.word	index@($_Z11calc_renderiiP4DatafiPP5SceneP3VecP17curandStateXORWOWiiii$_ZNK5Plane9intersectERK3Ray)
        /*00a4*/ 	.word	0x000000e8


	//----- nvinfo : EIATTR_FRAME_SIZE
	.align		4
.L_86:
        /*00a8*/ 	.byte	0x04, 0x11
        /*00aa*/ 	.short	(.L_88 - .L_87)
	.align		4
.L_87:
        /*00ac*/ 	.word	index@($_Z11calc_renderiiP4DatafiPP5SceneP3VecP17curandStateXORWOWiiii$_ZNK5Plane7getAABBEv)
        /*00b0*/ 	.word	0x000000e8


	//----- nvinfo : EIATTR_FRAME_SIZE
	.align		4
.L_88:
        /*00b4*/ 	.byte	0x04, 0x11
        /*00b6*/ 	.short	(.L_90 - .L_89)
	.align		4
.L_89:
        /*00b8*/ 	.word	index@($_Z11calc_renderiiP4DatafiPP5SceneP3VecP17curandStateXORWOWiiii$_ZNK5Plane6normalERK3Vec)
        /*00bc*/ 	.word	0x000000e8


	//----- nvinfo : EIATTR_FRAME_SIZE
	.align		4
.L_90:
        /*00c0*/ 	.byte	0x04, 0x11
        /*00c2*/ 	.short	(.L_92 - .L_91)
	.align		4
.L_91:
        /*00c4*/ 	.word	index@(_Z11calc_renderiiP4DatafiPP5SceneP3VecP17curandStateXORWOWiiii)
        /*00c8*/ 	.word	0x000000e8


	//----- nvinfo : EIATTR_REGCOUNT
	.align		4
.L_92:
        /*00cc*/ 	.byte	0x04, 0x2f
        /*00ce*/ 	.short	(.L_94 - .L_93)
	.align		4
.L_93:
        /*00d0*/ 	.word	index@(_Z12create_worldPP3ObjiPP5Scene)
        /*00d4*/ 	.word	0x00000022


	//----- nvinfo : EIATTR_FRAME_SIZE
	.align		4
.L_94:
        /*00d8*/ 	.byte	0x04, 0x11
        /*00da*/ 	.short	(.L_96 - .L_95)
	.align		4
.L_95:
        /*00dc*/ 	.word	index@($__internal_1_$__cuda_sm20_dsqrt_rn_f64_mediumpath_v1)
        /*00e0*/ 	.word	0x00000000


	//----- nvinfo : EIATTR_FRAME_SIZE
	.align		4
.L_96:
        /*00e4*/ 	.byte	0x04, 0x11
        /*00e6*/ 	.short	(.L_98 - .L_97)
	.align		4
.L_97:
        /*00e8*/ 	.word	index@($__internal_0_$__cuda_sm20_div_rn_f64_full)
        /*00ec*/ 	.word	0x00000000


	//----- nvinfo : EIATTR_FRAME_SIZE
	.align		4
.L_98:
        /*00f0*/ 	.byte	0x04, 0x11
        /*00f2*/ 	.short	(.L_100 - .L_99)
	.align		4
.L_99:
        /*00f4*/ 	.word	index@($_Z12create_worldPP3ObjiPP5Scene$_ZNK6Sphere9intersectERK3Ray)
        /*00f8*/ 	.word	0x00000000


	//----- nvinfo : EIATTR_FRAME_SIZE
	.align		4
.L_100:
        /*00fc*/ 	.byte	0x04, 0x11
        /*00fe*/ 	.short	(.L_102 - .L_101)
	.align		4
.L_101:
        /*0100*/ 	.word	index@($_Z12create_worldPP3ObjiPP5Scene$_ZNK6Sphere7getAABBEv)
        /*0104*/ 	.word	0x00000000


	//----- nvinfo : EIATTR_FRAME_SIZE
	.align		4
.L_102:
        /*0108*/ 	.byte	0x04, 0x11
        /*010a*/ 	.short	(.L_104 - .L_103)
	.align		4
.L_103:
        /*010c*/ 	.word	index@($_Z12create_worldPP3ObjiPP5Scene$_ZNK6Sphere6normalERK3Vec)
        /*0110*/ 	.word	0x00000000


	//----- nvinfo : EIATTR_FRAME_SIZE
	.align		4
.L_104:
        /*0114*/ 	.byte	0x04, 0x11
        /*0116*/ 	.short	(.L_106 - .L_105)
	.align		4
.L_105:
        /*0118*/ 	.word	index@($_Z12create_worldPP3ObjiPP5Scene$_ZNK5Plane9intersectERK3Ray)
        /*011c*/ 	.word	0x00000000


	//----- nvinfo : EIATTR_FRAME_SIZE
	.align		4
.L_106:
        /*0120*/ 	.byte	0x04, 0x11
        /*0122*/ 	.short	(.L_108 - .L_107)
	.align		4
.L_107:
        /*0124*/ 	.word	index@($_Z12create_worldPP3ObjiPP5Scene$_ZNK5Plane7getAABBEv)
        /*0128*/ 	.word	0x00000000


	//----- nvinfo : EIATTR_FRAME_SIZE
	.align		4
.L_108:
        /*012c*/ 	.byte	0x04, 0x11
        /*012e*/ 	.short	(.L_110 - .L_109)
	.align		4
.L_109:
        /*0130*/ 	.word	index@($_Z12create_worldPP3ObjiPP5Scene$_ZNK5Plane6normalERK3Vec)
        /*0134*/ 	.word	0x00000000


	//----- nvinfo : EIATTR_FRAME_SIZE
	.align		4
.L_110:
        /*0138*/ 	.byte	0x04, 0x11
        /*013a*/ 	.short	(.L_112 - .L_111)
	.align		4
.L_111:
        /*013c*/ 	.word	index@(_Z12create_worldPP3ObjiPP5Scene)
        /*0140*/ 	.word	0x00000000


	//----- nvinfo : EIATTR_MIN_STACK_SIZE
	.align		4
.L_112:
        /*0144*/ 	.byte	0x04, 0x12
        /*0146*/ 	.short	(.L_114 - .L_113)
	.align		4
.L_113:
        /*0148*/ 	.word	index@(_Z12create_worldPP3ObjiPP5Scene)
        /*014c*/ 	.word	0x00000000


	//----- nvinfo : EIATTR_MIN_STACK_SIZE
	.align		4
.L_114:
        /*0150*/ 	.byte	0x04, 0x12
        /*0152*/ 	.short	(.L_116 - .L_115)
	.align		4
.L_115:
        /*0154*/ 	.word	index@(_Z11calc_renderiiP4DatafiPP5SceneP3VecP17curandStateXORWOWiiii)
        /*0158*/ 	.word	0x000000e8


	//----- nvinfo : EIATTR_MIN_STACK_SIZE
	.align		4
.L_116:
        /*015c*/ 	.byte	0x04, 0x12
        /*015e*/ 	.short	(.L_118 - .L_117)
	.align		4
.L_117:
        /*0160*/ 	.word	index@(_ZN3cub18CUB_300001_SM_10006detail11EmptyKernelIvEEvv)
        /*0164*/ 	.word	0x00000000
.L_118:


//--------------------- .nv.compat                --------------------------
	.section	.nv.compat,"",@"SHT_CUDA_COMPAT_INFO"
	.align	4
        /*0000*/ 	.byte	0x02, 0x09, 0x00, 0x00, 0x02, 0x02, 0x01, 0x00, 0x02, 0x05, 0x05, 0x00, 0x03, 0x07, 0x01, 0x01
        /*0010*/ 	.byte	0x02, 0x03, 0x00, 0x00, 0x02, 0x06, 0x01, 0x00, 0x04, 0x0b, 0x08, 0x00, 0x01, 0x00, 0x00, 0x00
        /*0020*/ 	.byte	0x00, 0x00, 0x00, 0x00


//--------------------- .nv.info._Z12create_worldPP3ObjiPP5Scene --------------------------
	.section	.nv.info._Z12create_worldPP3ObjiPP5Scene,"",@"SHT_CUDA_INFO"
	.sectionflags	@""
	.align	4


	//----- nvinfo : EIATTR_CUDA_API_VERSION
	.align		4
        /*0000*/ 	.byte	0x04, 0x37
        /*0002*/ 	.short	(.L_120 - .L_119)
.L_119:
        /*0004*/ 	.word	0x00000082


	//----- nvinfo : EIATTR_KPARAM_INFO
	.align		4
.L_120:
        /*0008*/ 	.byte	0x04, 0x17
        /*000a*/ 	.short	(.L_122 - .L_121)
.L_121:
        /*000c*/ 	.word	0x00000000
        /*0010*/ 	.short	0x0002
        /*0012*/ 	.short	0x0010
        /*0014*/ 	.byte	0x00, 0xf5, 0x21, 0x00


	//----- nvinfo : EIATTR_KPARAM_INFO
	.align		4
.L_122:
        /*0018*/ 	.byte	0x04, 0x17
        /*001a*/ 	.short	(.L_124 - .L_123)
.L_123:
        /*001c*/ 	.word	0x00000000
        /*0020*/ 	.short	0x0001
        /*0022*/ 	.short	0x0008
        /*0024*/ 	.byte	0x00, 0xf0, 0x11, 0x00


	//----- nvinfo : EIATTR_KPARAM_INFO
	.align		4
.L_124:
        /*0028*/ 	.byte	0x04, 0x17
        /*002a*/ 	.short	(.L_126 - .L_125)
.L_125:
        /*002c*/ 	.word	0x00000000
        /*0030*/ 	.short	0x0000
        /*0032*/ 	.short	0x0000
        /*0034*/ 	.byte	0x00, 0xf5, 0x21, 0x00


	//----- nvinfo : EIATTR_SPARSE_MMA_MASK
	.align		4
.L_126:
        /*0038*/ 	.byte	0x03, 0x50
        /*003a*/ 	.short	0x0000


	//----- nvinfo : EIATTR_MAXREG_COUNT
	.align		4
        /*003c*/ 	.byte	0x03, 0x1b
        /*003e*/ 	.short	0x00ff


	//----- nvinfo : EIATTR_EXTERNS
	.align		4
        /*0040*/ 	.byte	0x04, 0x0f
        /*0042*/ 	.short	(.L_128 - .L_127)


	//   ....[0]....
	.align		4
.L_127:
        /*0044*/ 	.word	index@(malloc)


	//----- nvinfo : EIATTR_MERCURY_ISA_VERSION
	.align		4
.L_128:
        /*0048*/ 	.byte	0x03, 0x5f
        /*004a*/ 	.short	0x0101


	//----- nvinfo : EIATTR_VRC_CTA_INIT_COUNT
	.align		4
        /*004c*/ 	.byte	0x02, 0x4a
	.zero		1
	.zero		1


	//----- nvinfo : EIATTR_SYSCALL_OFFSETS
	.align		4
        /*0050*/ 	.byte	0x04, 0x46
        /*0052*/ 	.short	(.L_130 - .L_129)


	//   ....[0]....
.L_129:
        /*0054*/ 	.word	0x00000070


	//   ....[1]....
        /*0058*/ 	.word	0x000002e0


	//   ....[2]....
        /*005c*/ 	.word	0x000004e0


	//   ....[3]....
        /*0060*/ 	.word	0x00000700


	//   ....[4]....
        /*0064*/ 	.word	0x00000910


	//   ....[5]....
        /*0068*/ 	.word	0x00000ad0


	//   ....[6]....
        /*006c*/ 	.word	0x00000cb0


	//   ....[7]....
        /*0070*/ 	.word	0x00000e90


	//   ....[8]....
        /*0074*/ 	.word	0x00001050


	//   ....[9]....
        /*0078*/ 	.word	0x00001210


	//   ....[10]....
        /*007c*/ 	.word	0x000013f0


	//   ....[11]....
        /*0080*/ 	.word	0x00001630


	//----- nvinfo : EIATTR_EXIT_INSTR_OFFSETS
	.align		4
.L_130:
        /*0084*/ 	.byte	0x04, 0x1c
        /*0086*/ 	.short	(.L_132 - .L_131)


	//   ....[0]....
.L_131:
        /*0088*/ 	.word	0x000016a0


	//----- nvinfo : EIATTR_CRS_STACK_SIZE
	.align		4
.L_132:
        /*008c*/ 	.byte	0x04, 0x1e
        /*008e*/ 	.short	(.L_134 - .L_133)
.L_133:
        /*0090*/ 	.word	0x00000000


	//----- nvinfo : EIATTR_CBANK_PARAM_SIZE
	.align		4
.L_134:
        /*0094*/ 	.byte	0x03, 0x19
        /*0096*/ 	.short	0x0018


	//----- nvinfo : EIATTR_PARAM_CBANK
	.align		4
        /*0098*/ 	.byte	0x04, 0x0a
        /*009a*/ 	.short	(.L_136 - .L_135)
	.align		4
.L_135:
        /*009c*/ 	.word	index@(.nv.constant0._Z12create_worldPP3ObjiPP5Scene)
        /*00a0*/ 	.short	0x0380
        /*00a2*/ 	.short	0x0018


	//----- nvinfo : EIATTR_SW_WAR
	.align		4
.L_136:
        /*00a4*/ 	.byte	0x04, 0x36
        /*00a6*/ 	.short	(.L_138 - .L_137)
.L_137:
        /*00a8*/ 	.word	0x00000008
.L_138:


//--------------------- .nv.info._Z11calc_renderiiP4DatafiPP5SceneP3VecP17curandStateXORWOWiiii --------------------------
	.section	.nv.info._Z11calc_renderiiP4DatafiPP5SceneP3VecP17curandStateXORWOWiiii,"",@"SHT_CUDA_INFO"
	.sectionflags	@""
	.align	4


	//----- nvinfo : EIATTR_CUDA_API_VERSION
	.align		4
        /*0000*/ 	.byte	0x04, 0x37
        /*0002*/ 	.short	(.L_140 - .L_139)
.L_139:
        /*0004*/ 	.word	0x00000082


	//----- nvinfo : EIATTR_KPARAM_INFO
	.align		4
.L_140:
        /*0008*/ 	.byte	0x04, 0x17
        /*000a*/ 	.short	(.L_142 - .L_141)
.L_141:
        /*000c*/ 	.word	0x00000000
        /*0010*/ 	.short	0x000b
        /*0012*/ 	.short	0x003c
        /*0014*/ 	.byte	0x00, 0xf0, 0x11, 0x00


	//----- nvinfo : EIATTR_KPARAM_INFO
	.align		4
.L_142:
        /*0018*/ 	.byte	0x04, 0x17
        /*001a*/ 	.short	(.L_144 - .L_143)
.L_143:
        /*001c*/ 	.word	0x00000000
        /*0020*/ 	.short	0x000a
        /*0022*/ 	.short	0x0038
        /*0024*/ 	.byte	0x00, 0xf0, 0x11, 0x00


	//----- nvinfo : EIATTR_KPARAM_INFO
	.align		4
.L_144:
        /*0028*/ 	.byte	0x04, 0x17
        /*002a*/ 	.short	(.L_146 - .L_145)
.L_145:
        /*002c*/ 	.word	0x00000000
        /*0030*/ 	.short	0x0009
        /*0032*/ 	.short	0x0034
        /*0034*/ 	.byte	0x00, 0xf0, 0x11, 0x00


	//----- nvinfo : EIATTR_KPARAM_INFO
	.align		4
.L_146:
        /*0038*/ 	.byte	0x04, 0x17
        /*003a*/ 	.short	(.L_148 - .L_147)
.L_147:
        /*003c*/ 	.word	0x00000000
        /*0040*/ 	.short	0x0008
        /*0042*/ 	.short	0x0030
        /*0044*/ 	.byte	0x00, 0xf0, 0x11, 0x00


	//----- nvinfo : EIATTR_KPARAM_INFO
	.align		4
.L_148:
        /*0048*/ 	.byte	0x04, 0x17
        /*004a*/ 	.short	(.L_150 - .L_149)
.L_149:
        /*004c*/ 	.word	0x00000000
        /*0050*/ 	.short	0x0007
        /*0052*/ 	.short	0x0028
        /*0054*/ 	.byte	0x00, 0xf5, 0x21, 0x00


	//----- nvinfo : EIATTR_KPARAM_INFO
	.align		4
.L_150:
        /*0058*/ 	.byte	0x04, 0x17
        /*005a*/ 	.short	(.L_152 - .L_151)
.L_151:
        /*005c*/ 	.word	0x00000000
        /*0060*/ 	.short	0x0006
        /*0062*/ 	.short	0x0020
        /*0064*/ 	.byte	0x00, 0xf5, 0x21, 0x00


	//----- nvinfo : EIATTR_KPARAM_INFO
	.align		4
.L_152:
        /*0068*/ 	.byte	0x04, 0x17
        /*006a*/ 	.short	(.L_154 - .L_153)
.L_153:
        /*006c*/ 	.word	0x00000000
        /*0070*/ 	.short	0x0005
        /*0072*/ 	.short	0x0018
        /*0074*/ 	.byte	0x00, 0xf5, 0x21, 0x00


	//----- nvinfo : EIATTR_KPARAM_INFO
	.align		4
.L_154:
        /*0078*/ 	.byte	0x04, 0x17
        /*007a*/ 	.short	(.L_156 - .L_155)
.L_155:
        /*007c*/ 	.word	0x00000000
        /*0080*/ 	.short	0x0004
        /*0082*/ 	.short	0x0014
        /*0084*/ 	.byte	0x00, 0xf0, 0x11, 0x00


	//----- nvinfo : EIATTR_KPARAM_INFO
	.align		4
.L_156:
        /*0088*/ 	.byte	0x04, 0x17
        /*008a*/ 	.short	(.L_158 - .L_157)
.L_157:
        /*008c*/ 	.word	0x00000000
        /*0090*/ 	.short	0x0003
        /*0092*/ 	.short	0x0010
        /*0094*/ 	.byte	0x00, 0xf0, 0x11, 0x00


	//----- nvinfo : EIATTR_KPARAM_INFO
	.align		4
.L_158:
        /*0098*/ 	.byte	0x04, 0x17
        /*009a*/ 	.short	(.L_160 - .L_159)
.L_159:
        /*009c*/ 	.word	0x00000000
        /*00a0*/ 	.short	0x0002
        /*00a2*/ 	.short	0x0008
        /*00a4*/ 	.byte	0x00, 0xf5, 0x21, 0x00


	//----- nvinfo : EIATTR_KPARAM_INFO
	.align		4
.L_160:
        /*00a8*/ 	.byte	0x04, 0x17
        /*00aa*/ 	.short	(.L_162 - .L_161)
.L_161:
        /*00ac*/ 	.word	0x00000000
        /*00b0*/ 	.short	0x0001
        /*00b2*/ 	.short	0x0004
        /*00b4*/ 	.byte	0x00, 0xf0, 0x11, 0x00


	//----- nvinfo : EIATTR_KPARAM_INFO
	.align		4
.L_162:
        /*00b8*/ 	.byte	0x04, 0x17
        /*00ba*/ 	.short	(.L_164 - .L_163)
.L_163:
        /*00bc*/ 	.word	0x00000000
        /*00c0*/ 	.short	0x0000
        /*00c2*/ 	.short	0x0000
        /*00c4*/ 	.byte	0x00, 0xf0, 0x11, 0x00


	//----- nvinfo : EIATTR_SPARSE_MMA_MASK
	.align		4
.L_164:
        /*00c8*/ 	.byte	0x03, 0x50
        /*00ca*/ 	.short	0x0000


	//----- nvinfo : EIATTR_MAXREG_COUNT
	.align		4
        /*00cc*/ 	.byte	0x03, 0x1b
        /*00ce*/ 	.short	0x00ff


	//----- nvinfo : EIATTR_MERCURY_ISA_VERSION
	.align		4
        /*00d0*/ 	.byte	0x03, 0x5f
        /*00d2*/ 	.short	0x0101


	//----- nvinfo : EIATTR_VRC_CTA_INIT_COUNT
	.align		4
        /*00d4*/ 	.byte	0x02, 0x4a
	.zero		1
	.zero		1


	//----- nvinfo : EIATTR_EXIT_INSTR_OFFSETS
	.align		4
        /*00d8*/ 	.byte	0x04, 0x1c
        /*00da*/ 	.short	(.L_166 - .L_165)


	//   ....[0]....
.L_165:
        /*00dc*/ 	.word	0x00000140


	//   ....[1]....
        /*00e0*/ 	.word	0x00001060


	//   ....[2]....
        /*00e4*/ 	.word	0x00006e70


	//----- nvinfo : EIATTR_CRS_STACK_SIZE
	.align		4
.L_166:
        /*00e8*/ 	.byte	0x04, 0x1e
        /*00ea*/ 	.short	(.L_168 - .L_167)
.L_167:
        /*00ec*/ 	.word	0x00000000


	//----- nvinfo : EIATTR_CBANK_PARAM_SIZE
	.align		4
.L_168:
        /*00f0*/ 	.byte	0x03, 0x19
        /*00f2*/ 	.short	0x0040


	//----- nvinfo : EIATTR_PARAM_CBANK
	.align		4
        /*00f4*/ 	.byte	0x04, 0x0a
        /*00f6*/ 	.short	(.L_170 - .L_169)
	.align		4
.L_169:
        /*00f8*/ 	.word	index@(.nv.constant0._Z11calc_renderiiP4DatafiPP5SceneP3VecP17curandStateXORWOWiiii)
        /*00fc*/ 	.short	0x0380
        /*00fe*/ 	.short	0x0040


	//----- nvinfo : EIATTR_SW_WAR
	.align		4
.L_170:
        /*0100*/ 	.byte	0x04, 0x36
        /*0102*/ 	.short	(.L_172 - .L_171)
.L_171:
        /*0104*/ 	.word	0x00000008
.L_172:


//--------------------- .nv.info._ZN3cub18CUB_300001_SM_10006detail11EmptyKernelIvEEvv --------------------------
	.section	.nv.info._ZN3cub18CUB_300001_SM_10006detail11EmptyKernelIvEEvv,"",@"SHT_CUDA_INFO"
	.sectionflags	@""
	.align	4


	//----- nvinfo : EIATTR_CUDA_API_VERSION
	.align		4
        /*0000*/ 	.byte	0x04, 0x37
        /*0002*/ 	.short	(.L_174 - .L_173)
.L_173:
        /*0004*/ 	.word	0x00000082


	//----- nvinfo : EIATTR_SPARSE_MMA_MASK
	.align		4
.L_174:
        /*0008*/ 	.byte	0x03, 0x50
        /*000a*/ 	.short	0x0000


	//----- nvinfo : EIATTR_MAXREG_COUNT
	.align		4
        /*000c*/ 	.byte	0x03, 0x1b
        /*000e*/ 	.short	0x00ff


	//----- nvinfo : EIATTR_MERCURY_ISA_VERSION
	.align		4
        /*0010*/ 	.byte	0x03, 0x5f
        /*0012*/ 	.short	0x0101


	//----- nvinfo : EIATTR_VRC_CTA_INIT_COUNT
	.align		4
        /*0014*/ 	.byte	0x02, 0x4a
	.zero		1
	.zero		1


	//----- nvinfo : EIATTR_EXIT_INSTR_OFFSETS
	.align		4
        /*0018*/ 	.byte	0x04, 0x1c
        /*001a*/ 	.short	(.L_176 - .L_175)


	//   ....[0]....
.L_175:
        /*001c*/ 	.word	0x00000010


	//----- nvinfo : EIATTR_SW_WAR
	.align		4
.L_176:
        /*0020*/ 	.byte	0x04, 0x36
        /*0022*/ 	.short	(.L_178 - .L_177)
.L_177:
        /*0024*/ 	.word	0x00000008
.L_178:


//--------------------- .nv.callgraph             --------------------------
	.section	.nv.callgraph,"",@"SHT_CUDA_CALLGRAPH"
	.align	4
	.sectionentsize	8
	.align		4
        /*0000*/ 	.word	0x00000000
	.align		4
        /*0004*/ 	.word	0xffffffff
	.align		4
        /*0008*/ 	.word	index@(_Z12create_worldPP3ObjiPP5Scene)
	.align		4
        /*000c*/ 	.word	index@(malloc)
	.align		4
        /*0010*/ 	.word	0x00000000
	.align		4
        /*0014*/ 	.word	0xfffffffe
	.align		4
        /*0018*/ 	.word	0x00000000
	.align		4
        /*001c*/ 	.word	0xfffffffd
	.align		4
        /*0020*/ 	.word	0x00000000
	.align		4
        /*0024*/ 	.word	0xfffffffc


//--------------------- .nv.constant4             --------------------------
	.section	.nv.constant4,"a",@progbits
	.align	8
	.align		8
.nv.constant4:
        /*0000*/ 	.dword	malloc
	.align		8
        /*0008*/ 	.dword	precalc_xorwow_matrix
	.align		8
        /*0010*/ 	.dword	precalc_xorwow_offset_matrix
	.align		8
        /*0018*/ 	.dword	mrg32k3aM1
	.align		8
        /*0020*/ 	.dword	mrg32k3aM2
	.align		8
        /*0028*/ 	.dword	mrg32k3aM1SubSeq
	.align		8
        /*0030*/ 	.dword	mrg32k3aM2SubSeq
	.align		8
        /*0038*/ 	.dword	mrg32k3aM1Seq
	.align		8
        /*0040*/ 	.dword	mrg32k3aM2Seq
	.align		8
        /*0048*/ 	.dword	_ZTV5Plane
	.align		8
        /*0050*/ 	.dword	_ZTV6Sphere
	.align		8
        /*0058*/ 	.dword	_ZN34_INTERNAL_884c2e8f_4_k_cu_f8228d084cuda3std3__45__cpo5beginE
	.align		8
        /*0060*/ 	.dword	_ZN34_INTERNAL_884c2e8f_4_k_cu_f8228d084cuda3std3__45__cpo3endE
	.align		8
        /*0068*/ 	.dword	_ZN34_INTERNAL_884c2e8f_4_k_cu_f8228d084cuda3std3__45__cpo6cbeginE
	.align		8
        /*0070*/ 	.dword	_ZN34_INTERNAL_884c2e8f_4_k_cu_f8228d084cuda3std3__45__cpo4cendE
	.align		8
        /*0078*/ 	.dword	_ZN34_INTERNAL_884c2e8f_4_k_cu_f8228d084cuda3std3__45__cpo6rbeginE
	.align		8
        /*0080*/ 	.dword	_ZN34_INTERNAL_884c2e8f_4_k_cu_f8228d084cuda3std3__45__cpo4rendE
	.align		8
        /*0088*/ 	.dword	_ZN34_INTERNAL_884c2e8f_4_k_cu_f8228d084cuda3std3__45__cpo7crbeginE
	.align		8
        /*0090*/ 	.dword	_ZN34_INTERNAL_884c2e8f_4_k_cu_f8228d084cuda3std3__45__cpo5crendE
	.align		8
        /*0098*/ 	.dword	_ZN34_INTERNAL_884c2e8f_4_k_cu_f8228d084cuda3std3__436_GLOBAL__N__884c2e8f_4_k_cu_f8228d086ignoreE
	.align		8
        /*00a0*/ 	.dword	_ZN34_INTERNAL_884c2e8f_4_k_cu_f8228d084cuda3std3__419piecewise_constructE
	.align		8
        /*00a8*/ 	.dword	_ZN34_INTERNAL_884c2e8f_4_k_cu_f8228d084cuda3std3__48in_placeE
	.align		8
        /*00b0*/ 	.dword	_ZN34_INTERNAL_884c2e8f_4_k_cu_f8228d084cuda3std3__420unreachable_sentinelE
	.align		8
        /*00b8*/ 	.dword	_ZN34_INTERNAL_884c2e8f_4_k_cu_f8228d084cuda3std3__47nulloptE
	.align		8
        /*00c0*/ 	.dword	_ZN34_INTERNAL_884c2e8f_4_k_cu_f8228d084cuda3std3__48unexpectE
	.align		8
        /*00c8*/ 	.dword	_ZN34_INTERNAL_884c2e8f_4_k_cu_f8228d084cuda3std6ranges3__45__cpo4swapE
	.align		8
        /*00d0*/ 	.dword	_ZN34_INTERNAL_884c2e8f_4_k_cu_f8228d084cuda3std6ranges3__45__cpo9iter_moveE
	.align		8
        /*00d8*/ 	.dword	_ZN34_INTERNAL_884c2e8f_4_k_cu_f8228d084cuda3std6ranges3__45__cpo5beginE
	.align		8
        /*00e0*/ 	.dword	_ZN34_INTERNAL_884c2e8f_4_k_cu_f8228d084cuda3std6ranges3__45__cpo3endE
	.align		8
        /*00e8*/ 	.dword	_ZN34_INTERNAL_884c2e8f_4_k_cu_f8228d084cuda3std6ranges3__45__cpo6cbeginE
	.align		8
        /*00f0*/ 	.dword	_ZN34_INTERNAL_884c2e8f_4_k_cu_f8228d084cuda3std6ranges3__45__cpo4cendE
	.align		8
        /*00f8*/ 	.dword	_ZN34_INTERNAL_884c2e8f_4_k_cu_f8228d084cuda3std6ranges3__45__cpo7advanceE
	.align		8
        /*0100*/ 	.dword	_ZN34_INTERNAL_884c2e8f_4_k_cu_f8228d084cuda3std6ranges3__45__cpo9iter_swapE
	.align		8
        /*0108*/ 	.dword	_ZN34_INTERNAL_884c2e8f_4_k_cu_f8228d084cuda3std6ranges3__45__cpo4nextE
	.align		8
        /*0110*/ 	.dword	_ZN34_INTERNAL_884c2e8f_4_k_cu_f8228d084cuda3std6ranges3__45__cpo4prevE
	.align		8
        /*0118*/ 	.dword	_ZN34_INTERNAL_884c2e8f_4_k_cu_f8228d084cuda3std6ranges3__45__cpo4dataE
	.align		8
        /*0120*/ 	.dword	_ZN34_INTERNAL_884c2e8f_4_k_cu_f8228d084cuda3std6ranges3__45__cpo5cdataE
	.align		8
        /*0128*/ 	.dword	_ZN34_INTERNAL_884c2e8f_4_k_cu_f8228d084cuda3std6ranges3__45__cpo4sizeE
	.align		8
        /*0130*/ 	.dword	_ZN34_INTERNAL_884c2e8f_4_k_cu_f8228d084cuda3std6ranges3__45__cpo5ssizeE
	.align		8
        /*0138*/ 	.dword	_ZN34_INTERNAL_884c2e8f_4_k_cu_f8228d084cuda3std6ranges3__45__cpo8distanceE
	.align		8
        /*0140*/ 	.dword	_ZN34_INTERNAL_884c2e8f_4_k_cu_f8228d086thrust24THRUST_300001_SM_1000_NS8cuda_cub3parE
	.align		8
        /*0148*/ 	.dword	_ZN34_INTERNAL_884c2e8f_4_k_cu_f8228d086thrust24THRUST_300001_SM_1000_NS8cuda_cub10par_nosyncE
	.align		8
        /*0150*/ 	.dword	_ZN34_INTERNAL_884c2e8f_4_k_cu_f8228d086thrust24THRUST_300001_SM_1000_NS6system6detail10sequential3seqE
	.align		8
        /*0158*/ 	.dword	_ZN34_INTERNAL_884c2e8f_4_k_cu_f8228d086thrust24THRUST_300001_SM_1000_NS6system3cpp3parE
	.align		8
        /*0160*/ 	.dword	_ZN34_INTERNAL_884c2e8f_4_k_cu_f8228d086thrust24THRUST_300001_SM_1000_NS12placeholders2_1E
	.align		8
        /*0168*/ 	.dword	_ZN34_INTERNAL_884c2e8f_4_k_cu_f8228d086thrust24THRUST_300001_SM_1000_NS12placeholders2_2E
	.align		8
        /*0170*/ 	.dword	_ZN34_INTERNAL_884c2e8f_4_k_cu_f8228d086thrust24THRUST_300001_SM_1000_NS12placeholders2_3E
	.align		8
        /*0178*/ 	.dword	_ZN34_INTERNAL_884c2e8f_4_k_cu_f8228d086thrust24THRUST_300001_SM_1000_NS12placeholders2_4E
	.align		8
        /*0180*/ 	.dword	_ZN34_INTERNAL_884c2e8f_4_k_cu_f8228d086thrust24THRUST_300001_SM_1000_NS12placeholders2_5E
	.align		8
        /*0188*/ 	.dword	_ZN34_INTERNAL_884c2e8f_4_k_cu_f8228d086thrust24THRUST_300001_SM_1000_NS12placeholders2_6E
	.align		8
        /*0190*/ 	.dword	_ZN34_INTERNAL_884c2e8f_4_k_cu_f8228d086thrust24THRUST_300001_SM_1000_NS12placeholders2_7E
	.align		8
        /*0198*/ 	.dword	_ZN34_INTERNAL_884c2e8f_4_k_cu_f8228d086thrust24THRUST_300001_SM_1000_NS12placeholders2_8E
	.align		8
        /*01a0*/ 	.dword	_ZN34_INTERNAL_884c2e8f_4_k_cu_f8228d086thrust24THRUST_300001_SM_1000_NS12placeholders2_9E
	.align		8
        /*01a8*/ 	.dword	_ZN34_INTERNAL_884c2e8f_4_k_cu_f8228d086thrust24THRUST_300001_SM_1000_NS12placeholders3_10E
	.align		8
        /*01b0*/ 	.dword	_ZN34_INTERNAL_884c2e8f_4_k_cu_f8228d086thrust24THRUST_300001_SM_1000_NS3seqE
	.align		8
        /*01b8*/ 	.dword	_ZN34_INTERNAL_884c2e8f_4_k_cu_f8228d086thrust24THRUST_300001_SM_1000_NS6deviceE
	.align		8
        /*01c0*/ 	.dword	__cudart_i2opi_f
	.align		8
        /*01c8*/ 	.dword	__cudart_i2opi_d
	.align		8
        /*01d0*/ 	.dword	__cudart_sin_cos_coeffs


//--------------------- .nv.constant3             --------------------------
	.section	.nv.constant3,"a",@progbits
	.align	8
.nv.constant3:
	.type		__cr_lgamma_table,@object
	.size		__cr_lgamma_table,(.L_8 - __cr_lgamma_table)
__cr_lgamma_table:
        /*0000*/ 	.byte	0x00, 0x00, 0x00, 0x00, 0x00, 0x00, 0x00, 0x00, 0x00, 0x00, 0x00, 0x00, 0x00, 0x00, 0x00, 0x00
        /*0010*/ 	.byte	0xef, 0x39, 0xfa, 0xfe, 0x42, 0x2e, 0xe6, 0x3f, 0x02, 0x20, 0x2a, 0xfa, 0x0b, 0xab, 0xfc, 0x3f
        /*0020*/ 	.byte	0xf9, 0x2c, 0x92, 0x7c, 0xa7, 0x6c, 0x09, 0x40, 0xc9, 0x79, 0x44, 0x3c, 0x64, 0x26, 0x13, 0x40
        /*0030*/ 	.byte	0xca, 0x01, 0xcf, 0x3a, 0x27, 0x51, 0x1a, 0x40, 0x30, 0xcc, 0x2d, 0xf3, 0xe1, 0x0c, 0x21, 0x40
        /*0040*/ 	.byte	0x0d, 0xb7, 0xfc, 0x82, 0x8e, 0x35, 0x25, 0x40
.L_8:


//--------------------- .nv.constant2._Z12create_worldPP3ObjiPP5Scene --------------------------
	.section	.nv.constant2._Z12create_worldPP3ObjiPP5Scene,"a",@progbits
	.sectionflags	@""
	.align	4
.nv.constant2._Z12create_worldPP3ObjiPP5Scene:
        /*0000*/ 	.byte	0x01, 0x00, 0x00, 0x00, 0x00, 0x00, 0x00, 0x00, 0xf0, 0x2e, 0x00, 0x00, 0x00, 0x00, 0x00, 0x00
        /*0010*/ 	.byte	0x10, 0x24, 0x00, 0x00, 0x00, 0x00, 0x00, 0x00, 0x90, 0x2d, 0x00, 0x00, 0x00, 0x00, 0x00, 0x00
        /*0020*/ 	.byte	0xc0, 0x1d, 0x00, 0x00, 0x00, 0x00, 0x00, 0x00, 0xb0, 0x16, 0x00, 0x00, 0x00, 0x00, 0x00, 0x00
        /*0030*/ 	.byte	0x60, 0x17, 0x00, 0x00, 0x00, 0x00, 0x00, 0x00


//--------------------- .nv.constant2._Z11calc_renderiiP4DatafiPP5SceneP3VecP17curandStateXORWOWiiii --------------------------
	.section	.nv.constant2._Z11calc_renderiiP4DatafiPP5SceneP3VecP17curandStateXORWOWiiii,"a",@progbits
	.sectionflags	@""
	.align	4
.nv.constant2._Z11calc_renderiiP4DatafiPP5SceneP3VecP17curandStateXORWOWiiii:
        /*0000*/ 	.byte	0x01, 0x00, 0x00, 0x00, 0x00, 0x00, 0x00, 0x00, 0xe0, 0x86, 0x00, 0x00, 0x00, 0x00, 0x00, 0x00
        /*0010*/ 	.byte	0x00, 0x7c, 0x00, 0x00, 0x00, 0x00, 0x00, 0x00, 0x80, 0x85, 0x00, 0x00, 0x00, 0x00, 0x00, 0x00
        /*0020*/ 	.byte	0x90, 0x75, 0x00, 0x00, 0x00, 0x00, 0x00, 0x00, 0x80, 0x6e, 0x00, 0x00, 0x00, 0x00, 0x00, 0x00
        /*0030*/ 	.byte	0x30, 0x6f, 0x00, 0x00, 0x00, 0x00, 0x00, 0x00


//--------------------- .text._Z12create_worldPP3ObjiPP5Scene --------------------------
	.section	.text._Z12create_worldPP3ObjiPP5Scene,"ax",@progbits
	.align	128
        .global         _Z12create_worldPP3ObjiPP5Scene
        .type           _Z12create_worldPP3ObjiPP5Scene,@function
        .size           _Z12create_worldPP3ObjiPP5Scene,(.L_x_214 - _Z12create_worldPP3ObjiPP5Scene)
        .other          _Z12create_worldPP3ObjiPP5Scene,@"STO_CUDA_ENTRY STV_DEFAULT"
_Z12create_worldPP3ObjiPP5Scene:
.text._Z12create_worldPP3ObjiPP5Scene:
[----:B------:R-:W0:Y:S01]  /*0000*/  LDC R1, c[0x0][0x37c] ;  /* 0x0000df00ff017b82 */ /* 0x000e220000000800 */
[----:B------:R-:W-:Y:S01]  /*0010*/  MOV R2, 0x0 ;  /* 0x0000000000027802 */ /* 0x000fe20000000f00 */
[----:B------:R-:W-:Y:S01]  /*0020*/  IMAD.MOV.U32 R4, RZ, RZ, 0x60 ;  /* 0x00000060ff047424 */ /* 0x000fe200078e00ff */
[----:B------:R-:W1:Y:S01]  /*0030*/  LDCU.64 UR36, c[0x0][0x358] ;  /* 0x00006b00ff2477ac */ /* 0x000e620008000a00 */
[----:B------:R-:W-:-:S04]  /*0040*/  IMAD.MOV.U32 R5, RZ, RZ, RZ ;  /* 0x000000ffff057224 */ /* 0x000fc800078e00ff */
[----:B------:R2:W3:Y:S03]  /*0050*/  LDC.64 R6, c[0x4][R2] ;  /* 0x0100000002067b82 */ /* 0x0004e60000000a00 */
[----:B------:R-:W-:-:S07]  /*0060*/  LEPC R20, `(.L_x_0) ;  /* 0x000000001014794e */ /* 0x000fce0000000000 */
[----:B0123--:R-:W-:Y:S05]  /*0070*/  CALL.ABS.NOINC R6 ;  /* 0x0000000006007343 */ /* 0x00ffea0003c00000 */
.L_x_0:
[----:B------:R-:W0:Y:S01]  /*0080*/  LDCU.64 UR4, c[0x4][0x50] ;  /* 0x01000a00ff0477ac */ /* 0x000e220008000a00 */
[----:B------:R-:W1:Y:S01]  /*0090*/  LDC.64 R8, c[0x0][0x380] ;  /* 0x0000e000ff087b82 */ /* 0x000e620000000a00 */
[----:B------:R-:W-:Y:S02]  /*00a0*/  HFMA2 R14, -RZ, RZ, 0, 0 ;  /* 0x00000000ff0e7431 */ /* 0x000fe400000001ff */
[----:B------:R-:W-:Y:S02]  /*00b0*/  IMAD.MOV.U32 R7, RZ, RZ, R5 ;  /* 0x000000ffff077224 */ /* 0x000fe400078e0005 */
[----:B------:R-:W-:Y:S01]  /*00c0*/  HFMA2 R5, -RZ, RZ, 1.984375, -19.1875 ;  /* 0x3ff0ccccff057431 */ /* 0x000fe200000001ff */
[----:B------:R-:W-:Y:S01]  /*00d0*/  MOV R6, R4 ;  /* 0x0000000400067202 */ /* 0x000fe20000000f00 */
[----:B------:R-:W-:Y:S01]  /*00e0*/  IMAD.MOV.U32 R15, RZ, RZ, -0x40180000 ;  /* 0xbfe80000ff0f7424 */ /* 0x000fe200078e00ff */
[----:B------:R-:W-:Y:S01]  /*00f0*/  MOV R19, 0xbff73333 ;  /* 0xbff7333300137802 */ /* 0x000fe20000000f00 */
[----:B------:R-:W-:-:S02]  /*0100*/  IMAD.MOV.U32 R18, RZ, RZ, 0x33333333 ;  /* 0x33333333ff127424 */ /* 0x000fc400078e00ff */
[----:B------:R-:W-:Y:S02]  /*0110*/  HFMA2 R12, -RZ, RZ, 0, 0 ;  /* 0x00000000ff0c7431 */ /* 0x000fe400000001ff */
[----:B------:R-:W-:Y:S01]  /*0120*/  IMAD.MOV.U32 R20, RZ, RZ, -0x66666666 ;  /* 0x9999999aff147424 */ /* 0x000fe200078e00ff */
[----:B------:R-:W-:Y:S01]  /*0130*/  MOV R3, 0x2 ;  /* 0x0000000200037802 */ /* 0x000fe20000000f00 */
[----:B------:R-:W-:Y:S01]  /*0140*/  IMAD.MOV.U32 R21, RZ, RZ, -0x3fee6667 ;  /* 0xc0119999ff157424 */ /* 0x000fe200078e00ff */
[----:B------:R2:W-:Y:S01]  /*0150*/  ST.E.64 desc[UR36][R6.64+0x40], R14 ;  /* 0x0000400e06007985 */ /* 0x0005e2000c101b24 */
[----:B------:R-:W-:Y:S02]  /*0160*/  IMAD.MOV.U32 R4, RZ, RZ, -0x33333333 ;  /* 0xcccccccdff047424 */ /* 0x000fe400078e00ff */
[----:B------:R-:W-:Y:S01]  /*0170*/  IMAD.MOV.U32 R10, RZ, RZ, 0x0 ;  /* 0x00000000ff0a7424 */ /* 0x000fe200078e00ff */
[----:B------:R-:W-:Y:S01]  /*0180*/  ST.E.64 desc[UR36][R6.64+0x48], R18 ;  /* 0x0000481206007985 */ /* 0x000fe2000c101b24 */
[----:B0-----:R-:W-:Y:S01]  /*0190*/  UIADD3 UR4, UP0, UPT, UR4, 0x10, URZ ;  /* 0x0000001004047890 */ /* 0x001fe2000ff1e0ff */
[----:B------:R-:W-:-:S02]  /*01a0*/  IMAD.MOV.U32 R11, RZ, RZ, 0x40100000 ;  /* 0x40100000ff0b7424 */ /* 0x000fc400078e00ff */
[----:B------:R-:W-:Y:S01]  /*01b0*/  IMAD.MOV.U32 R13, RZ, RZ, 0x40200000 ;  /* 0x40200000ff0d7424 */ /* 0x000fe200078e00ff */
[----:B------:R-:W-:Y:S01]  /*01c0*/  UIADD3.X UR5, UPT, UPT, URZ, UR5, URZ, UP0, !UPT ;  /* 0x00000005ff057290 */ /* 0x000fe200087fe4ff */
[----:B------:R-:W-:Y:S01]  /*01d0*/  ST.E.64 desc[UR36][R6.64+0x50], R20 ;  /* 0x0000501406007985 */ /* 0x000fe2000c101b24 */
[----:B------:R-:W-:-:S03]  /*01e0*/  IMAD.U32 R16, RZ, RZ, UR4 ;  /* 0x00000004ff107e24 */ /* 0x000fc6000f8e00ff */
[----:B------:R0:W-:Y:S01]  /*01f0*/  ST.E.64 desc[UR36][R6.64+0x58], R4 ;  /* 0x0000580406007985 */ /* 0x0001e2000c101b24 */
[----:B------:R-:W-:Y:S01]  /*0200*/  IMAD.U32 R17, RZ, RZ, UR5 ;  /* 0x00000005ff117e24 */ /* 0x000fe2000f8e00ff */
[----:B--2---:R2:W3:Y:S04]  /*0210*/  LDC.64 R14, c[0x4][R2] ;  /* 0x01000000020e7b82 */ /* 0x0044e80000000a00 */
[----:B------:R2:W-:Y:S04]  /*0220*/  ST.E.64 desc[UR36][R6.64], R16 ;  /* 0x0000001006007985 */ /* 0x0005e8000c101b24 */
[----:B-1----:R2:W-:Y:S04]  /*0230*/  STG.E.64 desc[UR36][R8.64], R6 ;  /* 0x0000000608007986 */ /* 0x0025e8000c101b24 */
[----:B------:R2:W-:Y:S01]  /*0240*/  ST.E.64 desc[UR36][R6.64+0x8], R10 ;  /* 0x0000080a06007985 */ /* 0x0005e2000c101b24 */
[----:B0-----:R-:W-:-:S02]  /*0250*/  HFMA2 R5, -RZ, RZ, 0, 0 ;  /* 0x00000000ff057431 */ /* 0x001fc400000001ff */
[----:B------:R-:W-:Y:S01]  /*0260*/  IMAD.MOV.U32 R4, RZ, RZ, 0x60 ;  /* 0x00000060ff047424 */ /* 0x000fe200078e00ff */
[----:B------:R2:W-:Y:S04]  /*0270*/  ST.E.64 desc[UR36][R6.64+0x18], R10 ;  /* 0x0000180a06007985 */ /* 0x0005e8000c101b24 */
[----:B------:R2:W-:Y:S04]  /*0280*/  ST.E.64 desc[UR36][R6.64+0x10], R12 ;  /* 0x0000100c06007985 */ /* 0x0005e8000c101b24 */
[----:B------:R2:W-:Y:S04]  /*0290*/  ST.E desc[UR36][R6.64+0x38], R3 ;  /* 0x0000380306007985 */ /* 0x0005e8000c101924 */
[----:B------:R2:W-:Y:S04]  /*02a0*/  ST.E.64 desc[UR36][R6.64+0x20], RZ ;  /* 0x000020ff06007985 */ /* 0x0005e8000c101b24 */
[----:B------:R2:W-:Y:S04]  /*02b0*/  ST.E.64 desc[UR36][R6.64+0x28], RZ ;  /* 0x000028ff06007985 */ /* 0x0005e8000c101b24 */
[----:B------:R2:W-:Y:S02]  /*02c0*/  ST.E.64 desc[UR36][R6.64+0x30], RZ ;  /* 0x000030ff06007985 */ /* 0x0005e4000c101b24 */
[----:B------:R-:W-:-:S07]  /*02d0*/  LEPC R20, `(.L_x_1) ;  /* 0x000000001014794e */ /* 0x000fce0000000000 */
[----:B--23--:R-:W-:Y:S05]  /*02e0*/  CALL.ABS.NOINC R14 ;  /* 0x000000000e007343 */ /* 0x00cfea0003c00000 */
.L_x_1:
[----:B------:R-:W0:Y:S01]  /*02f0*/  LDC.64 R10, c[0x0][0x380] ;  /* 0x0000e000ff0a7b82 */ /* 0x000e220000000a00 */
[----:B------:R-:W-:Y:S02]  /*0300*/  IMAD.MOV.U32 R8, RZ, RZ, R4 ;  /* 0x000000ffff087224 */ /* 0x000fe400078e0004 */
[----:B------:R-:W-:Y:S02]  /*0310*/  HFMA2 R14, -RZ, RZ, 1638, 1638 ;  /* 0x66666666ff0e7431 */ /* 0x000fe400000001ff */
[----:B------:R-:W-:Y:S02]  /*0320*/  IMAD.MOV.U32 R9, RZ, RZ, R5 ;  /* 0x000000ffff097224 */ /* 0x000fe400078e0005 */
[----:B------:R-:W-:Y:S02]  /*0330*/  HFMA2 R4, -RZ, RZ, 0, 0 ;  /* 0x00000000ff047431 */ /* 0x000fe400000001ff */
[----:B------:R-:W-:Y:S01]  /*0340*/  IMAD.MOV.U32 R12, RZ, RZ, 0x0 ;  /* 0x00000000ff0c7424 */ /* 0x000fe200078e00ff */
[----:B------:R-:W-:Y:S01]  /*0350*/  MOV R19, 0xc00d9999 ;  /* 0xc00d999900137802 */ /* 0x000fe20000000f00 */
[----:B------:R-:W-:Y:S01]  /*0360*/  IMAD.MOV.U32 R13, RZ, RZ, 0x40000000 ;  /* 0x40000000ff0d7424 */ /* 0x000fe200078e00ff */
[----:B------:R-:W-:Y:S01]  /*0370*/  MOV R7, 0x3ff00000 ;  /* 0x3ff0000000077802 */ /* 0x000fe20000000f00 */
[----:B------:R-:W-:Y:S01]  /*0380*/  IMAD.MOV.U32 R15, RZ, RZ, -0x3fff999a ;  /* 0xc0006666ff0f7424 */ /* 0x000fe200078e00ff */
[----:B------:R-:W-:Y:S01]  /*0390*/  ST.E.64 desc[UR36][R8.64], R16 ;  /* 0x0000001008007985 */ /* 0x000fe2000c101b24 */
[----:B------:R-:W-:-:S02]  /*03a0*/  IMAD.MOV.U32 R18, RZ, RZ, -0x66666666 ;  /* 0x9999999aff127424 */ /* 0x000fc400078e00ff */
[----:B------:R-:W-:Y:S01]  /*03b0*/  IMAD.MOV.U32 R5, RZ, RZ, 0x3fe00000 ;  /* 0x3fe00000ff057424 */ /* 0x000fe200078e00ff */
[----:B------:R1:W-:Y:S01]  /*03c0*/  ST.E.64 desc[UR36][R8.64+0x40], R12 ;  /* 0x0000400c08007985 */ /* 0x0003e2000c101b24 */
[----:B------:R-:W-:Y:S02]  /*03d0*/  IMAD.MOV.U32 R6, RZ, RZ, 0x0 ;  /* 0x00000000ff067424 */ /* 0x000fe400078e00ff */
[----:B------:R-:W-:Y:S01]  /*03e0*/  IMAD.MOV.U32 R0, RZ, RZ, 0x3 ;  /* 0x00000003ff007424 */ /* 0x000fe200078e00ff */
[----:B------:R-:W-:Y:S04]  /*03f0*/  ST.E.64 desc[UR36][R8.64+0x48], R14 ;  /* 0x0000480e08007985 */ /* 0x000fe8000c101b24 */
[----:B------:R-:W-:Y:S04]  /*0400*/  ST.E.64 desc[UR36][R8.64+0x50], R18 ;  /* 0x0000501208007985 */ /* 0x000fe8000c101b24 */
[----:B------:R2:W-:Y:S01]  /*0410*/  ST.E.64 desc[UR36][R8.64+0x58], R4 ;  /* 0x0000580408007985 */ /* 0x0005e2000c101b24 */
[----:B-1----:R1:W3:Y:S03]  /*0420*/  LDC.64 R12, c[0x4][R2] ;  /* 0x01000000020c7b82 */ /* 0x0022e60000000a00 */
[----:B0-----:R1:W-:Y:S04]  /*0430*/  STG.E.64 desc[UR36][R10.64+0x8], R8 ;  /* 0x000008080a007986 */ /* 0x0013e8000c101b24 */
[----:B------:R1:W-:Y:S04]  /*0440*/  ST.E.64 desc[UR36][R8.64+0x8], R6 ;  /* 0x0000080608007985 */ /* 0x0003e8000c101b24 */
[----:B------:R1:W-:Y:S01]  /*0450*/  ST.E.64 desc[UR36][R8.64+0x10], R6 ;  /* 0x0000100608007985 */ /* 0x0003e2000c101b24 */
[----:B--2---:R-:W-:-:S02]  /*0460*/  HFMA2 R5, -RZ, RZ, 0, 0 ;  /* 0x00000000ff057431 */ /* 0x004fc400000001ff */
[----:B------:R-:W-:Y:S01]  /*0470*/  IMAD.MOV.U32 R4, RZ, RZ, 0x60 ;  /* 0x00000060ff047424 */ /* 0x000fe200078e00ff */
[----:B------:R1:W-:Y:S04]  /*0480*/  ST.E.64 desc[UR36][R8.64+0x18], R6 ;  /* 0x0000180608007985 */ /* 0x0003e8000c101b24 */
[----:B------:R1:W-:Y:S04]  /*0490*/  ST.E desc[UR36][R8.64+0x38], R0 ;  /* 0x0000380008007985 */ /* 0x0003e8000c101924 */
[----:B------:R1:W-:Y:S04]  /*04a0*/  ST.E.64 desc[UR36][R8.64+0x20], RZ ;  /* 0x000020ff08007985 */ /* 0x0003e8000c101b24 */
[----:B------:R1:W-:Y:S04]  /*04b0*/  ST.E.64 desc[UR36][R8.64+0x28], RZ ;  /* 0x000028ff08007985 */ /* 0x0003e8000c101b24 */
[----:B------:R1:W-:Y:S02]  /*04c0*/  ST.E.64 desc[UR36][R8.64+0x30], RZ ;  /* 0x000030ff08007985 */ /* 0x0003e4000c101b24 */
[----:B------:R-:W-:-:S07]  /*04d0*/  LEPC R20, `(.L_x_2) ;  /* 0x000000001014794e */ /* 0x000fce0000000000 */
[----:B-1-3--:R-:W-:Y:S05]  /*04e0*/  CALL.ABS.NOINC R12 ;  /* 0x000000000c007343 */ /* 0x00afea0003c00000 */
.L_x_2:
[----:B------:R-:W0:Y:S01]  /*04f0*/  LDC.64 R10, c[0x0][0x380] ;  /* 0x0000e000ff0a7b82 */ /* 0x000e220000000a00 */
[----:B------:R-:W-:Y:S02]  /*0500*/  HFMA2 R18, -RZ, RZ, 0.2249755859375, 0.2249755859375 ;  /* 0x33333333ff127431 */ /* 0x000fe400000001ff */
[----:B------:R-:W-:Y:S01]  /*0510*/  IMAD.MOV.U32 R14, RZ, RZ, 0x0 ;  /* 0x00000000ff0e7424 */ /* 0x000fe200078e00ff */
[----:B------:R-:W-:Y:S01]  /*0520*/  MOV R21, 0xc008cccc ;  /* 0xc008cccc00157802 */ /* 0x000fe20000000f00 */
[----:B------:R-:W-:Y:S01]  /*0530*/  IMAD.MOV.U32 R15, RZ, RZ, -0x40040000 ;  /* 0xbffc0000ff0f7424 */ /* 0x000fe200078e00ff */
[----:B------:R-:W-:Y:S01]  /*0540*/  MOV R8, R4 ;  /* 0x0000000400087202 */ /* 0x000fe20000000f00 */
[----:B------:R-:W-:Y:S02]  /*0550*/  IMAD.MOV.U32 R19, RZ, RZ, -0x4000cccd ;  /* 0xbfff3333ff137424 */ /* 0x000fe400078e00ff */
[----:B------:R-:W-:Y:S02]  /*0560*/  HFMA2 R13, -RZ, RZ, 2.03125, 0 ;  /* 0x40100000ff0d7431 */ /* 0x000fe400000001ff */
[----:B------:R-:W-:Y:S01]  /*0570*/  IMAD.MOV.U32 R20, RZ, RZ, -0x33333333 ;  /* 0xcccccccdff147424 */ /* 0x000fe200078e00ff */
[----:B------:R-:W-:Y:S01]  /*0580*/  MOV R7, 0x40280000 ;  /* 0x4028000000077802 */ /* 0x000fe20000000f00 */
[----:B------:R-:W-:-:S02]  /*0590*/  IMAD.MOV.U32 R22, RZ, RZ, 0x33333333 ;  /* 0x33333333ff167424 */ /* 0x000fc400078e00ff */
[----:B------:R-:W-:Y:S02]  /*05a0*/  IMAD.MOV.U32 R23, RZ, RZ, 0x3fe33333 ;  /* 0x3fe33333ff177424 */ /* 0x000fe400078e00ff */
[----:B------:R-:W-:Y:S02]  /*05b0*/  IMAD.MOV.U32 R9, RZ, RZ, R5 ;  /* 0x000000ffff097224 */ /* 0x000fe400078e0005 */
[----:B------:R-:W-:Y:S02]  /*05c0*/  IMAD.MOV.U32 R12, RZ, RZ, 0x0 ;  /* 0x00000000ff0c7424 */ /* 0x000fe400078e00ff */
[----:B------:R-:W-:Y:S01]  /*05d0*/  IMAD.MOV.U32 R0, RZ, RZ, 0x1 ;  /* 0x00000001ff007424 */ /* 0x000fe200078e00ff */
[----:B------:R1:W-:Y:S01]  /*05e0*/  ST.E.64 desc[UR36][R8.64+0x40], R14 ;  /* 0x0000400e08007985 */ /* 0x0003e2000c101b24 */
[----:B------:R-:W-:Y:S02]  /*05f0*/  IMAD.MOV.U32 R6, RZ, RZ, 0x0 ;  /* 0x00000000ff067424 */ /* 0x000fe400078e00ff */
[----:B------:R-:W-:Y:S01]  /*0600*/  IMAD.MOV.U32 R4, RZ, RZ, 0x60 ;  /* 0x00000060ff047424 */ /* 0x000fe200078e00ff */
[----:B------:R2:W-:Y:S01]  /*0610*/  ST.E.64 desc[UR36][R8.64+0x48], R18 ;  /* 0x0000481208007985 */ /* 0x0005e2000c101b24 */
[----:B------:R-:W-:-:S03]  /*0620*/  IMAD.MOV.U32 R5, RZ, RZ, RZ ;  /* 0x000000ffff057224 */ /* 0x000fc600078e00ff */
[----:B------:R2:W-:Y:S04]  /*0630*/  ST.E.64 desc[UR36][R8.64+0x50], R20 ;  /* 0x0000501408007985 */ /* 0x0005e8000c101b24 */
[----:B------:R2:W-:Y:S01]  /*0640*/  ST.E.64 desc[UR36][R8.64+0x58], R22 ;  /* 0x0000581608007985 */ /* 0x0005e2000c101b24 */
[----:B-1----:R2:W1:Y:S03]  /*0650*/  LDC.64 R14, c[0x4][R2] ;  /* 0x01000000020e7b82 */ /* 0x0024660000000a00 */
[----:B------:R2:W-:Y:S04]  /*0660*/  ST.E.64 desc[UR36][R8.64], R16 ;  /* 0x0000001008007985 */ /* 0x0005e8000c101b24 */
[----:B0-----:R2:W-:Y:S04]  /*0670*/  STG.E.64 desc[UR36][R10.64+0x10], R8 ;  /* 0x000010080a007986 */ /* 0x0015e8000c101b24 */
[----:B------:R2:W-:Y:S04]  /*0680*/  ST.E.64 desc[UR36][R8.64+0x8], R12 ;  /* 0x0000080c08007985 */ /* 0x0005e8000c101b24 */
[----:B------:R2:W-:Y:S04]  /*0690*/  ST.E.64 desc[UR36][R8.64+0x10], R12 ;  /* 0x0000100c08007985 */ /* 0x0005e8000c101b24 */
[----:B------:R2:W-:Y:S04]  /*06a0*/  ST.E.64 desc[UR36][R8.64+0x18], R6 ;  /* 0x0000180608007985 */ /* 0x0005e8000c101b24 */
[----:B------:R2:W-:Y:S04]  /*06b0*/  ST.E desc[UR36][R8.64+0x38], R0 ;  /* 0x0000380008007985 */ /* 0x0005e8000c101924 */
[----:B------:R2:W-:Y:S04]  /*06c0*/  ST.E.64 desc[UR36][R8.64+0x20], RZ ;  /* 0x000020ff08007985 */ /* 0x0005e8000c101b24 */
[----:B------:R2:W-:Y:S04]  /*06d0*/  ST.E.64 desc[UR36][R8.64+0x28], RZ ;  /* 0x000028ff08007985 */ /* 0x0005e8000c101b24 */
[----:B------:R2:W-:Y:S02]  /*06e0*/  ST.E.64 desc[UR36][R8.64+0x30], RZ ;  /* 0x000030ff08007985 */ /* 0x0005e4000c101b24 */
[----:B--2---:R-:W-:-:S07]  /*06f0*/  LEPC R20, `(.L_x_3) ;  /* 0x000000001014794e */ /* 0x004fce0000000000 */
[----:B-1----:R-:W-:Y:S05]  /*0700*/  CALL.ABS.NOINC R14 ;  /* 0x000000000e007343 */ /* 0x002fea0003c00000 */
.L_x_3:
[----:B------:R-:W0:Y:S01]  /*0710*/  LDCU.64 UR4, c[0x4][0x48] ;  /* 0x01000900ff0477ac */ /* 0x000e220008000a00 */
[----:B------:R-:W1:Y:S01]  /*0720*/  LDC.64 R10, c[0x0][0x380] ;  /* 0x0000e000ff0a7b82 */ /* 0x000e620000000a00 */
[----:B------:R-:W-:Y:S02]  /*0730*/  HFMA2 R12, -RZ, RZ, 0, 0 ;  /* 0x00000000ff0c7431 */ /* 0x000fe400000001ff */
[----:B------:R-:W-:Y:S01]  /*0740*/  IMAD.MOV.U32 R13, RZ, RZ, 0x40040000 ;  /* 0x40040000ff0d7424 */ /* 0x000fe200078e00ff */
[----:B------:R-:W-:Y:S01]  /*0750*/  MOV R15, 0x3ff00000 ;  /* 0x3ff00000000f7802 */ /* 0x000fe20000000f00 */
[----:B------:R-:W-:Y:S02]  /*0760*/  IMAD.MOV.U32 R14, RZ, RZ, 0x0 ;  /* 0x00000000ff0e7424 */ /* 0x000fe400078e00ff */
[----:B------:R-:W-:Y:S02]  /*0770*/  HFMA2 R6, -RZ, RZ, 0, 0 ;  /* 0x00000000ff067431 */ /* 0x000fe400000001ff */
[----:B------:R-:W-:-:S02]  /*0780*/  IMAD.MOV.U32 R8, RZ, RZ, R4 ;  /* 0x000000ffff087224 */ /* 0x000fc400078e0004 */
[----:B------:R-:W-:Y:S02]  /*0790*/  IMAD.MOV.U32 R9, RZ, RZ, R5 ;  /* 0x000000ffff097224 */ /* 0x000fe400078e0005 */
[----:B------:R-:W-:Y:S02]  /*07a0*/  HFMA2 R5, -RZ, RZ, 0, 0 ;  /* 0x00000000ff057431 */ /* 0x000fe400000001ff */
[----:B------:R-:W-:Y:S02]  /*07b0*/  IMAD.MOV.U32 R3, RZ, RZ, 0x1 ;  /* 0x00000001ff037424 */ /* 0x000fe400078e00ff */
[----:B------:R-:W-:Y:S01]  /*07c0*/  IMAD.MOV.U32 R7, RZ, RZ, 0x40180000 ;  /* 0x40180000ff077424 */ /* 0x000fe200078e00ff */
[----:B------:R2:W-:Y:S01]  /*07d0*/  ST.E.64 desc[UR36][R8.64+0x58], R12 ;  /* 0x0000580c08007985 */ /* 0x0005e2000c101b24 */
[----:B------:R-:W-:Y:S01]  /*07e0*/  IMAD.MOV.U32 R4, RZ, RZ, 0x60 ;  /* 0x00000060ff047424 */ /* 0x000fe200078e00ff */
[----:B0-----:R-:W-:Y:S02]  /*07f0*/  UIADD3 UR4, UP0, UPT, UR4, 0x10, URZ ;  /* 0x0000001004047890 */ /* 0x001fe4000ff1e0ff */
[----:B------:R0:W-:Y:S02]  /*0800*/  ST.E.64 desc[UR36][R8.64+0x48], R14 ;  /* 0x0000480e08007985 */ /* 0x0001e4000c101b24 */
[----:B------:R-:W-:-:S02]  /*0810*/  UIADD3.X UR5, UPT, UPT, URZ, UR5, URZ, UP0, !UPT ;  /* 0x00000005ff057290 */ /* 0x000fc400087fe4ff */
[----:B------:R0:W-:Y:S01]  /*0820*/  ST.E.64 desc[UR36][R8.64+0x40], RZ ;  /* 0x000040ff08007985 */ /* 0x0001e2000c101b24 */
[----:B------:R-:W-:-:S03]  /*0830*/  MOV R18, UR4 ;  /* 0x0000000400127c02 */ /* 0x000fc60008000f00 */
[----:B------:R0:W-:Y:S01]  /*0840*/  ST.E.64 desc[UR36][R8.64+0x50], RZ ;  /* 0x000050ff08007985 */ /* 0x0001e2000c101b24 */
[----:B------:R-:W-:Y:S01]  /*0850*/  IMAD.U32 R19, RZ, RZ, UR5 ;  /* 0x00000005ff137e24 */ /* 0x000fe2000f8e00ff */
[----:B--2---:R0:W2:Y:S04]  /*0860*/  LDC.64 R12, c[0x4][R2] ;  /* 0x01000000020c7b82 */ /* 0x0040a80000000a00 */
[----:B------:R0:W-:Y:S04]  /*0870*/  ST.E.64 desc[UR36][R8.64], R18 ;  /* 0x0000001208007985 */ /* 0x0001e8000c101b24 */
[----:B-1----:R0:W-:Y:S04]  /*0880*/  STG.E.64 desc[UR36][R10.64+0x18], R8 ;  /* 0x000018080a007986 */ /* 0x0021e8000c101b24 */
[----:B------:R0:W-:Y:S04]  /*0890*/  ST.E.64 desc[UR36][R8.64+0x8], R6 ;  /* 0x0000080608007985 */ /* 0x0001e8000c101b24 */
[----:B------:R0:W-:Y:S04]  /*08a0*/  ST.E.64 desc[UR36][R8.64+0x10], R6 ;  /* 0x0000100608007985 */ /* 0x0001e8000c101b24 */
[----:B------:R0:W-:Y:S04]  /*08b0*/  ST.E.64 desc[UR36][R8.64+0x18], R6 ;  /* 0x0000180608007985 */ /* 0x0001e8000c101b24 */
[----:B------:R0:W-:Y:S04]  /*08c0*/  ST.E desc[UR36][R8.64+0x38], R3 ;  /* 0x0000380308007985 */ /* 0x0001e8000c101924 */
[----:B------:R0:W-:Y:S04]  /*08d0*/  ST.E.64 desc[UR36][R8.64+0x20], RZ ;  /* 0x000020ff08007985 */ /* 0x0001e8000c101b24 */
[----:B------:R0:W-:Y:S04]  /*08e0*/  ST.E.64 desc[UR36][R8.64+0x28], RZ ;  /* 0x000028ff08007985 */ /* 0x0001e8000c101b24 */
[----:B------:R0:W-:Y:S02]  /*08f0*/  ST.E.64 desc[UR36][R8.64+0x30], RZ ;  /* 0x000030ff08007985 */ /* 0x0001e4000c101b24 */
[----:B------:R-:W-:-:S07]  /*0900*/  LEPC R20, `(.L_x_4) ;  /* 0x000000001014794e */ /* 0x000fce0000000000 */
[----:B0-2---:R-:W-:Y:S05]  /*0910*/  CALL.ABS.NOINC R12 ;  /* 0x000000000c007343 */ /* 0x005fea0003c00000 */
.L_x_4:
[----:B------:R-:W0:Y:S01]  /*0920*/  LDC.64 R8, c[0x0][0x380] ;  /* 0x0000e000ff087b82 */ /* 0x000e220000000a00 */
[----:B------:R-:W-:Y:S02]  /*0930*/  HFMA2 R14, -RZ, RZ, 0, 0 ;  /* 0x00000000ff0e7431 */ /* 0x000fe400000001ff */
[----:B------:R-:W-:Y:S01]  /*0940*/  IMAD.MOV.U32 R12, RZ, RZ, 0x0 ;  /* 0x00000000ff0c7424 */ /* 0x000fe200078e00ff */
[----:B------:R-:W-:Y:S01]  /*0950*/  MOV R7, R5 ;  /* 0x0000000500077202 */ /* 0x000fe20000000f00 */
[----:B------:R-:W-:Y:S02]  /*0960*/  IMAD.MOV.U32 R13, RZ, RZ, 0x40160000 ;  /* 0x40160000ff0d7424 */ /* 0x000fe400078e00ff */
[----:B------:R-:W-:Y:S02]  /*0970*/  HFMA2 R11, -RZ, RZ, 2.046875, 0 ;  /* 0x40180000ff0b7431 */ /* 0x000fe400000001ff */
[----:B------:R-:W-:Y:S02]  /*0980*/  IMAD.MOV.U32 R15, RZ, RZ, 0x3ff00000 ;  /* 0x3ff00000ff0f7424 */ /* 0x000fe400078e00ff */
[----:B------:R-:W-:-:S02]  /*0990*/  IMAD.MOV.U32 R6, RZ, RZ, R4 ;  /* 0x000000ffff067224 */ /* 0x000fc400078e0004 */
[----:B------:R-:W-:Y:S02]  /*09a0*/  IMAD.MOV.U32 R3, RZ, RZ, 0x1 ;  /* 0x00000001ff037424 */ /* 0x000fe400078e00ff */
[----:B------:R-:W-:Y:S01]  /*09b0*/  IMAD.MOV.U32 R10, RZ, RZ, 0x0 ;  /* 0x00000000ff0a7424 */ /* 0x000fe200078e00ff */
[----:B------:R1:W-:Y:S01]  /*09c0*/  ST.E.64 desc[UR36][R6.64+0x58], R12 ;  /* 0x0000580c06007985 */ /* 0x0003e2000c101b24 */
[----:B------:R-:W-:Y:S02]  /*09d0*/  IMAD.MOV.U32 R4, RZ, RZ, 0x60 ;  /* 0x00000060ff047424 */ /* 0x000fe400078e00ff */
[----:B------:R-:W-:Y:S01]  /*09e0*/  IMAD.MOV.U32 R5, RZ, RZ, RZ ;  /* 0x000000ffff057224 */ /* 0x000fe200078e00ff */
[----:B------:R2:W-:Y:S04]  /*09f0*/  ST.E.64 desc[UR36][R6.64+0x50], R14 ;  /* 0x0000500e06007985 */ /* 0x0005e8000c101b24 */
[----:B------:R2:W-:Y:S04]  /*0a00*/  ST.E.64 desc[UR36][R6.64], R18 ;  /* 0x0000001206007985 */ /* 0x0005e8000c101b24 */
[----:B------:R2:W-:Y:S01]  /*0a10*/  ST.E.64 desc[UR36][R6.64+0x40], RZ ;  /* 0x000040ff06007985 */ /* 0x0005e2000c101b24 */
[----:B-1----:R2:W1:Y:S03]  /*0a20*/  LDC.64 R12, c[0x4][R2] ;  /* 0x01000000020c7b82 */ /* 0x0024660000000a00 */
[----:B------:R2:W-:Y:S04]  /*0a30*/  ST.E.64 desc[UR36][R6.64+0x48], RZ ;  /* 0x000048ff06007985 */ /* 0x0005e8000c101b24 */
        /* <DEDUP_REMOVED lines=9> */
[----:B-12---:R-:W-:Y:S05]  /*0ad0*/  CALL.ABS.NOINC R12 ;  /* 0x000000000c007343 */ /* 0x006fea0003c00000 */
.L_x_5:
[----:B------:R-:W0:Y:S01]  /*0ae0*/  LDC.64 R10, c[0x0][0x380] ;  /* 0x0000e000ff0a7b82 */ /* 0x000e220000000a00 */
[----:B------:R-:W-:Y:S02]  /*0af0*/  HFMA2 R14, -RZ, RZ, 0, 0 ;  /* 0x00000000ff0e7431 */ /* 0x000fe400000001ff */
[----:B------:R-:W-:Y:S01]  /*0b00*/  IMAD.MOV.U32 R15, RZ, RZ, 0x40060000 ;  /* 0x40060000ff0f7424 */ /* 0x000fe200078e00ff */
[----:B------:R-:W-:Y:S01]  /*0b10*/  MOV R21, 0x3ff00000 ;  /* 0x3ff0000000157802 */ /* 0x000fe20000000f00 */
[----:B------:R-:W-:Y:S02]  /*0b20*/  IMAD.MOV.U32 R20, RZ, RZ, 0x0 ;  /* 0x00000000ff147424 */ /* 0x000fe400078e00ff */
[----:B------:R-:W-:Y:S02]  /*0b30*/  HFMA2 R3, -RZ, RZ, 0, 5.9604644775390625e-08 ;  /* 0x00000001ff037431 */ /* 0x000fe400000001ff */
[----:B------:R-:W-:Y:S01]  /*0b40*/  IMAD.MOV.U32 R8, RZ, RZ, R4 ;  /* 0x000000ffff087224 */ /* 0x000fe200078e0004 */
[----:B------:R-:W-:Y:S01]  /*0b50*/  MOV R12, 0x0 ;  /* 0x00000000000c7802 */ /* 0x000fe20000000f00 */
[----:B------:R-:W-:-:S02]  /*0b60*/  IMAD.MOV.U32 R9, RZ, RZ, R5 ;  /* 0x000000ffff097224 */ /* 0x000fc400078e0005 */
[----:B------:R-:W-:Y:S02]  /*0b70*/  HFMA2 R5, -RZ, RZ, 0, 0 ;  /* 0x00000000ff057431 */ /* 0x000fe400000001ff */
[----:B------:R-:W-:Y:S02]  /*0b80*/  IMAD.MOV.U32 R6, RZ, RZ, 0x0 ;  /* 0x00000000ff067424 */ /* 0x000fe400078e00ff */
[----:B------:R-:W-:Y:S01]  /*0b90*/  IMAD.MOV.U32 R7, RZ, RZ, 0x40240000 ;  /* 0x40240000ff077424 */ /* 0x000fe200078e00ff */
[----:B------:R1:W-:Y:S01]  /*0ba0*/  ST.E.64 desc[UR36][R8.64+0x58], R14 ;  /* 0x0000580e08007985 */ /* 0x0003e2000c101b24 */
[----:B------:R-:W-:Y:S02]  /*0bb0*/  IMAD.MOV.U32 R13, RZ, RZ, 0x40000000 ;  /* 0x40000000ff0d7424 */ /* 0x000fe400078e00ff */
[----:B------:R-:W-:Y:S01]  /*0bc0*/  IMAD.MOV.U32 R4, RZ, RZ, 0x60 ;  /* 0x00000060ff047424 */ /* 0x000fe200078e00ff */
        /* <DEDUP_REMOVED lines=15> */
.L_x_6:
[----:B------:R-:W0:Y:S01]  /*0cc0*/  LDC.64 R8, c[0x0][0x380] ;  /* 0x0000e000ff087b82 */ /* 0x000e220000000a00 */
[----:B------:R-:W-:Y:S02]  /*0cd0*/  HFMA2 R14, -RZ, RZ, 0, 0 ;  /* 0x00000000ff0e7431 */ /* 0x000fe400000001ff */
[----:B------:R-:W-:Y:S01]  /*0ce0*/  IMAD.MOV.U32 R20, RZ, RZ, 0x0 ;  /* 0x00000000ff147424 */ /* 0x000fe200078e00ff */
[----:B------:R-:W-:Y:S01]  /*0cf0*/  MOV R7, R5 ;  /* 0x0000000500077202 */ /* 0x000fe20000000f00 */
[----:B------:R-:W-:Y:S02]  /*0d00*/  IMAD.MOV.U32 R21, RZ, RZ, 0x40060000 ;  /* 0x40060000ff157424 */ /* 0x000fe400078e00ff */
[----:B------:R-:W-:Y:S02]  /*0d10*/  HFMA2 R11, -RZ, RZ, 2, 0 ;  /* 0x40000000ff0b7431 */ /* 0x000fe400000001ff */
[----:B------:R-:W-:Y:S02]  /*0d20*/  IMAD.MOV.U32 R15, RZ, RZ, -0x40100000 ;  /* 0xbff00000ff0f7424 */ /* 0x000fe400078e00ff */
[----:B------:R-:W-:-:S02]  /*0d30*/  IMAD.MOV.U32 R6, RZ, RZ, R4 ;  /* 0x000000ffff067224 */ /* 0x000fc400078e0004 */
[----:B------:R-:W-:Y:S02]  /*0d40*/  HFMA2 R4, -RZ, RZ, 0, 5.7220458984375e-06 ;  /* 0x00000060ff047431 */ /* 0x000fe400000001ff */
[----:B------:R-:W-:Y:S02]  /*0d50*/  IMAD.MOV.U32 R3, RZ, RZ, 0x1 ;  /* 0x00000001ff037424 */ /* 0x000fe400078e00ff */
[----:B------:R-:W-:Y:S01]  /*0d60*/  IMAD.MOV.U32 R10, RZ, RZ, 0x0 ;  /* 0x00000000ff0a7424 */ /* 0x000fe200078e00ff */
[----:B------:R-:W-:Y:S01]  /*0d70*/  ST.E.64 desc[UR36][R6.64+0x58], R20 ;  /* 0x0000581406007985 */ /* 0x000fe2000c101b24 */
[----:B------:R-:W-:Y:S02]  /*0d80*/  IMAD.MOV.U32 R12, RZ, RZ, 0x0 ;  /* 0x00000000ff0c7424 */ /* 0x000fe400078e00ff */
[----:B------:R-:W-:Y:S01]  /*0d90*/  IMAD.MOV.U32 R13, RZ, RZ, 0x40240000 ;  /* 0x40240000ff0d7424 */ /* 0x000fe200078e00ff */
[----:B------:R1:W-:Y:S01]  /*0da0*/  ST.E.64 desc[UR36][R6.64+0x40], R14 ;  /* 0x0000400e06007985 */ /* 0x0003e2000c101b24 */
[----:B------:R-:W-:-:S03]  /*0db0*/  IMAD.MOV.U32 R5, RZ, RZ, RZ ;  /* 0x000000ffff057224 */ /* 0x000fc600078e00ff */
[----:B------:R2:W-:Y:S04]  /*0dc0*/  ST.E.64 desc[UR36][R6.64], R18 ;  /* 0x0000001206007985 */ /* 0x0005e8000c101b24 */
[----:B------:R2:W-:Y:S04]  /*0dd0*/  ST.E.64 desc[UR36][R6.64+0x48], RZ ;  /* 0x000048ff06007985 */ /* 0x0005e8000c101b24 */
[----:B------:R2:W-:Y:S01]  /*0de0*/  ST.E.64 desc[UR36][R6.64+0x50], RZ ;  /* 0x000050ff06007985 */ /* 0x0005e2000c101b24 */
[----:B-1----:R2:W1:Y:S03]  /*0df0*/  LDC.64 R14, c[0x4][R2] ;  /* 0x01000000020e7b82 */ /* 0x0024660000000a00 */
        /* <DEDUP_REMOVED lines=10> */
.L_x_7:
[----:B------:R-:W0:Y:S01]  /*0ea0*/  LDC.64 R8, c[0x0][0x380] ;  /* 0x0000e000ff087b82 */ /* 0x000e220000000a00 */
[----:B------:R-:W-:Y:S02]  /*0eb0*/  HFMA2 R13, -RZ, RZ, 2.015625, 0 ;  /* 0x40080000ff0d7431 */ /* 0x000fe400000001ff */
[----:B------:R-:W-:Y:S01]  /*0ec0*/  IMAD.MOV.U32 R12, RZ, RZ, 0x0 ;  /* 0x00000000ff0c7424 */ /* 0x000fe200078e00ff */
[----:B------:R-:W-:Y:S01]  /*0ed0*/  MOV R6, R4 ;  /* 0x0000000400067202 */ /* 0x000fe20000000f00 */
[----:B------:R-:W-:Y:S02]  /*0ee0*/  IMAD.MOV.U32 R14, RZ, RZ, 0x0 ;  /* 0x00000000ff0e7424 */ /* 0x000fe400078e00ff */
[----:B------:R-:W-:Y:S02]  /*0ef0*/  HFMA2 R10, -RZ, RZ, 0, 0 ;  /* 0x00000000ff0a7431 */ /* 0x000fe400000001ff */
[----:B------:R-:W-:Y:S02]  /*0f00*/  IMAD.MOV.U32 R15, RZ, RZ, -0x40100000 ;  /* 0xbff00000ff0f7424 */ /* 0x000fe400078e00ff */
[----:B------:R-:W-:-:S02]  /*0f10*/  IMAD.MOV.U32 R7, RZ, RZ, R5 ;  /* 0x000000ffff077224 */ /* 0x000fc400078e0005 */
[----:B------:R-:W-:Y:S02]  /*0f20*/  HFMA2 R5, -RZ, RZ, 0, 0 ;  /* 0x00000000ff057431 */ /* 0x000fe400000001ff */
[----:B------:R-:W-:Y:S02]  /*0f30*/  IMAD.MOV.U32 R3, RZ, RZ, 0x1 ;  /* 0x00000001ff037424 */ /* 0x000fe400078e00ff */
[----:B------:R-:W-:Y:S01]  /*0f40*/  IMAD.MOV.U32 R11, RZ, RZ, 0x40180000 ;  /* 0x40180000ff0b7424 */ /* 0x000fe200078e00ff */
[----:B------:R1:W-:Y:S01]  /*0f50*/  ST.E.64 desc[UR36][R6.64+0x58], R12 ;  /* 0x0000580c06007985 */ /* 0x0003e2000c101b24 */
[----:B------:R-:W-:-:S03]  /*0f60*/  IMAD.MOV.U32 R4, RZ, RZ, 0x60 ;  /* 0x00000060ff047424 */ /* 0x000fc600078e00ff */
        /* <DEDUP_REMOVED lines=15> */
.L_x_8:
[----:B------:R-:W0:Y:S01]  /*1060*/  LDC.64 R8, c[0x0][0x380] ;  /* 0x0000e000ff087b82 */ /* 0x000e220000000a00 */
[----:B------:R-:W-:Y:S02]  /*1070*/  HFMA2 R14, -RZ, RZ, 0, 0 ;  /* 0x00000000ff0e7431 */ /* 0x000fe400000001ff */
[----:B------:R-:W-:Y:S01]  /*1080*/  IMAD.MOV.U32 R12, RZ, RZ, 0x0 ;  /* 0x00000000ff0c7424 */ /* 0x000fe200078e00ff */
[----:B------:R-:W-:Y:S01]  /*1090*/  MOV R7, R5 ;  /* 0x0000000500077202 */ /* 0x000fe20000000f00 */
[----:B------:R-:W-:Y:S02]  /*10a0*/  IMAD.MOV.U32 R13, RZ, RZ, 0x3fe00000 ;  /* 0x3fe00000ff0d7424 */ /* 0x000fe400078e00ff */
[----:B------:R-:W-:Y:S02]  /*10b0*/  HFMA2 R3, -RZ, RZ, 0, 5.9604644775390625e-08 ;  /* 0x00000001ff037431 */ /* 0x000fe400000001ff */
[----:B------:R-:W-:Y:S02]  /*10c0*/  IMAD.MOV.U32 R15, RZ, RZ, -0x40100000 ;  /* 0xbff00000ff0f7424 */ /* 0x000fe400078e00ff */
[----:B------:R-:W-:-:S02]  /*10d0*/  IMAD.MOV.U32 R6, RZ, RZ, R4 ;  /* 0x000000ffff067224 */ /* 0x000fc400078e0004 */
[----:B------:R-:W-:Y:S02]  /*10e0*/  IMAD.MOV.U32 R10, RZ, RZ, 0x0 ;  /* 0x00000000ff0a7424 */ /* 0x000fe400078e00ff */
[----:B------:R-:W-:Y:S01]  /*10f0*/  IMAD.MOV.U32 R11, RZ, RZ, 0x40180000 ;  /* 0x40180000ff0b7424 */ /* 0x000fe200078e00ff */
[----:B------:R-:W-:Y:S01]  /*1100*/  ST.E.64 desc[UR36][R6.64], R18 ;  /* 0x0000001206007985 */ /* 0x000fe2000c101b24 */
[----:B------:R-:W-:Y:S02]  /*1110*/  IMAD.MOV.U32 R4, RZ, RZ, 0x60 ;  /* 0x00000060ff047424 */ /* 0x000fe400078e00ff */
[----:B------:R-:W-:Y:S01]  /*1120*/  IMAD.MOV.U32 R5, RZ, RZ, RZ ;  /* 0x000000ffff057224 */ /* 0x000fe200078e00ff */
[----:B------:R1:W-:Y:S04]  /*1130*/  ST.E.64 desc[UR36][R6.64+0x58], R12 ;  /* 0x0000580c06007985 */ /* 0x0003e8000c101b24 */
        /* <DEDUP_REMOVED lines=14> */
.L_x_9:
[----:B------:R-:W0:Y:S01]  /*1220*/  LDC.64 R8, c[0x0][0x380] ;  /* 0x0000e000ff087b82 */ /* 0x000e220000000a00 */
[----:B------:R-:W-:Y:S02]  /*1230*/  HFMA2 R18, -RZ, RZ, 0, 0 ;  /* 0x00000000ff127431 */ /* 0x000fe400000001ff */
[----:B------:R-:W-:Y:S01]  /*1240*/  IMAD.MOV.U32 R19, RZ, RZ, 0x3fe00000 ;  /* 0x3fe00000ff137424 */ /* 0x000fe200078e00ff */
[----:B------:R-:W-:Y:S01]  /*1250*/  MOV R15, 0xc0000000 ;  /* 0xc0000000000f7802 */ /* 0x000fe20000000f00 */
[----:B------:R-:W-:Y:S02]  /*1260*/  IMAD.MOV.U32 R14, RZ, RZ, 0x0 ;  /* 0x00000000ff0e7424 */ /* 0x000fe400078e00ff */
[----:B------:R-:W-:Y:S02]  /*1270*/  HFMA2 R3, -RZ, RZ, 0, 1.1920928955078125e-07 ;  /* 0x00000002ff037431 */ /* 0x000fe400000001ff */
[----:B------:R-:W-:Y:S01]  /*1280*/  IMAD.MOV.U32 R6, RZ, RZ, R4 ;  /* 0x000000ffff067224 */ /* 0x000fe200078e0004 */
[----:B------:R-:W-:Y:S01]  /*1290*/  MOV R12, 0x0 ;  /* 0x00000000000c7802 */ /* 0x000fe20000000f00 */
[----:B------:R-:W-:-:S02]  /*12a0*/  IMAD.MOV.U32 R7, RZ, RZ, R5 ;  /* 0x000000ffff077224 */ /* 0x000fc400078e0005 */
[----:B------:R-:W-:Y:S02]  /*12b0*/  HFMA2 R5, -RZ, RZ, 0, 0 ;  /* 0x00000000ff057431 */ /* 0x000fe400000001ff */
[----:B------:R-:W-:Y:S02]  /*12c0*/  IMAD.MOV.U32 R10, RZ, RZ, 0x0 ;  /* 0x00000000ff0a7424 */ /* 0x000fe400078e00ff */
[----:B------:R-:W-:Y:S01]  /*12d0*/  IMAD.MOV.U32 R11, RZ, RZ, 0x40000000 ;  /* 0x40000000ff0b7424 */ /* 0x000fe200078e00ff */
[----:B------:R-:W-:Y:S01]  /*12e0*/  ST.E.64 desc[UR36][R6.64+0x48], R18 ;  /* 0x0000481206007985 */ /* 0x000fe2000c101b24 */
[----:B------:R-:W-:Y:S02]  /*12f0*/  IMAD.MOV.U32 R13, RZ, RZ, 0x40240000 ;  /* 0x40240000ff0d7424 */ /* 0x000fe400078e00ff */
[----:B------:R-:W-:Y:S01]  /*1300*/  IMAD.MOV.U32 R4, RZ, RZ, 0x60 ;  /* 0x00000060ff047424 */ /* 0x000fe200078e00ff */
[----:B------:R-:W-:Y:S04]  /*1310*/  ST.E.64 desc[UR36][R6.64+0x58], R18 ;  /* 0x0000581206007985 */ /* 0x000fe8000c101b24 */
[----:B------:R1:W-:Y:S04]  /*1320*/  ST.E.64 desc[UR36][R6.64+0x50], R14 ;  /* 0x0000500e06007985 */ /* 0x0003e8000c101b24 */
[----:B------:R2:W-:Y:S04]  /*1330*/  ST.E.64 desc[UR36][R6.64], R16 ;  /* 0x0000001006007985 */ /* 0x0005e8000c101b24 */
[----:B------:R2:W-:Y:S04]  /*1340*/  ST.E.64 desc[UR36][R6.64+0x40], RZ ;  /* 0x000040ff06007985 */ /* 0x0005e8000c101b24 */
[----:B0-----:R2:W-:Y:S01]  /*1350*/  STG.E.64 desc[UR36][R8.64+0x48], R6 ;  /* 0x0000480608007986 */ /* 0x0015e2000c101b24 */
[----:B-1----:R2:W0:Y:S03]  /*1360*/  LDC.64 R14, c[0x4][R2] ;  /* 0x01000000020e7b82 */ /* 0x0024260000000a00 */
        /* <DEDUP_REMOVED lines=9> */
.L_x_10:
[----:B------:R-:W0:Y:S01]  /*1400*/  LDC.64 R24, c[0x0][0x380] ;  /* 0x0000e000ff187b82 */ /* 0x000e220000000a00 */
[----:B------:R-:W-:Y:S02]  /*1410*/  HFMA2 R20, -RZ, RZ, 0, 0 ;  /* 0x00000000ff147431 */ /* 0x000fe400000001ff */
[----:B------:R-:W-:Y:S01]  /*1420*/  IMAD.MOV.U32 R18, RZ, RZ, 0x66666666 ;  /* 0x66666666ff127424 */ /* 0x000fe200078e00ff */
[----:B------:R-:W-:Y:S01]  /*1430*/  MOV R23, 0x3fe00000 ;  /* 0x3fe0000000177802 */ /* 0x000fe20000000f00 */
[----:B------:R-:W-:Y:S02]  /*1440*/  IMAD.MOV.U32 R19, RZ, RZ, 0x3ffe6666 ;  /* 0x3ffe6666ff137424 */ /* 0x000fe400078e00ff */
[----:B------:R-:W-:Y:S02]  /*1450*/  HFMA2 R12, -RZ, RZ, 0, 0 ;  /* 0x00000000ff0c7431 */ /* 0x000fe400000001ff */
[----:B------:R-:W-:Y:S02]  /*1460*/  IMAD.MOV.U32 R21, RZ, RZ, -0x3ff80000 ;  /* 0xc0080000ff157424 */ /* 0x000fe400078e00ff */
[----:B------:R-:W-:-:S02]  /*1470*/  HFMA2 R8, -RZ, RZ, 0, 0 ;  /* 0x00000000ff087431 */ /* 0x000fc400000001ff */
[----:B------:R-:W-:Y:S01]  /*1480*/  IMAD.MOV.U32 R22, RZ, RZ, 0x0 ;  /* 0x00000000ff167424 */ /* 0x000fe200078e00ff */
[----:B------:R-:W-:Y:S01]  /*1490*/  MOV R15, 0x40240000 ;  /* 0x40240000000f7802 */ /* 0x000fe20000000f00 */
[----:B------:R-:W-:Y:S02]  /*14a0*/  IMAD.MOV.U32 R10, RZ, RZ, R4 ;  /* 0x000000ffff0a7224 */ /* 0x000fe400078e0004 */
[----:B------:R-:W-:Y:S02]  /*14b0*/  HFMA2 R4, -RZ, RZ, 0, 9.5367431640625e-07 ;  /* 0x00000010ff047431 */ /* 0x000fe400000001ff */
[----:B------:R-:W-:Y:S02]  /*14c0*/  IMAD.MOV.U32 R11, RZ, RZ, R5 ;  /* 0x000000ffff0b7224 */ /* 0x000fe400078e0005 */
[----:B------:R-:W-:Y:S02]  /*14d0*/  IMAD.MOV.U32 R13, RZ, RZ, 0x40000000 ;  /* 0x40000000ff0d7424 */ /* 0x000fe400078e00ff */
[----:B------:R-:W-:Y:S01]  /*14e0*/  IMAD.MOV.U32 R14, RZ, RZ, 0x0 ;  /* 0x00000000ff0e7424 */ /* 0x000fe200078e00ff */
[----:B------:R1:W-:Y:S01]  /*14f0*/  ST.E.64 desc[UR36][R10.64], R16 ;  /* 0x000000100a007985 */ /* 0x0003e2000c101b24 */
[----:B------:R-:W-:-:S02]  /*1500*/  IMAD.MOV.U32 R6, RZ, RZ, 0x0 ;  /* 0x00000000ff067424 */ /* 0x000fc400078e00ff */
[----:B------:R-:W-:Y:S01]  /*1510*/  IMAD.MOV.U32 R7, RZ, RZ, 0x40b38800 ;  /* 0x40b38800ff077424 */ /* 0x000fe200078e00ff */
[----:B------:R2:W-:Y:S01]  /*1520*/  ST.E.64 desc[UR36][R10.64+0x48], R18 ;  /* 0x000048120a007985 */ /* 0x0005e2000c101b24 */
[----:B------:R-:W-:Y:S02]  /*1530*/  IMAD.MOV.U32 R9, RZ, RZ, 0x409f4000 ;  /* 0x409f4000ff097424 */ /* 0x000fe400078e00ff */
[----:B------:R-:W-:Y:S01]  /*1540*/  IMAD.MOV.U32 R3, RZ, RZ, 0x1 ;  /* 0x00000001ff037424 */ /* 0x000fe200078e00ff */
[----:B------:R2:W-:Y:S01]  /*1550*/  ST.E.64 desc[UR36][R10.64+0x50], R20 ;  /* 0x000050140a007985 */ /* 0x0005e2000c101b24 */
[----:B------:R-:W-:-:S03]  /*1560*/  IMAD.MOV.U32 R5, RZ, RZ, RZ ;  /* 0x000000ffff057224 */ /* 0x000fc600078e00ff */
[----:B------:R2:W-:Y:S01]  /*1570*/  ST.E.64 desc[UR36][R10.64+0x58], R22 ;  /* 0x000058160a007985 */ /* 0x0005e2000c101b24 */
[----:B-1----:R2:W1:Y:S03]  /*1580*/  LDC.64 R16, c[0x4][R2] ;  /* 0x0100000002107b82 */ /* 0x0024660000000a00 */
[----:B------:R2:W-:Y:S04]  /*1590*/  ST.E.64 desc[UR36][R10.64+0x40], RZ ;  /* 0x000040ff0a007985 */ /* 0x0005e8000c101b24 */
[----:B0-----:R2:W-:Y:S04]  /*15a0*/  STG.E.64 desc[UR36][R24.64+0x50], R10 ;  /* 0x0000500a18007986 */ /* 0x0015e8000c101b24 */
[----:B------:R2:W-:Y:S04]  /*15b0*/  ST.E.64 desc[UR36][R10.64+0x8], R12 ;  /* 0x0000080c0a007985 */ /* 0x0005e8000c101b24 */
[----:B------:R2:W-:Y:S04]  /*15c0*/  ST.E.64 desc[UR36][R10.64+0x10], R12 ;  /* 0x0000100c0a007985 */ /* 0x0005e8000c101b24 */
[----:B------:R2:W-:Y:S04]  /*15d0*/  ST.E.64 desc[UR36][R10.64+0x18], R14 ;  /* 0x0000180e0a007985 */ /* 0x0005e8000c101b24 */
[----:B------:R2:W-:Y:S04]  /*15e0*/  ST.E.64 desc[UR36][R10.64+0x20], R6 ;  /* 0x000020060a007985 */ /* 0x0005e8000c101b24 */
[----:B------:R2:W-:Y:S04]  /*15f0*/  ST.E.64 desc[UR36][R10.64+0x28], R8 ;  /* 0x000028080a007985 */ /* 0x0005e8000c101b24 */
[----:B------:R2:W-:Y:S04]  /*1600*/  ST.E.64 desc[UR36][R10.64+0x30], R8 ;  /* 0x000030080a007985 */ /* 0x0005e8000c101b24 */
[----:B------:R2:W-:Y:S02]  /*1610*/  ST.E desc[UR36][R10.64+0x38], R3 ;  /* 0x000038030a007985 */ /* 0x0005e4000c101924 */
[----:B--2---:R-:W-:-:S07]  /*1620*/  LEPC R20, `(.L_x_11) ;  /* 0x000000001014794e */ /* 0x004fce0000000000 */
[----:B-1----:R-:W-:Y:S05]  /*1630*/  CALL.ABS.NOINC R16 ;  /* 0x0000000010007343 */ /* 0x002fea0003c00000 */
.L_x_11:
[----:B------:R-:W0:Y:S08]  /*1640*/  LDC.64 R6, c[0x0][0x380] ;  /* 0x0000e000ff067b82 */ /* 0x000e300000000a00 */
[----:B------:R-:W1:Y:S08]  /*1650*/  LDC R9, c[0x0][0x388] ;  /* 0x0000e200ff097b82 */ /* 0x000e700000000800 */
[----:B------:R-:W2:Y:S01]  /*1660*/  LDC.64 R2, c[0x0][0x390] ;  /* 0x0000e400ff027b82 */ /* 0x000ea20000000a00 */
[----:B0-----:R-:W-:Y:S04]  /*1670*/  ST.E.64 desc[UR36][R4.64], R6 ;  /* 0x0000000604007985 */ /* 0x001fe8000c101b24 */
[----:B-1----:R-:W-:Y:S04]  /*1680*/  ST.E desc[UR36][R4.64+0x8], R9 ;  /* 0x0000080904007985 */ /* 0x002fe8000c101924 */
[----:B--2---:R-:W-:Y:S01]  /*1690*/  STG.E.64 desc[UR36][R2.64], R4 ;  /* 0x0000000402007986 */ /* 0x004fe2000c101b24 */
[----:B------:R-:W-:Y:S05]  /*16a0*/  EXIT ;  /* 0x000000000000794d */ /* 0x000fea0003800000 */
        .type           $_Z12create_worldPP3ObjiPP5Scene$_ZNK5Plane6normalERK3Vec,@function
        .size           $_Z12create_worldPP3ObjiPP5Scene$_ZNK5Plane6normalERK3Vec,($_Z12create_worldPP3ObjiPP5Scene$_ZNK5Plane7getAABBEv - $_Z12create_worldPP3ObjiPP5Scene$_ZNK5Plane6normalERK3Vec)
$_Z12create_worldPP3ObjiPP5Scene$_ZNK5Plane6normalERK3Vec:
[----:B------:R-:W-:Y:S01]  /*16b0*/  VIADD R1, R1, 0xfffffff8 ;  /* 0xfffffff801017836 */ /* 0x000fe20000000000 */
[----:B------:R-:W-:-:S04]  /*16c0*/  MOV R3, R5 ;  /* 0x0000000500037202 */ /* 0x000fc80000000f00 */
[----:B------:R0:W-:Y:S02]  /*16d0*/  STL [R1], R2 ;  /* 0x0000000201007387 */ /* 0x0001e40000100800 */
[----:B0-----:R-:W-:Y:S01]  /*16e0*/  IMAD.MOV.U32 R2, RZ, RZ, R4 ;  /* 0x000000ffff027224 */ /* 0x001fe200078e0004 */
[----:B------:R-:W0:Y:S04]  /*16f0*/  LDCU.64 UR4, c[0x0][0x358] ;  /* 0x00006b00ff0477ac */ /* 0x000e280008000a00 */
[----:B0-----:R-:W2:Y:S04]  /*1700*/  LD.E.64 R4, desc[UR4][R2.64+0x40] ;  /* 0x0000400402047980 */ /* 0x001ea8000c101b00 */
[----:B------:R-:W2:Y:S04]  /*1710*/  LD.E.64 R6, desc[UR4][R2.64+0x48] ;  /* 0x0000480402067980 */ /* 0x000ea8000c101b00 */
[----:B------:R-:W2:Y:S04]  /*1720*/  LD.E.64 R8, desc[UR4][R2.64+0x50] ;  /* 0x0000500402087980 */ /* 0x000ea8000c101b00 */
[----:B------:R0:W2:Y:S02]  /*1730*/  LDL R2, [R1] ;  /* 0x0000000001027983 */ /* 0x0000a40000100800 */
[----:B0-----:R-:W-:Y:S01]  /*1740*/  VIADD R1, R1, 0x8 ;  /* 0x0000000801017836 */ /* 0x001fe20000000000 */
[----:B--2---:R-:W-:Y:S06]  /*1750*/  RET.REL.NODEC R20 `(_Z12create_worldPP3ObjiPP5Scene) ;  /* 0xffffffe814287950 */ /* 0x004fec0003c3ffff */
        .type           $_Z12create_worldPP3ObjiPP5Scene$_ZNK5Plane7getAABBEv,@function
        .size           $_Z12create_worldPP3ObjiPP5Scene$_ZNK5Plane7getAABBEv,($_Z12create_worldPP3ObjiPP5Scene$_ZNK5Plane9intersectERK3Ray - $_Z12create_worldPP3ObjiPP5Scene$_ZNK5Plane7getAABBEv)
$_Z12create_worldPP3ObjiPP5Scene$_ZNK5Plane7getAABBEv:
[----:B------:R-:W-:Y:S01]  /*1760*/  IADD3 R1, PT, PT, R1, -0x20, RZ ;  /* 0xffffffe001017810 */ /* 0x000fe20007ffe0ff */
[----:B------:R-:W-:-:S04]  /*1770*/  IMAD.MOV.U32 R3, RZ, RZ, R5 ;  /* 0x000000ffff037224 */ /* 0x000fc800078e0005 */
[----:B------:R-:W-:Y:S04]  /*1780*/  STL [R1+0x18], R23 ;  /* 0x0000181701007387 */ /* 0x000fe80000100800 */
[----:B------:R-:W-:Y:S04]  /*1790*/  STL [R1+0x14], R22 ;  /* 0x0000141601007387 */ /* 0x000fe80000100800 */
[----:B------:R-:W-:Y:S04]  /*17a0*/  STL [R1+0x10], R19 ;  /* 0x0000101301007387 */ /* 0x000fe80000100800 */
[----:B------:R-:W-:Y:S04]  /*17b0*/  STL [R1+0xc], R18 ;  /* 0x00000c1201007387 */ /* 0x000fe80000100800 */
[----:B------:R-:W-:Y:S04]  /*17c0*/  STL [R1+0x8], R17 ;  /* 0x0000081101007387 */ /* 0x000fe80000100800 */
[----:B------:R-:W-:Y:S04]  /*17d0*/  STL [R1+0x4], R16 ;  /* 0x0000041001007387 */ /* 0x000fe80000100800 */
[----:B------:R0:W-:Y:S02]  /*17e0*/  STL [R1], R2 ;  /* 0x0000000201007387 */ /* 0x0001e40000100800 */
[----:B0-----:R-:W-:Y:S01]  /*17f0*/  IMAD.MOV.U32 R2, RZ, RZ, R4 ;  /* 0x000000ffff027224 */ /* 0x001fe200078e0004 */
[----:B------:R-:W0:Y:S02]  /*1800*/  LDC.64 R22, c[0x0][0x358] ;  /* 0x0000d600ff167b82 */ /* 0x000e240000000a00 */
[----:B0-----:R-:W-:-:S02]  /*1810*/  R2UR UR4, R22 ;  /* 0x00000000160472ca */ /* 0x001fc400000e0000 */
[----:B------:R-:W-:-:S13]  /*1820*/  R2UR UR5, R23 ;  /* 0x00000000170572ca */ /* 0x000fda00000e0000 */
[----:B------:R-:W2:Y:S01]  /*1830*/  LD.E.64 R16, desc[UR4][R2.64+0x40] ;  /* 0x0000400402107980 */ /* 0x000ea2000c101b00 */
[----:B------:R-:W-:Y:S01]  /*1840*/  BSSY.RECONVERGENT B0, `(.L_x_12) ;  /* 0x000004e000007945 */ /* 0x000fe20003800200 */
[----:B--2---:R-:W-:-:S14]  /*1850*/  DSETP.NEU.AND P0, PT, R16, RZ, PT ;  /* 0x000000ff1000722a */ /* 0x004fdc0003f0d000 */
[----:B------:R-:W-:Y:S05]  /*1860*/  @!P0 BRA `(.L_x_13) ;  /* 0x0000000000848947 */ /* 0x000fea0003800000 */
[----:B------:R-:W-:Y:S02]  /*1870*/  R2UR UR4, R22 ;  /* 0x00000000160472ca */ /* 0x000fe400000e0000 */
[----:B------:R-:W-:-:S13]  /*1880*/  R2UR UR5, R23 ;  /* 0x00000000170572ca */ /* 0x000fda00000e0000 */
[----:B------:R0:W5:Y:S02]  /*1890*/  LD.E.64 R6, desc[UR4][R2.64+0x48] ;  /* 0x0000480402067980 */ /* 0x000164000c101b00 */
.L_x_16:
[----:B-----5:R-:W-:Y:S01]  /*18a0*/  DSETP.NEU.AND P0, PT, R6, RZ, PT ;  /* 0x000000ff0600722a */ /* 0x020fe20003f0d000 */
[----:B------:R-:W-:Y:S01]  /*18b0*/  HFMA2 R11, -RZ, RZ, 2.900390625, -21.578125 ;  /* 0x41cdcd65ff0b7431 */ /* 0x000fe200000001ff */
[----:B------:R-:W-:Y:S01]  /*18c0*/  MOV R12, 0x0 ;  /* 0x00000000000c7802 */ /* 0x000fe20000000f00 */
[----:B------:R-:W-:Y:S02]  /*18d0*/  HFMA2 R7, -RZ, RZ, -2.900390625, -21.578125 ;  /* 0xc1cdcd65ff077431 */ /* 0x000fe400000001ff */
[----:B------:R-:W-:Y:S01]  /*18e0*/  IMAD.MOV.U32 R13, RZ, RZ, 0x41cdcd65 ;  /* 0x41cdcd65ff0d7424 */ /* 0x000fe200078e00ff */
[----:B------:R-:W-:Y:S01]  /*18f0*/  MOV R8, 0x0 ;  /* 0x0000000000087802 */ /* 0x000fe20000000f00 */
[----:B------:R-:W-:Y:S02]  /*1900*/  IMAD.MOV.U32 R6, RZ, RZ, 0x0 ;  /* 0x00000000ff067424 */ /* 0x000fe400078e00ff */
[----:B------:R-:W-:Y:S02]  /*1910*/  IMAD.MOV.U32 R4, RZ, RZ, 0x0 ;  /* 0x00000000ff047424 */ /* 0x000fe400078e00ff */
[----:B------:R-:W-:-:S02]  /*1920*/  IMAD.MOV.U32 R5, RZ, RZ, -0x3e32329b ;  /* 0xc1cdcd65ff057424 */ /* 0x000fc400078e00ff */
[----:B------:R-:W-:Y:S02]  /*1930*/  IMAD.MOV.U32 R9, RZ, RZ, -0x3e32329b ;  /* 0xc1cdcd65ff097424 */ /* 0x000fe400078e00ff */
[----:B------:R-:W-:Y:S02]  /*1940*/  IMAD.MOV.U32 R10, RZ, RZ, 0x0 ;  /* 0x00000000ff0a7424 */ /* 0x000fe400078e00ff */
[----:B------:R-:W-:Y:S02]  /*1950*/  IMAD.MOV.U32 R14, RZ, RZ, 0x0 ;  /* 0x00000000ff0e7424 */ /* 0x000fe400078e00ff */
[----:B------:R-:W-:Y:S01]  /*1960*/  IMAD.MOV.U32 R15, RZ, RZ, 0x41cdcd65 ;  /* 0x41cdcd65ff0f7424 */ /* 0x000fe200078e00ff */
[----:B------:R-:W-:Y:S06]  /*1970*/  @P0 BRA `(.L_x_14) ;  /* 0x0000000000e80947 */ /* 0x000fec0003800000 */
[----:B------:R-:W-:Y:S02]  /*1980*/  R2UR UR4, R22 ;  /* 0x00000000160472ca */ /* 0x000fe400000e0000 */
[----:B------:R-:W-:-:S13]  /*1990*/  R2UR UR5, R23 ;  /* 0x00000000170572ca */ /* 0x000fda00000e0000 */
[----:B------:R-:W2:Y:S02]  /*19a0*/  LD.E.64 R18, desc[UR4][R2.64+0x50] ;  /* 0x0000500402127980 */ /* 0x000ea4000c101b00 */
[----:B--2---:R-:W-:-:S14]  /*19b0*/  DSETP.NEU.AND P0, PT, R18, RZ, PT ;  /* 0x000000ff1200722a */ /* 0x004fdc0003f0d000 */
[----:B------:R-:W-:Y:S05]  /*19c0*/  @P0 BRA `(.L_x_14) ;  /* 0x0000000000d40947 */ /* 0x000fea0003800000 */
[----:B------:R-:W-:Y:S02]  /*19d0*/  R2UR UR4, R22 ;  /* 0x00000000160472ca */ /* 0x000fe400000e0000 */
[----:B------:R-:W-:-:S13]  /*19e0*/  R2UR UR5, R23 ;  /* 0x00000000170572ca */ /* 0x000fda00000e0000 */
[----:B0-----:R-:W2:Y:S01]  /*19f0*/  LD.E.64 R2, desc[UR4][R2.64+0x58] ;  /* 0x0000580402027980 */ /* 0x001ea2000c101b00 */
[----:B------:R-:W-:Y:S01]  /*1a00*/  MOV R8, 0x0 ;  /* 0x0000000000087802 */ /* 0x000fe20000000f00 */
[----:B------:R-:W-:Y:S01]  /*1a10*/  IMAD.MOV.U32 R9, RZ, RZ, -0x3e32329b ;  /* 0xc1cdcd65ff097424 */ /* 0x000fe200078e00ff */
[----:B------:R-:W-:Y:S01]  /*1a20*/  MOV R15, 0x41cdcd65 ;  /* 0x41cdcd65000f7802 */ /* 0x000fe20000000f00 */
[----:B------:R-:W-:Y:S01]  /*1a30*/  IMAD.MOV.U32 R14, RZ, RZ, 0x0 ;  /* 0x00000000ff0e7424 */ /* 0x000fe200078e00ff */
[----:B--2---:R-:W-:-:S10]  /*1a40*/  DMUL R4, R16, R2 ;  /* 0x0000000210047228 */ /* 0x004fd40000000000 */
[----:B------:R-:W-:Y:S02]  /*1a50*/  IMAD.MOV.U32 R10, RZ, RZ, R4 ;  /* 0x000000ffff0a7224 */ /* 0x000fe400078e0004 */
[----:B------:R-:W-:Y:S01]  /*1a60*/  IMAD.MOV.U32 R11, RZ, RZ, R5 ;  /* 0x000000ffff0b7224 */ /* 0x000fe200078e0005 */
[----:B------:R-:W-:Y:S06]  /*1a70*/  BRA `(.L_x_14) ;  /* 0x0000000000a87947 */ /* 0x000fec0003800000 */
.L_x_13:
[----:B------:R-:W-:Y:S02]  /*1a80*/  R2UR UR4, R22 ;  /* 0x00000000160472ca */ /* 0x000fe400000e0000 */
[----:B------:R-:W-:-:S13]  /*1a90*/  R2UR UR5, R23 ;  /* 0x00000000170572ca */ /* 0x000fda00000e0000 */
[----:B------:R-:W2:Y:S02]  /*1aa0*/  LD.E.64 R6, desc[UR4][R2.64+0x48] ;  /* 0x0000480402067980 */ /* 0x000ea4000c101b00 */
[----:B--2---:R-:W-:-:S14]  /*1ab0*/  DSETP.NEU.AND P0, PT, R6, RZ, PT ;  /* 0x000000ff0600722a */ /* 0x004fdc0003f0d000 */
[----:B------:R-:W-:Y:S05]  /*1ac0*/  @P0 BRA `(.L_x_15) ;  /* 0x0000000000480947 */ /* 0x000fea0003800000 */
[C---:B------:R-:W-:Y:S02]  /*1ad0*/  R2UR UR4, R22.reuse ;  /* 0x00000000160472ca */ /* 0x040fe400000e0000 */
[C---:B------:R-:W-:Y:S02]  /*1ae0*/  R2UR UR5, R23.reuse ;  /* 0x00000000170572ca */ /* 0x040fe400000e0000 */
[----:B------:R-:W-:Y:S02]  /*1af0*/  R2UR UR6, R22 ;  /* 0x00000000160672ca */ /* 0x000fe400000e0000 */
[----:B------:R-:W-:-:S09]  /*1b00*/  R2UR UR7, R23 ;  /* 0x00000000170772ca */ /* 0x000fd200000e0000 */
[----:B------:R-:W2:Y:S04]  /*1b10*/  LD.E.64 R8, desc[UR4][R2.64+0x58] ;  /* 0x0000580402087980 */ /* 0x000ea8000c101b00 */
[----:B------:R-:W2:Y:S01]  /*1b20*/  LD.E.64 R4, desc[UR6][R2.64+0x50] ;  /* 0x0000500602047980 */ /* 0x000ea2000c101b00 */
[----:B------:R-:W-:Y:S01]  /*1b30*/  MOV R10, 0x0 ;  /* 0x00000000000a7802 */ /* 0x000fe20000000f00 */
[----:B------:R-:W-:Y:S01]  /*1b40*/  IMAD.MOV.U32 R11, RZ, RZ, 0x41cdcd65 ;  /* 0x41cdcd65ff0b7424 */ /* 0x000fe200078e00ff */
[----:B------:R-:W-:Y:S01]  /*1b50*/  MOV R12, 0x0 ;  /* 0x00000000000c7802 */ /* 0x000fe20000000f00 */
[----:B------:R-:W-:Y:S02]  /*1b60*/  IMAD.MOV.U32 R6, RZ, RZ, 0x0 ;  /* 0x00000000ff067424 */ /* 0x000fe400078e00ff */
[----:B------:R-:W-:-:S02]  /*1b70*/  IMAD.MOV.U32 R7, RZ, RZ, -0x3e32329b ;  /* 0xc1cdcd65ff077424 */ /* 0x000fc400078e00ff */
[----:B------:R-:W-:Y:S01]  /*1b80*/  IMAD.MOV.U32 R13, RZ, RZ, 0x41cdcd65 ;  /* 0x41cdcd65ff0d7424 */ /* 0x000fe200078e00ff */
[----:B--2---:R-:W-:Y:S01]  /*1b90*/  DMUL R8, R4, R8 ;  /* 0x0000000804087228 */ /* 0x004fe20000000000 */
[----:B------:R-:W-:Y:S01]  /*1ba0*/  IMAD.MOV.U32 R4, RZ, RZ, 0x0 ;  /* 0x00000000ff047424 */ /* 0x000fe200078e00ff */
[----:B------:R-:W-:-:S08]  /*1bb0*/  MOV R5, 0xc1cdcd65 ;  /* 0xc1cdcd6500057802 */ /* 0x000fd00000000f00 */
[----:B------:R-:W-:Y:S01]  /*1bc0*/  IMAD.MOV.U32 R14, RZ, RZ, R8 ;  /* 0x000000ffff0e7224 */ /* 0x000fe200078e0008 */
[----:B------:R-:W-:Y:S01]  /*1bd0*/  MOV R15, R9 ;  /* 0x00000009000f7202 */ /* 0x000fe20000000f00 */
[----:B------:R-:W-:Y:S06]  /*1be0*/  BRA `(.L_x_14) ;  /* 0x00000000004c7947 */ /* 0x000fec0003800000 */
.L_x_15:
[----:B------:R-:W-:Y:S02]  /*1bf0*/  R2UR UR4, R22 ;  /* 0x00000000160472ca */ /* 0x000fe400000e0000 */
[----:B------:R-:W-:-:S13]  /*1c00*/  R2UR UR5, R23 ;  /* 0x00000000170572ca */ /* 0x000fda00000e0000 */
[----:B------:R-:W2:Y:S02]  /*1c10*/  LD.E.64 R4, desc[UR4][R2.64+0x50] ;  /* 0x0000500402047980 */ /* 0x000ea4000c101b00 */
[----:B--2---:R-:W-:-:S14]  /*1c20*/  DSETP.NEU.AND P0, PT, R4, RZ, PT ;  /* 0x000000ff0400722a */ /* 0x004fdc0003f0d000 */
[----:B------:R-:W-:Y:S05]  /*1c30*/  @P0 BRA `(.L_x_16) ;  /* 0xfffffffc00180947 */ /* 0x000fea000383ffff */
[----:B------:R-:W-:Y:S02]  /*1c40*/  R2UR UR4, R22 ;  /* 0x00000000160472ca */ /* 0x000fe400000e0000 */
[----:B------:R-:W-:-:S13]  /*1c50*/  R2UR UR5, R23 ;  /* 0x00000000170572ca */ /* 0x000fda00000e0000 */
[----:B------:R-:W2:Y:S01]  /*1c60*/  LD.E.64 R2, desc[UR4][R2.64+0x58] ;  /* 0x0000580402027980 */ /* 0x000ea2000c101b00 */
[----:B------:R-:W-:Y:S01]  /*1c70*/  IMAD.MOV.U32 R10, RZ, RZ, 0x0 ;  /* 0x00000000ff0a7424 */ /* 0x000fe200078e00ff */
[----:B------:R-:W-:Y:S01]  /*1c80*/  MOV R4, 0x0 ;  /* 0x0000000000047802 */ /* 0x000fe20000000f00 */
[----:B------:R-:W-:Y:S01]  /*1c90*/  IMAD.MOV.U32 R11, RZ, RZ, 0x41cdcd65 ;  /* 0x41cdcd65ff0b7424 */ /* 0x000fe200078e00ff */
[----:B------:R-:W-:Y:S01]  /*1ca0*/  MOV R9, 0xc1cdcd65 ;  /* 0xc1cdcd6500097802 */ /* 0x000fe20000000f00 */
[----:B------:R-:W-:Y:S02]  /*1cb0*/  IMAD.MOV.U32 R5, RZ, RZ, -0x3e32329b ;  /* 0xc1cdcd65ff057424 */ /* 0x000fe400078e00ff */
[----:B------:R-:W-:Y:S02]  /*1cc0*/  IMAD.MOV.U32 R8, RZ, RZ, 0x0 ;  /* 0x00000000ff087424 */ /* 0x000fe400078e00ff */
[----:B------:R-:W-:Y:S02]  /*1cd0*/  IMAD.MOV.U32 R14, RZ, RZ, 0x0 ;  /* 0x00000000ff0e7424 */ /* 0x000fe400078e00ff */
[----:B------:R-:W-:Y:S01]  /*1ce0*/  IMAD.MOV.U32 R15, RZ, RZ, 0x41cdcd65 ;  /* 0x41cdcd65ff0f7424 */ /* 0x000fe200078e00ff */
[----:B--2---:R-:W-:-:S10]  /*1cf0*/  DMUL R6, R6, R2 ;  /* 0x0000000206067228 */ /* 0x004fd40000000000 */
[----:B------:R-:W-:Y:S01]  /*1d00*/  MOV R12, R6 ;  /* 0x00000006000c7202 */ /* 0x000fe20000000f00 */
[----:B------:R-:W-:-:S07]  /*1d10*/  IMAD.MOV.U32 R13, RZ, RZ, R7 ;  /* 0x000000ffff0d7224 */ /* 0x000fce00078e0007 */
.L_x_14:
[----:B------:R-:W-:Y:S05]  /*1d20*/  BSYNC.RECONVERGENT B0 ;  /* 0x0000000000007941 */ /* 0x000fea0003800200 */
.L_x_12:
[----:B0-----:R-:W2:Y:S04]  /*1d30*/  LDL R2, [R1] ;  /* 0x0000000001027983 */ /* 0x001ea80000100800 */
[----:B------:R-:W2:Y:S04]  /*1d40*/  LDL R16, [R1+0x4] ;  /* 0x0000040001107983 */ /* 0x000ea80000100800 */
[----:B------:R-:W2:Y:S04]  /*1d50*/  LDL R17, [R1+0x8] ;  /* 0x0000080001117983 */ /* 0x000ea80000100800 */
[----:B------:R-:W2:Y:S04]  /*1d60*/  LDL R18, [R1+0xc] ;  /* 0x00000c0001127983 */ /* 0x000ea80000100800 */
[----:B------:R-:W2:Y:S04]  /*1d70*/  LDL R19, [R1+0x10] ;  /* 0x0000100001137983 */ /* 0x000ea80000100800 */
[----:B------:R-:W2:Y:S04]  /*1d80*/  LDL R22, [R1+0x14] ;  /* 0x0000140001167983 */ /* 0x000ea80000100800 */
[----:B------:R0:W2:Y:S02]  /*1d90*/  LDL R23, [R1+0x18] ;  /* 0x0000180001177983 */ /* 0x0000a40000100800 */
[----:B0-----:R-:W-:Y:S01]  /*1da0*/  VIADD R1, R1, 0x20 ;  /* 0x0000002001017836 */ /* 0x001fe20000000000 */
[----:B--2---:R-:W-:Y:S06]  /*1db0*/  RET.REL.NODEC R20 `(_Z12create_worldPP3ObjiPP5Scene) ;  /* 0xffffffe014907950 */ /* 0x004fec0003c3ffff */
        .type           $_Z12create_worldPP3ObjiPP5Scene$_ZNK5Plane9intersectERK3Ray,@function
        .size           $_Z12create_worldPP3ObjiPP5Scene$_ZNK5Plane9intersectERK3Ray,($_Z12create_worldPP3ObjiPP5Scene$_ZNK6Sphere6normalERK3Vec - $_Z12create_worldPP3ObjiPP5Scene$_ZNK5Plane9intersectERK3Ray)
$_Z12create_worldPP3ObjiPP5Scene$_ZNK5Plane9intersectERK3Ray:
[----:B------:R-:W-:Y:S01]  /*1dc0*/  IADD3 R1, PT, PT, R1, -0x38, RZ ;  /* 0xffffffc801017810 */ /* 0x000fe20007ffe0ff */
[----:B------:R-:W-:Y:S01]  /*1dd0*/  IMAD.MOV.U32 R11, RZ, RZ, R7 ;  /* 0x000000ffff0b7224 */ /* 0x000fe200078e0007 */
[----:B------:R-:W-:Y:S01]  /*1de0*/  MOV R9, R5 ;  /* 0x0000000500097202 */ /* 0x000fe20000000f00 */
[----:B------:R-:W-:Y:S02]  /*1df0*/  IMAD.MOV.U32 R10, RZ, RZ, R6 ;  /* 0x000000ffff0a7224 */ /* 0x000fe400078e0006 */
[----:B------:R-:W-:Y:S01]  /*1e00*/  STL [R1+0x34], R29 ;  /* 0x0000341d01007387 */ /* 0x000fe20000100800 */
[----:B------:R-:W-:-:S03]  /*1e10*/  IMAD.MOV.U32 R8, RZ, RZ, R4 ;  /* 0x000000ffff087224 */ /* 0x000fc600078e0004 */
[----:B------:R-:W-:Y:S04]  /*1e20*/  STL [R1+0x30], R28 ;  /* 0x0000301c01007387 */ /* 0x000fe80000100800 */
        /* <DEDUP_REMOVED lines=10> */
[----:B------:R0:W-:Y:S04]  /*1ed0*/  STL [R1+0x4], R16 ;  /* 0x0000041001007387 */ /* 0x0001e80000100800 */
[----:B------:R1:W-:Y:S01]  /*1ee0*/  STL [R1], R2 ;  /* 0x0000000201007387 */ /* 0x0003e20000100800 */
[----:B0-----:R-:W0:Y:S05]  /*1ef0*/  BMOV.32.CLEAR R16, B7 ;  /* 0x0000000007107355 */ /* 0x001e2a0000100000 */
[----:B-1----:R-:W1:Y:S05]  /*1f00*/  BMOV.32.CLEAR R2, B6 ;  /* 0x0000000006027355 */ /* 0x002e6a0000100000 */
[----:B------:R-:W2:Y:S02]  /*1f10*/  LDC.64 R14, c[0x0][0x358] ;  /* 0x0000d600ff0e7b82 */ /* 0x000ea40000000a00 */
[----:B--2---:R-:W-:-:S02]  /*1f20*/  R2UR UR8, R14 ;  /* 0x000000000e0872ca */ /* 0x004fc400000e0000 */
[C---:B------:R-:W-:Y:S02]  /*1f30*/  R2UR UR9, R15.reuse ;  /* 0x000000000f0972ca */ /* 0x040fe400000e0000 */
[C---:B------:R-:W-:Y:S02]  /*1f40*/  R2UR UR10, R14.reuse ;  /* 0x000000000e0a72ca */ /* 0x040fe400000e0000 */
[C---:B------:R-:W-:Y:S02]  /*1f50*/  R2UR UR11, R15.reuse ;  /* 0x000000000f0b72ca */ /* 0x040fe400000e0000 */
[C---:B------:R-:W-:Y:S02]  /*1f60*/  R2UR UR4, R14.reuse ;  /* 0x000000000e0472ca */ /* 0x040fe400000e0000 */
[----:B------:R-:W-:Y:S02]  /*1f70*/  R2UR UR5, R15 ;  /* 0x000000000f0572ca */ /* 0x000fe400000e0000 */
[----:B------:R-:W-:-:S02]  /*1f80*/  R2UR UR6, R14 ;  /* 0x000000000e0672ca */ /* 0x000fc400000e0000 */
[----:B------:R-:W-:Y:S01]  /*1f90*/  R2UR UR7, R15 ;  /* 0x000000000f0772ca */ /* 0x000fe200000e0000 */
[----:B------:R-:W2:Y:S04]  /*1fa0*/  LD.E.64 R26, desc[UR8][R8.64+0x48] ;  /* 0x00004808081a7980 */ /* 0x000ea8000c101b00 */
[----:B------:R-:W2:Y:S04]  /*1fb0*/  LD.E.64 R6, desc[UR10][R10.64+0x20] ;  /* 0x0000200a0a067980 */ /* 0x000ea8000c101b00 */
[----:B------:R-:W3:Y:S04]  /*1fc0*/  LD.E.64 R24, desc[UR4][R8.64+0x40] ;  /* 0x0000400408187980 */ /* 0x000ee8000c101b00 */
[----:B------:R-:W3:Y:S04]  /*1fd0*/  LD.E.64 R4, desc[UR6][R10.64+0x18] ;  /* 0x000018060a047980 */ /* 0x000ee8000c101b00 */
[----:B------:R-:W4:Y:S04]  /*1fe0*/  LD.E.64 R28, desc[UR8][R8.64+0x50] ;  /* 0x00005008081c7980 */ /* 0x000f28000c101b00 */
[----:B------:R-:W4:Y:S01]  /*1ff0*/  LD.E.64 R12, desc[UR10][R10.64+0x28] ;  /* 0x0000280a0a0c7980 */ /* 0x000f22000c101b00 */
[----:B------:R-:W-:Y:S01]  /*2000*/  BSSY.RECONVERGENT B7, `(.L_x_17) ;  /* 0x000002e000077945 */ /* 0x000fe20003800200 */
[----:B--2---:R-:W-:-:S08]  /*2010*/  DMUL R6, R26, R6 ;  /* 0x000000061a067228 */ /* 0x004fd00000000000 */
[----:B---3--:R-:W-:Y:S01]  /*2020*/  DFMA R6, R24, R4, R6 ;  /* 0x000000041806722b */ /* 0x008fe20000000006 */
[----:B------:R-:W-:-:S07]  /*2030*/  CS2R R4, SRZ ;  /* 0x0000000000047805 */ /* 0x000fce000001ff00 */
[----:B----4-:R-:W-:-:S08]  /*2040*/  DFMA R6, R28, R12, R6 ;  /* 0x0000000c1c06722b */ /* 0x010fd00000000006 */
[----:B------:R-:W-:-:S14]  /*2050*/  DSETP.NEU.AND P0, PT, R6, RZ, PT ;  /* 0x000000ff0600722a */ /* 0x000fdc0003f0d000 */
[----:B01----:R-:W-:Y:S05]  /*2060*/  @!P0 BRA `(.L_x_18) ;  /* 0x00000000009c8947 */ /* 0x003fea0003800000 */
[C---:B------:R-:W-:Y:S02]  /*2070*/  R2UR UR6, R14.reuse ;  /* 0x000000000e0672ca */ /* 0x040fe400000e0000 */
[C---:B------:R-:W-:Y:S02]  /*2080*/  R2UR UR7, R15.reuse ;  /* 0x000000000f0772ca */ /* 0x040fe400000e0000 */
[----:B------:R-:W-:Y:S02]  /*2090*/  R2UR UR4, R14 ;  /* 0x000000000e0472ca */ /* 0x000fe400000e0000 */
[----:B------:R-:W-:-:S09]  /*20a0*/  R2UR UR5, R15 ;  /* 0x000000000f0572ca */ /* 0x000fd200000e0000 */
[----:B------:R-:W2:Y:S04]  /*20b0*/  LD.E.64 R12, desc[UR6][R10.64+0x8] ;  /* 0x000008060a0c7980 */ /* 0x000ea8000c101b00 */
[----:B------:R-:W3:Y:S04]  /*20c0*/  LD.E.64 R4, desc[UR4][R10.64] ;  /* 0x000000040a047980 */ /* 0x000ee8000c101b00 */
[----:B------:R-:W4:Y:S04]  /*20d0*/  LD.E.64 R14, desc[UR6][R10.64+0x10] ;  /* 0x000010060a0e7980 */ /* 0x000f28000c101b00 */
[----:B------:R-:W5:Y:S01]  /*20e0*/  LD.E.64 R8, desc[UR4][R8.64+0x58] ;  /* 0x0000580408087980 */ /* 0x000f62000c101b00 */
[----:B------:R-:W0:Y:S01]  /*20f0*/  MUFU.RCP64H R19, R7 ;  /* 0x0000000700137308 */ /* 0x000e220000001800 */
[----:B------:R-:W-:Y:S01]  /*2100*/  IMAD.MOV.U32 R18, RZ, RZ, 0x1 ;  /* 0x00000001ff127424 */ /* 0x000fe200078e00ff */
[----:B------:R-:W-:Y:S05]  /*2110*/  BSSY.RECONVERGENT B6, `(.L_x_19) ;  /* 0x0000017000067945 */ /* 0x000fea0003800200 */
[----:B0-----:R-:W-:-:S08]  /*2120*/  DFMA R22, -R6, R18, 1 ;  /* 0x3ff000000616742b */ /* 0x001fd00000000112 */
[----:B------:R-:W-:-:S08]  /*2130*/  DFMA R22, R22, R22, R22 ;  /* 0x000000161616722b */ /* 0x000fd00000000016 */
[----:B------:R-:W-:Y:S02]  /*2140*/  DFMA R22, R18, R22, R18 ;  /* 0x000000161216722b */ /* 0x000fe40000000012 */
[----:B--2---:R-:W-:-:S08]  /*2150*/  DMUL R12, R26, R12 ;  /* 0x0000000c1a0c7228 */ /* 0x004fd00000000000 */
[----:B---3--:R-:W-:Y:S02]  /*2160*/  DFMA R4, R24, R4, R12 ;  /* 0x000000041804722b */ /* 0x008fe4000000000c */
[----:B------:R-:W-:-:S06]  /*2170*/  DFMA R12, -R6, R22, 1 ;  /* 0x3ff00000060c742b */ /* 0x000fcc0000000116 */
[----:B----4-:R-:W-:Y:S02]  /*2180*/  DFMA R4, R28, R14, R4 ;  /* 0x0000000e1c04722b */ /* 0x010fe40000000004 */
[----:B------:R-:W-:-:S06]  /*2190*/  DFMA R12, R22, R12, R22 ;  /* 0x0000000c160c722b */ /* 0x000fcc0000000016 */
[----:B-----5:R-:W-:-:S08]  /*21a0*/  DADD R10, R4, R8 ;  /* 0x00000000040a7229 */ /* 0x020fd00000000008 */
[----:B------:R-:W-:-:S08]  /*21b0*/  DMUL R4, R10, -R12 ;  /* 0x8000000c0a047228 */ /* 0x000fd00000000000 */
[----:B------:R-:W-:-:S08]  /*21c0*/  DFMA R8, -R6, R4, -R10 ;  /* 0x000000040608722b */ /* 0x000fd0000000090a */
[----:B------:R-:W-:Y:S02]  /*21d0*/  DFMA R4, R12, R8, R4 ;  /* 0x000000080c04722b */ /* 0x000fe40000000004 */
[----:B------:R-:W-:-:S08]  /*21e0*/  DADD R8, -RZ, -R10 ;  /* 0x00000000ff087229 */ /* 0x000fd0000000090a */
[----:B------:R-:W-:Y:S02]  /*21f0*/  FFMA R0, RZ, R7, R5 ;  /* 0x00000007ff007223 */ /* 0x000fe40000000005 */
[----:B------:R-:W-:-:S03]  /*2200*/  FSETP.GEU.AND P1, PT, |R9|, 6.5827683646048100446e-37, PT ;  /* 0x036000000900780b */ /* 0x000fc60003f2e200 */
[----:B------:R-:W-:-:S13]  /*2210*/  FSETP.GT.AND P0, PT, |R0|, 1.469367938527859385e-39, PT ;  /* 0x001000000000780b */ /* 0x000fda0003f04200 */
[----:B------:R-:W-:Y:S05]  /*2220*/  @P0 BRA P1, `(.L_x_20) ;  /* 0x0000000000140947 */ /* 0x000fea0000800000 */
[----:B------:R-:W-:Y:S01]  /*2230*/  MOV R4, R8 ;  /* 0x0000000800047202 */ /* 0x000fe20000000f00 */
[----:B------:R-:W-:Y:S01]  /*2240*/  IMAD.MOV.U32 R5, RZ, RZ, R9 ;  /* 0x000000ffff057224 */ /* 0x000fe200078e0009 */
[----:B------:R-:W-:Y:S01]  /*2250*/  MOV R20, 0x2280 ;  /* 0x0000228000147802 */ /* 0x000fe20000000f00 */
[----:B------:R-:W-:-:S07]  /*2260*/  IMAD.MOV.U32 R21, RZ, RZ, 0x0 ;  /* 0x00000000ff157424 */ /* 0x000fce00078e00ff */
[----:B------:R-:W-:Y:S05]  /*2270*/  CALL.REL.NOINC `($__internal_0_$__cuda_sm20_div_rn_f64_full) ;  /* 0x0000001000cc7944 */ /* 0x000fea0003c00000 */
.L_x_20:
[----:B------:R-:W-:Y:S05]  /*2280*/  BSYNC.RECONVERGENT B6 ;  /* 0x0000000000067941 */ /* 0x000fea0003800200 */
.L_x_19:
[----:B------:R-:W-:Y:S01]  /*2290*/  UMOV UR4, 0xa0b5ed8d ;  /* 0xa0b5ed8d00047882 */ /* 0x000fe20000000000 */
[----:B------:R-:W-:Y:S02]  /*22a0*/  UMOV UR5, 0x3eb0c6f7 ;  /* 0x3eb0c6f700057882 */ /* 0x000fe40000000000 */
[----:B------:R-:W-:-:S06]  /*22b0*/  DSETP.GT.AND P0, PT, R4, UR4, PT ;  /* 0x0000000404007e2a */ /* 0x000fcc000bf04000 */
[----:B------:R-:W-:Y:S02]  /*22c0*/  FSEL R4, R4, RZ, P0 ;  /* 0x000000ff04047208 */ /* 0x000fe40000000000 */
[----:B------:R-:W-:-:S07]  /*22d0*/  FSEL R5, R5, RZ, P0 ;  /* 0x000000ff05057208 */ /* 0x000fce0000000000 */
.L_x_18:
[----:B------:R-:W-:Y:S05]  /*22e0*/  BSYNC.RECONVERGENT B7 ;  /* 0x0000000000077941 */ /* 0x000fea0003800200 */
.L_x_17:
[----:B------:R-:W2:Y:S01]  /*22f0*/  LDL R20, [R1+0x10] ;  /* 0x0000100001147983 */ /* 0x000ea20000100800 */
[----:B------:R0:W-:Y:S05]  /*2300*/  BMOV.32 B6, R2 ;  /* 0x0000000206007356 */ /* 0x0001ea0000000000 */
[----:B------:R-:W2:Y:S01]  /*2310*/  LDL R21, [R1+0x14] ;  /* 0x0000140001157983 */ /* 0x000ea20000100800 */
[----:B------:R1:W-:Y:S05]  /*2320*/  BMOV.32 B7, R16 ;  /* 0x0000001007007356 */ /* 0x0003ea0000000000 */
[----:B0-----:R-:W2:Y:S04]  /*2330*/  LDL R2, [R1] ;  /* 0x0000000001027983 */ /* 0x001ea80000100800 */
[----:B-1----:R-:W2:Y:S04]  /*2340*/  LDL R16, [R1+0x4] ;  /* 0x0000040001107983 */ /* 0x002ea80000100800 */
[----:B------:R-:W2:Y:S04]  /*2350*/  LDL R18, [R1+0x8] ;  /* 0x0000080001127983 */ /* 0x000ea80000100800 */
        /* <DEDUP_REMOVED lines=8> */
[----:B------:R0:W2:Y:S02]  /*23e0*/  LDL R29, [R1+0x34] ;  /* 0x00003400011d7983 */ /* 0x0000a40000100800 */
[----:B0-----:R-:W-:Y:S01]  /*23f0*/  IADD3 R1, PT, PT, R1, 0x38, RZ ;  /* 0x0000003801017810 */ /* 0x001fe20007ffe0ff */
[----:B--2---:R-:W-:Y:S06]  /*2400*/  RET.REL.NODEC R20 `(_Z12create_worldPP3ObjiPP5Scene) ;  /* 0xffffffd814fc7950 */ /* 0x004fec0003c3ffff */
        .type           $_Z12create_worldPP3ObjiPP5Scene$_ZNK6Sphere6normalERK3Vec,@function
        .size           $_Z12create_worldPP3ObjiPP5Scene$_ZNK6Sphere6normalERK3Vec,($_Z12create_worldPP3ObjiPP5Scene$_ZNK6Sphere7getAABBEv - $_Z12create_worldPP3ObjiPP5Scene$_ZNK6Sphere6normalERK3Vec)
$_Z12create_worldPP3ObjiPP5Scene$_ZNK6Sphere6normalERK3Vec:
[----:B------:R-:W-:-:S05]  /*2410*/  VIADD R1, R1, 0xffffffc8 ;  /* 0xffffffc801017836 */ /* 0x000fca0000000000 */
        /* <DEDUP_REMOVED lines=12> */
[----:B------:R0:W-:Y:S02]  /*24e0*/  STL [R1], R2 ;  /* 0x0000000201007387 */ /* 0x0001e40000100800 */
[----:B0-----:R-:W0:Y:S05]  /*24f0*/  BMOV.32.CLEAR R2, B6 ;  /* 0x0000000006027355 */ /* 0x001e2a0000100000 */
[----:B------:R-:W1:Y:S02]  /*2500*/  LDCU.64 UR4, c[0x0][0x358] ;  /* 0x00006b00ff0477ac */ /* 0x000e640008000a00 */
[----:B-1----:R-:W2:Y:S04]  /*2510*/  LD.E.64 R18, desc[UR4][R6.64+0x8] ;  /* 0x0000080406127980 */ /* 0x002ea8000c101b00 */
[----:B------:R-:W2:Y:S04]  /*2520*/  LD.E.64 R10, desc[UR4][R4.64+0x48] ;  /* 0x00004804040a7980 */ /* 0x000ea8000c101b00 */
[----:B------:R-:W3:Y:S04]  /*2530*/  LD.E.64 R22, desc[UR4][R6.64] ;  /* 0x0000000406167980 */ /* 0x000ee8000c101b00 */
[----:B------:R-:W3:Y:S04]  /*2540*/  LD.E.64 R8, desc[UR4][R4.64+0x40] ;  /* 0x0000400404087980 */ /* 0x000ee8000c101b00 */
[----:B------:R-:W4:Y:S04]  /*2550*/  LD.E.64 R16, desc[UR4][R6.64+0x10] ;  /* 0x0000100406107980 */ /* 0x000f28000c101b00 */
[----:B------:R1:W4:Y:S01]  /*2560*/  LD.E.64 R12, desc[UR4][R4.64+0x50] ;  /* 0x00005004040c7980 */ /* 0x000322000c101b00 */
[----:B------:R-:W-:Y:S01]  /*2570*/  BSSY.RECONVERGENT B6, `(.L_x_21) ;  /* 0x0000022000067945 */ /* 0x000fe20003800200 */
[----:B-1----:R-:W-:Y:S01]  /*2580*/  MOV R4, 0x0 ;  /* 0x0000000000047802 */ /* 0x002fe20000000f00 */
[----:B------:R-:W-:Y:S01]  /*2590*/  IMAD.MOV.U32 R5, RZ, RZ, 0x3fd80000 ;  /* 0x3fd80000ff057424 */ /* 0x000fe200078e00ff */
[----:B--2---:R-:W-:-:S02]  /*25a0*/  DADD R18, R18, -R10 ;  /* 0x0000000012127229 */ /* 0x004fc4000000080a */
[----:B---3--:R-:W-:-:S06]  /*25b0*/  DADD R22, R22, -R8 ;  /* 0x0000000016167229 */ /* 0x008fcc0000000808 */
[----:B------:R-:W-:Y:S02]  /*25c0*/  DMUL R8, R18, R18 ;  /* 0x0000001212087228 */ /* 0x000fe40000000000 */
[----:B----4-:R-:W-:-:S06]  /*25d0*/  DADD R16, R16, -R12 ;  /* 0x0000000010107229 */ /* 0x010fcc000000080c */
[----:B------:R-:W-:-:S08]  /*25e0*/  DFMA R8, R22, R22, R8 ;  /* 0x000000161608722b */ /* 0x000fd00000000008 */
[----:B------:R-:W-:-:S06]  /*25f0*/  DFMA R8, R16, R16, R8 ;  /* 0x000000101008722b */ /* 0x000fcc0000000008 */
[----:B------:R-:W1:Y:S04]  /*2600*/  MUFU.RSQ64H R15, R9 ;  /* 0x00000009000f7308 */ /* 0x000e680000001c00 */
[----:B------:R-:W-:-:S05]  /*2610*/  VIADD R14, R9, 0xfcb00000 ;  /* 0xfcb00000090e7836 */ /* 0x000fca0000000000 */
[----:B------:R-:W-:Y:S01]  /*2620*/  ISETP.GE.U32.AND P0, PT, R14, 0x7ca00000, PT ;  /* 0x7ca000000e00780c */ /* 0x000fe20003f06070 */
[----:B-1----:R-:W-:-:S08]  /*2630*/  DMUL R10, R14, R14 ;  /* 0x0000000e0e0a7228 */ /* 0x002fd00000000000 */
[----:B------:R-:W-:-:S08]  /*2640*/  DFMA R10, R8, -R10, 1 ;  /* 0x3ff00000080a742b */ /* 0x000fd0000000080a */
[----:B------:R-:W-:Y:S02]  /*2650*/  DFMA R4, R10, R4, 0.5 ;  /* 0x3fe000000a04742b */ /* 0x000fe40000000004 */
[----:B------:R-:W-:-:S08]  /*2660*/  DMUL R10, R14, R10 ;  /* 0x0000000a0e0a7228 */ /* 0x000fd00000000000 */
[----:B------:R-:W-:-:S08]  /*2670*/  DFMA R4, R4, R10, R14 ;  /* 0x0000000a0404722b */ /* 0x000fd0000000000e */
[----:B------:R-:W-:Y:S02]  /*2680*/  DMUL R12, R8, R4 ;  /* 0x00000004080c7228 */ /* 0x000fe40000000000 */
[----:B------:R-:W-:Y:S01]  /*2690*/  VIADD R11, R5, 0xfff00000 ;  /* 0xfff00000050b7836 */ /* 0x000fe20000000000 */
[----:B------:R-:W-:-:S05]  /*26a0*/  MOV R10, R4 ;  /* 0x00000004000a7202 */ /* 0x000fca0000000f00 */
[----:B------:R-:W-:-:S08]  /*26b0*/  DFMA R6, R12, -R12, R8 ;  /* 0x8000000c0c06722b */ /* 0x000fd00000000008 */
[----:B------:R-:W-:Y:S01]  /*26c0*/  DFMA R26, R6, R10, R12 ;  /* 0x0000000a061a722b */ /* 0x000fe2000000000c */
[----:B0-----:R-:W-:Y:S10]  /*26d0*/  @!P0 BRA `(.L_x_22) ;  /* 0x00000000002c8947 */ /* 0x001ff40003800000 */
[----:B------:R-:W-:Y:S01]  /*26e0*/  IMAD.MOV.U32 R10, RZ, RZ, R4 ;  /* 0x000000ffff0a7224 */ /* 0x000fe200078e0004 */
[----:B------:R-:W-:Y:S01]  /*26f0*/  MOV R5, R9 ;  /* 0x0000000900057202 */ /* 0x000fe20000000f00 */
[----:B------:R-:W-:Y:S01]  /*2700*/  IMAD.MOV.U32 R4, RZ, RZ, R8 ;  /* 0x000000ffff047224 */ /* 0x000fe200078e0008 */
[----:B------:R-:W-:Y:S01]  /*2710*/  MOV R20, 0x2770 ;  /* 0x0000277000147802 */ /* 0x000fe20000000f00 */
[----:B------:R-:W-:Y:S01]  /*2720*/  IMAD.MOV.U32 R8, RZ, RZ, R6 ;  /* 0x000000ffff087224 */ /* 0x000fe200078e0006 */
[----:B------:R-:W-:Y:S01]  /*2730*/  MOV R6, R14 ;  /* 0x0000000e00067202 */ /* 0x000fe20000000f00 */
[----:B------:R-:W-:Y:S02]  /*2740*/  IMAD.MOV.U32 R9, RZ, RZ, R7 ;  /* 0x000000ffff097224 */ /* 0x000fe400078e0007 */
[----:B------:R-:W-:-:S07]  /*2750*/  IMAD.MOV.U32 R21, RZ, RZ, 0x0 ;  /* 0x00000000ff157424 */ /* 0x000fce00078e00ff */
[----:B------:R-:W-:Y:S05]  /*2760*/  CALL.REL.NOINC `($__internal_1_$__cuda_sm20_dsqrt_rn_f64_mediumpath_v1) ;  /* 0x0000001400387944 */ /* 0x000fea0003c00000 */
[----:B------:R-:W-:Y:S01]  /*2770*/  IMAD.MOV.U32 R26, RZ, RZ, R4 ;  /* 0x000000ffff1a7224 */ /* 0x000fe200078e0004 */
[----:B------:R-:W-:-:S07]  /*2780*/  MOV R27, R5 ;  /* 0x00000005001b7202 */ /* 0x000fce0000000f00 */
.L_x_22:
[----:B------:R-:W-:Y:S05]  /*2790*/  BSYNC.RECONVERGENT B6 ;  /* 0x0000000000067941 */ /* 0x000fea0003800200 */
.L_x_21:
[----:B------:R-:W0:Y:S01]  /*27a0*/  MUFU.RCP64H R5, R27 ;  /* 0x0000001b00057308 */ /* 0x000e220000001800 */
[----:B------:R-:W-:Y:S01]  /*27b0*/  IMAD.MOV.U32 R4, RZ, RZ, 0x1 ;  /* 0x00000001ff047424 */ /* 0x000fe200078e00ff */
[----:B------:R-:W-:Y:S01]  /*27c0*/  FSETP.GEU.AND P1, PT, |R23|, 6.5827683646048100446e-37, PT ;  /* 0x036000001700780b */ /* 0x000fe20003f2e200 */
[----:B------:R-:W-:Y:S04]  /*27d0*/  BSSY.RECONVERGENT B6, `(.L_x_23) ;  /* 0x0000015000067945 */ /* 0x000fe80003800200 */
[----:B0-----:R-:W-:-:S08]  /*27e0*/  DFMA R6, R4, -R26, 1 ;  /* 0x3ff000000406742b */ /* 0x001fd0000000081a */
[----:B------:R-:W-:-:S08]  /*27f0*/  DFMA R6, R6, R6, R6 ;  /* 0x000000060606722b */ /* 0x000fd00000000006 */
[----:B------:R-:W-:-:S08]  /*2800*/  DFMA R6, R4, R6, R4 ;  /* 0x000000060406722b */ /* 0x000fd00000000004 */
[----:B------:R-:W-:-:S08]  /*2810*/  DFMA R4, R6, -R26, 1 ;  /* 0x3ff000000604742b */ /* 0x000fd0000000081a */
[----:B------:R-:W-:-:S08]  /*2820*/  DFMA R4, R6, R4, R6 ;  /* 0x000000040604722b */ /* 0x000fd00000000006 */
[----:B------:R-:W-:-:S08]  /*2830*/  DMUL R24, R22, R4 ;  /* 0x0000000416187228 */ /* 0x000fd00000000000 */
[----:B------:R-:W-:-:S08]  /*2840*/  DFMA R6, R24, -R26, R22 ;  /* 0x8000001a1806722b */ /* 0x000fd00000000016 */
[----:B------:R-:W-:-:S10]  /*2850*/  DFMA R24, R4, R6, R24 ;  /* 0x000000060418722b */ /* 0x000fd40000000018 */
[----:B------:R-:W-:-:S05]  /*2860*/  FFMA R0, RZ, R27, R25 ;  /* 0x0000001bff007223 */ /* 0x000fca0000000019 */
[----:B------:R-:W-:-:S13]  /*2870*/  FSETP.GT.AND P0, PT, |R0|, 1.469367938527859385e-39, PT ;  /* 0x001000000000780b */ /* 0x000fda0003f04200 */
[----:B------:R-:W-:Y:S05]  /*2880*/  @P0 BRA P1, `(.L_x_24) ;  /* 0x0000000000240947 */ /* 0x000fea0000800000 */
[----:B------:R-:W-:Y:S01]  /*2890*/  IMAD.MOV.U32 R4, RZ, RZ, R22 ;  /* 0x000000ffff047224 */ /* 0x000fe200078e0016 */
[----:B------:R-:W-:Y:S01]  /*28a0*/  MOV R5, R23 ;  /* 0x0000001700057202 */ /* 0x000fe20000000f00 */
[----:B------:R-:W-:Y:S01]  /*28b0*/  IMAD.MOV.U32 R6, RZ, RZ, R26 ;  /* 0x000000ffff067224 */ /* 0x000fe200078e001a */
[----:B------:R-:W-:Y:S01]  /*28c0*/  MOV R20, 0x2900 ;  /* 0x0000290000147802 */ /* 0x000fe20000000f00 */
[----:B------:R-:W-:Y:S01]  /*28d0*/  IMAD.MOV.U32 R7, RZ, RZ, R27 ;  /* 0x000000ffff077224 */ /* 0x000fe200078e001b */
[----:B------:R-:W-:-:S07]  /*28e0*/  MOV R21, 0x0 ;  /* 0x0000000000157802 */ /* 0x000fce0000000f00 */
[----:B------:R-:W-:Y:S05]  /*28f0*/  CALL.REL.NOINC `($__internal_0_$__cuda_sm20_div_rn_f64_full) ;  /* 0x0000000c002c7944 */ /* 0x000fea0003c00000 */
[----:B------:R-:W-:Y:S02]  /*2900*/  IMAD.MOV.U32 R24, RZ, RZ, R4 ;  /* 0x000000ffff187224 */ /* 0x000fe400078e0004 */
[----:B------:R-:W-:-:S07]  /*2910*/  IMAD.MOV.U32 R25, RZ, RZ, R5 ;  /* 0x000000ffff197224 */ /* 0x000fce00078e0005 */
.L_x_24:
[----:B------:R-:W-:Y:S05]  /*2920*/  BSYNC.RECONVERGENT B6 ;  /* 0x0000000000067941 */ /* 0x000fea0003800200 */
.L_x_23:
[----:B------:R-:W0:Y:S01]  /*2930*/  MUFU.RCP64H R5, R27 ;  /* 0x0000001b00057308 */ /* 0x000e220000001800 */
[----:B------:R-:W-:Y:S01]  /*2940*/  MOV R4, 0x1 ;  /* 0x0000000100047802 */ /* 0x000fe20000000f00 */
[----:B------:R-:W-:Y:S01]  /*2950*/  BSSY.RECONVERGENT B6, `(.L_x_25) ;  /* 0x0000016000067945 */ /* 0x000fe20003800200 */
[----:B------:R-:W-:-:S04]  /*2960*/  FSETP.GEU.AND P1, PT, |R19|, 6.5827683646048100446e-37, PT ;  /* 0x036000001300780b */ /* 0x000fc80003f2e200 */
        /* <DEDUP_REMOVED lines=15> */
[----:B------:R-:W-:Y:S02]  /*2a60*/  IMAD.MOV.U32 R7, RZ, RZ, R27 ;  /* 0x000000ffff077224 */ /* 0x000fe400078e001b */
[----:B------:R-:W-:-:S07]  /*2a70*/  IMAD.MOV.U32 R21, RZ, RZ, 0x0 ;  /* 0x00000000ff157424 */ /* 0x000fce00078e00ff */
[----:B------:R-:W-:Y:S05]  /*2a80*/  CALL.REL.NOINC `($__internal_0_$__cuda_sm20_div_rn_f64_full) ;  /* 0x0000000800c87944 */ /* 0x000fea0003c00000 */
[----:B------:R-:W-:Y:S01]  /*2a90*/  MOV R22, R4 ;  /* 0x0000000400167202 */ /* 0x000fe20000000f00 */
[----:B------:R-:W-:-:S07]  /*2aa0*/  IMAD.MOV.U32 R23, RZ, RZ, R5 ;  /* 0x000000ffff177224 */ /* 0x000fce00078e0005 */
.L_x_26:
[----:B------:R-:W-:Y:S05]  /*2ab0*/  BSYNC.RECONVERGENT B6 ;  /* 0x0000000000067941 */ /* 0x000fea0003800200 */
.L_x_25:
        /* <DEDUP_REMOVED lines=15> */
[----:B------:R-:W-:Y:S01]  /*2bb0*/  MOV R4, R16 ;  /* 0x0000001000047202 */ /* 0x000fe20000000f00 */
[----:B------:R-:W-:Y:S01]  /*2bc0*/  IMAD.MOV.U32 R5, RZ, RZ, R17 ;  /* 0x000000ffff057224 */ /* 0x000fe200078e0011 */
[----:B------:R-:W-:Y:S01]  /*2bd0*/  MOV R7, R27 ;  /* 0x0000001b00077202 */ /* 0x000fe20000000f00 */
[----:B------:R-:W-:Y:S01]  /*2be0*/  IMAD.MOV.U32 R6, RZ, RZ, R26 ;  /* 0x000000ffff067224 */ /* 0x000fe200078e001a */
[----:B------:R-:W-:Y:S01]  /*2bf0*/  MOV R20, 0x2c20 ;  /* 0x00002c2000147802 */ /* 0x000fe20000000f00 */
[----:B------:R-:W-:-:S07]  /*2c00*/  IMAD.MOV.U32 R21, RZ, RZ, 0x0 ;  /* 0x00000000ff157424 */ /* 0x000fce00078e00ff */
[----:B------:R-:W-:Y:S05]  /*2c10*/  CALL.REL.NOINC `($__internal_0_$__cuda_sm20_div_rn_f64_full) ;  /* 0x0000000800647944 */ /* 0x000fea0003c00000 */
[----:B------:R-:W-:Y:S01]  /*2c20*/  IMAD.MOV.U32 R8, RZ, RZ, R4 ;  /* 0x000000ffff087224 */ /* 0x000fe200078e0004 */
[----:B------:R-:W-:-:S07]  /*2c30*/  MOV R9, R5 ;  /* 0x0000000500097202 */ /* 0x000fce0000000f00 */
.L_x_28:
[----:B------:R-:W-:Y:S05]  /*2c40*/  BSYNC.RECONVERGENT B6 ;  /* 0x0000000000067941 */ /* 0x000fea0003800200 */
.L_x_27:
[----:B------:R-:W2:Y:S01]  /*2c50*/  LDL R20, [R1+0x14] ;  /* 0x0000140001147983 */ /* 0x000ea20000100800 */
[----:B------:R0:W-:Y:S05]  /*2c60*/  BMOV.32 B6, R2 ;  /* 0x0000000206007356 */ /* 0x0001ea0000000000 */
[----:B------:R-:W2:Y:S01]  /*2c70*/  LDL R21, [R1+0x18] ;  /* 0x0000180001157983 */ /* 0x000ea20000100800 */
[----:B------:R-:W-:Y:S01]  /*2c80*/  IMAD.MOV.U32 R4, RZ, RZ, R24 ;  /* 0x000000ffff047224 */ /* 0x000fe200078e0018 */
[----:B------:R-:W-:Y:S01]  /*2c90*/  MOV R6, R22 ;  /* 0x0000001600067202 */ /* 0x000fe20000000f00 */
[----:B------:R-:W-:Y:S01]  /*2ca0*/  IMAD.MOV.U32 R5, RZ, RZ, R25 ;  /* 0x000000ffff057224 */ /* 0x000fe200078e0019 */
[----:B0-----:R-:W2:Y:S01]  /*2cb0*/  LDL R2, [R1] ;  /* 0x0000000001027983 */ /* 0x001ea20000100800 */
[----:B------:R-:W-:-:S03]  /*2cc0*/  IMAD.MOV.U32 R7, RZ, RZ, R23 ;  /* 0x000000ffff077224 */ /* 0x000fc600078e0017 */
        /* <DEDUP_REMOVED lines=12> */
        .type           $_Z12create_worldPP3ObjiPP5Scene$_ZNK6Sphere7getAABBEv,@function
        .size           $_Z12create_worldPP3ObjiPP5Scene$_ZNK6Sphere7getAABBEv,($_Z12create_worldPP3ObjiPP5Scene$_ZNK6Sphere9intersectERK3Ray - $_Z12create_worldPP3ObjiPP5Scene$_ZNK6Sphere7getAABBEv)
$_Z12create_worldPP3ObjiPP5Scene$_ZNK6Sphere7getAABBEv:
[----:B------:R-:W-:Y:S01]  /*2d90*/  IADD3 R1, PT, PT, R1, -0x10, RZ ;  /* 0xfffffff001017810 */ /* 0x000fe20007ffe0ff */
[----:B------:R-:W-:-:S04]  /*2da0*/  IMAD.MOV.U32 R3, RZ, RZ, R5 ;  /* 0x000000ffff037224 */ /* 0x000fc800078e0005 */
[----:B------:R-:W-:Y:S04]  /*2db0*/  STL [R1+0x8], R17 ;  /* 0x0000081101007387 */ /* 0x000fe80000100800 */
[----:B------:R-:W-:Y:S04]  /*2dc0*/  STL [R1+0x4], R16 ;  /* 0x0000041001007387 */ /* 0x000fe80000100800 */
[----:B------:R0:W-:Y:S02]  /*2dd0*/  STL [R1], R2 ;  /* 0x0000000201007387 */ /* 0x0001e40000100800 */
[----:B0-----:R-:W-:Y:S01]  /*2de0*/  IMAD.MOV.U32 R2, RZ, RZ, R4 ;  /* 0x000000ffff027224 */ /* 0x001fe200078e0004 */
[----:B------:R-:W0:Y:S04]  /*2df0*/  LDCU.64 UR4, c[0x0][0x358] ;  /* 0x00006b00ff0477ac */ /* 0x000e280008000a00 */
[----:B0-----:R-:W2:Y:S04]  /*2e00*/  LD.E.64 R10, desc[UR4][R2.64+0x40] ;  /* 0x00004004020a7980 */ /* 0x001ea8000c101b00 */
[----:B------:R-:W2:Y:S04]  /*2e10*/  LD.E.64 R14, desc[UR4][R2.64+0x58] ;  /* 0x00005804020e7980 */ /* 0x000ea8000c101b00 */
[----:B------:R-:W3:Y:S04]  /*2e20*/  LD.E.64 R12, desc[UR4][R2.64+0x48] ;  /* 0x00004804020c7980 */ /* 0x000ee8000c101b00 */
[----:B------:R-:W4:Y:S04]  /*2e30*/  LD.E.64 R16, desc[UR4][R2.64+0x50] ;  /* 0x0000500402107980 */ /* 0x000f28000c101b00 */
[----:B------:R-:W5:Y:S01]  /*2e40*/  LDL R2, [R1] ;  /* 0x0000000001027983 */ /* 0x000f620000100800 */
[----:B--2---:R-:W-:-:S02]  /*2e50*/  DADD R4, R10, -R14 ;  /* 0x000000000a047229 */ /* 0x004fc4000000080e */
[----:B------:R-:W-:Y:S02]  /*2e60*/  DADD R10, R10, R14 ;  /* 0x000000000a0a7229 */ /* 0x000fe4000000000e */
[C-C-:B---3--:R-:W-:Y:S02]  /*2e70*/  DADD R6, -R14.reuse, R12.reuse ;  /* 0x000000000e067229 */ /* 0x148fe4000000010c */
[C---:B------:R-:W-:Y:S02]  /*2e80*/  DADD R12, R14.reuse, R12 ;  /* 0x000000000e0c7229 */ /* 0x040fe4000000000c */
[C-C-:B----4-:R-:W-:Y:S02]  /*2e90*/  DADD R8, -R14.reuse, R16.reuse ;  /* 0x000000000e087229 */ /* 0x150fe40000000110 */
[----:B------:R-:W-:Y:S01]  /*2ea0*/  DADD R14, R14, R16 ;  /* 0x000000000e0e7229 */ /* 0x000fe20000000010 */
[----:B------:R-:W5:Y:S04]  /*2eb0*/  LDL R16, [R1+0x4] ;  /* 0x0000040001107983 */ /* 0x000f680000100800 */
[----:B------:R0:W5:Y:S02]  /*2ec0*/  LDL R17, [R1+0x8] ;  /* 0x0000080001117983 */ /* 0x0001640000100800 */
[----:B0-----:R-:W-:Y:S01]  /*2ed0*/  IADD3 R1, PT, PT, R1, 0x10, RZ ;  /* 0x0000001001017810 */ /* 0x001fe20007ffe0ff */
[----:B-----5:R-:W-:Y:S06]  /*2ee0*/  RET.REL.NODEC R20 `(_Z12create_worldPP3ObjiPP5Scene) ;  /* 0xffffffd014447950 */ /* 0x020fec0003c3ffff */
        .type           $_Z12create_worldPP3ObjiPP5Scene$_ZNK6Sphere9intersectERK3Ray,@function
        .size           $_Z12create_worldPP3ObjiPP5Scene$_ZNK6Sphere9intersectERK3Ray,($__internal_0_$__cuda_sm20_div_rn_f64_full - $_Z12create_worldPP3ObjiPP5Scene$_ZNK6Sphere9intersectERK3Ray)
$_Z12create_worldPP3ObjiPP5Scene$_ZNK6Sphere9intersectERK3Ray:
        /* <DEDUP_REMOVED lines=19> */
[----:B------:R-:W2:Y:S02]  /*3020*/  LDCU.64 UR4, c[0x0][0x358] ;  /* 0x00006b00ff0477ac */ /* 0x000ea40008000a00 */
[----:B--2---:R-:W2:Y:S04]  /*3030*/  LD.E.64 R12, desc[UR4][R6.64+0x8] ;  /* 0x00000804060c7980 */ /* 0x004ea8000c101b00 */
[----:B------:R-:W2:Y:S04]  /*3040*/  LD.E.64 R14, desc[UR4][R4.64+0x48] ;  /* 0x00004804040e7980 */ /* 0x000ea8000c101b00 */
[----:B------:R-:W3:Y:S04]  /*3050*/  LD.E.64 R8, desc[UR4][R6.64] ;  /* 0x0000000406087980 */ /* 0x000ee8000c101b00 */
[----:B------:R-:W3:Y:S04]  /*3060*/  LD.E.64 R10, desc[UR4][R4.64+0x40] ;  /* 0x00004004040a7980 */ /* 0x000ee8000c101b00 */
[----:B------:R-:W4:Y:S04]  /*3070*/  LD.E.64 R18, desc[UR4][R6.64+0x10] ;  /* 0x0000100406127980 */ /* 0x000f28000c101b00 */
[----:B------:R-:W4:Y:S04]  /*3080*/  LD.E.64 R22, desc[UR4][R4.64+0x50] ;  /* 0x0000500404167980 */ /* 0x000f28000c101b00 */
[----:B------:R-:W5:Y:S04]  /*3090*/  LD.E.64 R26, desc[UR4][R6.64+0x20] ;  /* 0x00002004061a7980 */ /* 0x000f68000c101b00 */
[----:B------:R-:W5:Y:S04]  /*30a0*/  LD.E.64 R24, desc[UR4][R6.64+0x18] ;  /* 0x0000180406187980 */ /* 0x000f68000c101b00 */
[----:B------:R0:W5:Y:S04]  /*30b0*/  LD.E.64 R30, desc[UR4][R4.64+0x58] ;  /* 0x00005804041e7980 */ /* 0x000168000c101b00 */
[----:B------:R-:W5:Y:S01]  /*30c0*/  LD.E.64 R28, desc[UR4][R6.64+0x28] ;  /* 0x00002804061c7980 */ /* 0x000f62000c101b00 */
[----:B------:R-:W-:Y:S01]  /*30d0*/  BSSY.RECONVERGENT B7, `(.L_x_29) ;  /* 0x0000039000077945 */ /* 0x000fe20003800200 */
[----:B0-----:R-:W-:Y:S01]  /*30e0*/  CS2R R4, SRZ ;  /* 0x0000000000047805 */ /* 0x001fe2000001ff00 */
[----:B--2---:R-:W-:-:S02]  /*30f0*/  DADD R12, R12, -R14 ;  /* 0x000000000c0c7229 */ /* 0x004fc4000000080e */
[----:B---3--:R-:W-:-:S06]  /*3100*/  DADD R8, R8, -R10 ;  /* 0x0000000008087229 */ /* 0x008fcc000000080a */
[C---:B------:R-:W-:Y:S02]  /*3110*/  DMUL R10, R12.reuse, R12 ;  /* 0x0000000c0c0a7228 */ /* 0x040fe40000000000 */
[----:B------:R-:W-:Y:S02]  /*3120*/  DADD R12, R12, R12 ;  /* 0x000000000c0c7229 */ /* 0x000fe4000000000c */
[----:B----4-:R-:W-:-:S04]  /*3130*/  DADD R18, R18, -R22 ;  /* 0x0000000012127229 */ /* 0x010fc80000000816 */
[----:B------:R-:W-:Y:S02]  /*3140*/  DFMA R10, R8, R8, R10 ;  /* 0x00000008080a722b */ /* 0x000fe4000000000a */
[----:B-----5:R-:W-:Y:S02]  /*3150*/  DMUL R12, R12, R26 ;  /* 0x0000001a0c0c7228 */ /* 0x020fe40000000000 */
[----:B------:R-:W-:-:S04]  /*3160*/  DADD R8, R8, R8 ;  /* 0x0000000008087229 */ /* 0x000fc80000000008 */
[C---:B------:R-:W-:Y:S02]  /*3170*/  DFMA R10, R18.reuse, R18, R10 ;  /* 0x00000012120a722b */ /* 0x040fe4000000000a */
[----:B------:R-:W-:Y:S02]  /*3180*/  DADD R18, R18, R18 ;  /* 0x0000000012127229 */ /* 0x000fe40000000012 */
[----:B------:R-:W-:-:S04]  /*3190*/  DFMA R8, R8, R24, R12 ;  /* 0x000000180808722b */ /* 0x000fc8000000000c */
[----:B------:R-:W-:-:S04]  /*31a0*/  DFMA R10, -R30, R30, R10 ;  /* 0x0000001e1e0a722b */ /* 0x000fc8000000010a */
[----:B------:R-:W-:-:S04]  /*31b0*/  DFMA R18, R18, R28, R8 ;  /* 0x0000001c1212722b */ /* 0x000fc80000000008 */
[----:B------:R-:W-:-:S08]  /*31c0*/  DMUL R8, R10, -4 ;  /* 0xc01000000a087828 */ /* 0x000fd00000000000 */
[----:B------:R-:W-:-:S08]  /*31d0*/  DFMA R8, R18, R18, R8 ;  /* 0x000000121208722b */ /* 0x000fd00000000008 */
[----:B------:R-:W-:-:S14]  /*31e0*/  DSETP.GEU.AND P0, PT, R8, RZ, PT ;  /* 0x000000ff0800722a */ /* 0x000fdc0003f0e000 */
[----:B-1----:R-:W-:Y:S05]  /*31f0*/  @!P0 BRA `(.L_x_30) ;  /* 0x0000000000988947 */ /* 0x002fea0003800000 */
[----:B------:R-:W0:Y:S01]  /*3200*/  MUFU.RSQ64H R7, R9 ;  /* 0x0000000900077308 */ /* 0x000e220000001c00 */
[----:B------:R-:W-:Y:S01]  /*3210*/  VIADD R6, R9, 0xfcb00000 ;  /* 0xfcb0000009067836 */ /* 0x000fe20000000000 */
[----:B------:R-:W-:Y:S01]  /*3220*/  MOV R12, 0x0 ;  /* 0x00000000000c7802 */ /* 0x000fe20000000f00 */
[----:B------:R-:W-:Y:S01]  /*3230*/  IMAD.MOV.U32 R13, RZ, RZ, 0x3fd80000 ;  /* 0x3fd80000ff0d7424 */ /* 0x000fe200078e00ff */
[----:B------:R-:W-:Y:S02]  /*3240*/  BSSY.RECONVERGENT B6, `(.L_x_31) ;  /* 0x0000017000067945 */ /* 0x000fe40003800200 */
[----:B------:R-:W-:Y:S01]  /*3250*/  ISETP.GE.U32.AND P0, PT, R6, 0x7ca00000, PT ;  /* 0x7ca000000600780c */ /* 0x000fe20003f06070 */
[----:B0-----:R-:W-:-:S08]  /*3260*/  DMUL R4, R6, R6 ;  /* 0x0000000606047228 */ /* 0x001fd00000000000 */
        /* <DEDUP_REMOVED lines=9> */
[----:B------:R-:W-:Y:S10]  /*3300*/  @!P0 BRA `(.L_x_32) ;  /* 0x0000000000288947 */ /* 0x000ff40003800000 */
[----:B------:R-:W-:Y:S01]  /*3310*/  IMAD.MOV.U32 R10, RZ, RZ, R12 ;  /* 0x000000ffff0a7224 */ /* 0x000fe200078e000c */
[----:B------:R-:W-:Y:S01]  /*3320*/  MOV R5, R9 ;  /* 0x0000000900057202 */ /* 0x000fe20000000f00 */
[----:B------:R-:W-:Y:S01]  /*3330*/  IMAD.MOV.U32 R4, RZ, RZ, R8 ;  /* 0x000000ffff047224 */ /* 0x000fe200078e0008 */
[----:B------:R-:W-:Y:S01]  /*3340*/  MOV R12, R14 ;  /* 0x0000000e000c7202 */ /* 0x000fe20000000f00 */
[----:B------:R-:W-:Y:S01]  /*3350*/  IMAD.MOV.U32 R8, RZ, RZ, R22 ;  /* 0x000000ffff087224 */ /* 0x000fe200078e0016 */
[----:B------:R-:W-:Y:S01]  /*3360*/  MOV R20, 0x33b0 ;  /* 0x000033b000147802 */ /* 0x000fe20000000f00 */
[----:B------:R-:W-:Y:S02]  /*3370*/  IMAD.MOV.U32 R9, RZ, RZ, R23 ;  /* 0x000000ffff097224 */ /* 0x000fe400078e0017 */
[----:B------:R-:W-:Y:S02]  /*3380*/  IMAD.MOV.U32 R13, RZ, RZ, R15 ;  /* 0x000000ffff0d7224 */ /* 0x000fe400078e000f */
[----:B------:R-:W-:-:S07]  /*3390*/  IMAD.MOV.U32 R21, RZ, RZ, 0x0 ;  /* 0x00000000ff157424 */ /* 0x000fce00078e00ff */
[----:B------:R-:W-:Y:S05]  /*33a0*/  CALL.REL.NOINC `($__internal_1_$__cuda_sm20_dsqrt_rn_f64_mediumpath_v1) ;  /* 0x0000000800287944 */ /* 0x000fea0003c00000 */
.L_x_32:
[----:B------:R-:W-:Y:S05]  /*33b0*/  BSYNC.RECONVERGENT B6 ;  /* 0x0000000000067941 */ /* 0x000fea0003800200 */
.L_x_31:
[C-C-:B------:R-:W-:Y:S01]  /*33c0*/  DADD R6, -R18.reuse, -R4.reuse ;  /* 0x0000000012067229 */ /* 0x140fe20000000904 */
[----:B------:R-:W-:Y:S01]  /*33d0*/  UMOV UR4, 0xa0b5ed8d ;  /* 0xa0b5ed8d00047882 */ /* 0x000fe20000000000 */
[----:B------:R-:W-:Y:S01]  /*33e0*/  UMOV UR5, 0x3eb0c6f7 ;  /* 0x3eb0c6f700057882 */ /* 0x000fe20000000000 */
[----:B------:R-:W-:-:S05]  /*33f0*/  DADD R4, -R18, R4 ;  /* 0x0000000012047229 */ /* 0x000fca0000000104 */
[----:B------:R-:W-:-:S14]  /*3400*/  DSETP.GT.AND P1, PT, R6, UR4, PT ;  /* 0x0000000406007e2a */ /* 0x000fdc000bf24000 */
[C---:B------:R-:W-:Y:S02]  /*3410*/  @!P1 DMUL R8, R4.reuse, 0.5 ;  /* 0x3fe0000004089828 */ /* 0x040fe40000000000 */
[----:B------:R-:W-:Y:S02]  /*3420*/  @!P1 DSETP.GT.AND P0, PT, R4, UR4, PT ;  /* 0x0000000404009e2a */ /* 0x000fe4000bf04000 */
[----:B------:R-:W-:-:S06]  /*3430*/  @P1 DMUL R4, R6, 0.5 ;  /* 0x3fe0000006041828 */ /* 0x000fcc0000000000 */
[----:B------:R-:W-:Y:S02]  /*3440*/  @!P1 FSEL R4, R8, RZ, P0 ;  /* 0x000000ff08049208 */ /* 0x000fe40000000000 */
[----:B------:R-:W-:-:S07]  /*3450*/  @!P1 FSEL R5, R9, RZ, P0 ;  /* 0x000000ff09059208 */ /* 0x000fce0000000000 */
.L_x_30:
[----:B------:R-:W-:Y:S05]  /*3460*/  BSYNC.RECONVERGENT B7 ;  /* 0x0000000000077941 */ /* 0x000fea0003800200 */
.L_x_29:
        /* <DEDUP_REMOVED lines=20> */
        .weak           $__internal_0_$__cuda_sm20_div_rn_f64_full
        .type           $__internal_0_$__cuda_sm20_div_rn_f64_full,@function
        .size           $__internal_0_$__cuda_sm20_div_rn_f64_full,($__internal_1_$__cuda_sm20_dsqrt_rn_f64_mediumpath_v1 - $__internal_0_$__cuda_sm20_div_rn_f64_full)
$__internal_0_$__cuda_sm20_div_rn_f64_full:
[----:B------:R-:W-:Y:S02]  /*35b0*/  VIADD R1, R1, 0xffffffe0 ;  /* 0xffffffe001017836 */ /* 0x000fe40000000000 */
[----:B------:R-:W-:Y:S02]  /*35c0*/  IMAD.MOV.U32 R3, RZ, RZ, R7 ;  /* 0x000000ffff037224 */ /* 0x000fe400078e0007 */
[----:B------:R-:W-:Y:S01]  /*35d0*/  IMAD.MOV.U32 R7, RZ, RZ, R5 ;  /* 0x000000ffff077224 */ /* 0x000fe200078e0005 */
[----:B------:R-:W-:Y:S04]  /*35e0*/  STL [R1+0x18], R23 ;  /* 0x0000181701007387 */ /* 0x000fe80000100800 */
[----:B------:R-:W-:Y:S04]  /*35f0*/  STL [R1+0x14], R22 ;  /* 0x0000141601007387 */ /* 0x000fe80000100800 */
[----:B------:R-:W-:Y:S04]  /*3600*/  STL [R1+0x10], R19 ;  /* 0x0000101301007387 */ /* 0x000fe80000100800 */
[----:B------:R-:W-:Y:S04]  /*3610*/  STL [R1+0xc], R18 ;  /* 0x00000c1201007387 */ /* 0x000fe80000100800 */
[----:B------:R-:W-:Y:S04]  /*3620*/  STL [R1+0x8], R17 ;  /* 0x0000081101007387 */ /* 0x000fe80000100800 */
[----:B------:R-:W-:Y:S04]  /*3630*/  STL [R1+0x4], R16 ;  /* 0x0000041001007387 */ /* 0x000fe80000100800 */
[----:B------:R0:W-:Y:S02]  /*3640*/  STL [R1], R2 ;  /* 0x0000000201007387 */ /* 0x0001e40000100800 */
[----:B0-----:R-:W-:Y:S01]  /*3650*/  MOV R2, R6 ;  /* 0x0000000600027202 */ /* 0x001fe20000000f00 */
[----:B------:R-:W-:Y:S01]  /*3660*/  IMAD.MOV.U32 R6, RZ, RZ, R4 ;  /* 0x000000ffff067224 */ /* 0x000fe200078e0004 */
[C---:B------:R-:W-:Y:S01]  /*3670*/  FSETP.GEU.AND P0, PT, |R3|.reuse, 1.469367938527859385e-39, PT ;  /* 0x001000000300780b */ /* 0x040fe20003f0e200 */
[----:B------:R-:W-:Y:S01]  /*3680*/  IMAD.MOV.U32 R4, RZ, RZ, 0x1 ;  /* 0x00000001ff047424 */ /* 0x000fe200078e00ff */
[----:B------:R-:W-:Y:S01]  /*3690*/  LOP3.LUT R8, R3, 0x800fffff, RZ, 0xc0, !PT ;  /* 0x800fffff03087812 */ /* 0x000fe200078ec0ff */
[----:B------:R-:W-:Y:S01]  /*36a0*/  IMAD.MOV.U32 R16, RZ, RZ, 0x1ca00000 ;  /* 0x1ca00000ff107424 */ /* 0x000fe200078e00ff */
[----:B------:R-:W-:Y:S01]  /*36b0*/  FSETP.GEU.AND P2, PT, |R7|, 1.469367938527859385e-39, PT ;  /* 0x001000000700780b */ /* 0x000fe20003f4e200 */
[----:B------:R-:W-:Y:S01]  /*36c0*/  BSSY.RECONVERGENT B0, `(.L_x_33) ;  /* 0x000004f000007945 */ /* 0x000fe20003800200 */
[----:B------:R-:W-:-:S02]  /*36d0*/  LOP3.LUT R9, R8, 0x3ff00000, RZ, 0xfc, !PT ;  /* 0x3ff0000008097812 */ /* 0x000fc400078efcff */
[----:B------:R-:W-:Y:S02]  /*36e0*/  MOV R8, R2 ;  /* 0x0000000200087202 */ /* 0x000fe40000000f00 */
[----:B------:R-:W-:Y:S02]  /*36f0*/  LOP3.LUT R18, R3, 0x7ff00000, RZ, 0xc0, !PT ;  /* 0x7ff0000003127812 */ /* 0x000fe400078ec0ff */
[----:B------:R-:W-:Y:S01]  /*3700*/  LOP3.LUT R19, R7, 0x7ff00000, RZ, 0xc0, !PT ;  /* 0x7ff0000007137812 */ /* 0x000fe200078ec0ff */
[----:B------:R-:W-:Y:S01]  /*3710*/  @!P0 DMUL R8, R2, 8.98846567431157953865e+307 ;  /* 0x7fe0000002088828 */ /* 0x000fe20000000000 */
[-C--:B------:R-:W-:Y:S02]  /*3720*/  MOV R0, R18.reuse ;  /* 0x0000001200007202 */ /* 0x080fe40000000f00 */
[----:B------:R-:W-:Y:S01]  /*3730*/  ISETP.GE.U32.AND P1, PT, R19, R18, PT ;  /* 0x000000121300720c */ /* 0x000fe20003f26070 */
[----:B------:R-:W-:Y:S02]  /*3740*/  IMAD.MOV.U32 R17, RZ, RZ, R19 ;  /* 0x000000ffff117224 */ /* 0x000fe400078e0013 */
[----:B------:R-:W0:Y:S04]  /*3750*/  MUFU.RCP64H R5, R9 ;  /* 0x0000000900057308 */ /* 0x000e280000001800 */
[----:B------:R-:W-:-:S05]  /*3760*/  @!P0 LOP3.LUT R0, R9, 0x7ff00000, RZ, 0xc0, !PT ;  /* 0x7ff0000009008812 */ /* 0x000fca00078ec0ff */
[----:B------:R-:W-:Y:S01]  /*3770*/  VIADD R23, R0, 0xffffffff ;  /* 0xffffffff00177836 */ /* 0x000fe20000000000 */
[----:B0-----:R-:W-:-:S08]  /*3780*/  DFMA R10, R4, -R8, 1 ;  /* 0x3ff00000040a742b */ /* 0x001fd00000000808 */
[----:B------:R-:W-:-:S08]  /*3790*/  DFMA R10, R10, R10, R10 ;  /* 0x0000000a0a0a722b */ /* 0x000fd0000000000a */
[----:B------:R-:W-:Y:S01]  /*37a0*/  DFMA R12, R4, R10, R4 ;  /* 0x0000000a040c722b */ /* 0x000fe20000000004 */
[----:B------:R-:W-:Y:S02]  /*37b0*/  SEL R11, R16, 0x63400000, !P1 ;  /* 0x63400000100b7807 */ /* 0x000fe40004800000 */
[----:B------:R-:W-:Y:S02]  /*37c0*/  MOV R10, R6 ;  /* 0x00000006000a7202 */ /* 0x000fe40000000f00 */
[C-C-:B------:R-:W-:Y:S02]  /*37d0*/  @!P2 LOP3.LUT R4, R11.reuse, 0x80000000, R7.reuse, 0xf8, !PT ;  /* 0x800000000b04a812 */ /* 0x140fe400078ef807 */
[----:B------:R-:W-:Y:S01]  /*37e0*/  LOP3.LUT R11, R11, 0x800fffff, R7, 0xf8, !PT ;  /* 0x800fffff0b0b7812 */ /* 0x000fe200078ef807 */
[----:B------:R-:W-:Y:S01]  /*37f0*/  DFMA R14, R12, -R8, 1 ;  /* 0x3ff000000c0e742b */ /* 0x000fe20000000808 */
[----:B------:R-:W-:Y:S01]  /*3800*/  @!P2 LOP3.LUT R5, R4, 0x100000, RZ, 0xfc, !PT ;  /* 0x001000000405a812 */ /* 0x000fe200078efcff */
[----:B------:R-:W-:-:S06]  /*3810*/  @!P2 IMAD.MOV.U32 R4, RZ, RZ, RZ ;  /* 0x000000ffff04a224 */ /* 0x000fcc00078e00ff */
[----:B------:R-:W-:Y:S02]  /*3820*/  @!P2 DFMA R10, R10, 2, -R4 ;  /* 0x400000000a0aa82b */ /* 0x000fe40000000804 */
[----:B------:R-:W-:-:S08]  /*3830*/  DFMA R14, R12, R14, R12 ;  /* 0x0000000e0c0e722b */ /* 0x000fd0000000000c */
[----:B------:R-:W-:Y:S01]  /*3840*/  @!P2 LOP3.LUT R17, R11, 0x7ff00000, RZ, 0xc0, !PT ;  /* 0x7ff000000b11a812 */ /* 0x000fe200078ec0ff */
[----:B------:R-:W-:-:S04]  /*3850*/  DMUL R4, R14, R10 ;  /* 0x0000000a0e047228 */ /* 0x000fc80000000000 */
[----:B------:R-:W-:-:S04]  /*3860*/  VIADD R22, R17, 0xffffffff ;  /* 0xffffffff11167836 */ /* 0x000fc80000000000 */
[----:B------:R-:W-:Y:S01]  /*3870*/  DFMA R12, R4, -R8, R10 ;  /* 0x80000008040c722b */ /* 0x000fe2000000000a */
[----:B------:R-:W-:-:S04]  /*3880*/  ISETP.GT.U32.AND P0, PT, R22, 0x7feffffe, PT ;  /* 0x7feffffe1600780c */ /* 0x000fc80003f04070 */
[----:B------:R-:W-:-:S03]  /*3890*/  ISETP.GT.U32.OR P0, PT, R23, 0x7feffffe, P0 ;  /* 0x7feffffe1700780c */ /* 0x000fc60000704470 */
[----:B------:R-:W-:-:S10]  /*38a0*/  DFMA R12, R14, R12, R4 ;  /* 0x0000000c0e0c722b */ /* 0x000fd40000000004 */
[----:B------:R-:W-:Y:S05]  /*38b0*/  @P0 BRA `(.L_x_34) ;  /* 0x0000000000680947 */ /* 0x000fea0003800000 */
[CC--:B------:R-:W-:Y:S01]  /*38c0*/  VIADDMNMX R0, R19.reuse, -R18.reuse, 0xb9600000, !PT ;  /* 0xb960000013007446 */ /* 0x0c0fe20007800912 */
[----:B------:R-:W-:Y:S01]  /*38d0*/  IMAD.MOV.U32 R6, RZ, RZ, RZ ;  /* 0x000000ffff067224 */ /* 0x000fe200078e00ff */
[----:B------:R-:W-:Y:S02]  /*38e0*/  ISETP.GE.U32.AND P0, PT, R19, R18, PT ;  /* 0x000000121300720c */ /* 0x000fe40003f06070 */
[----:B------:R-:W-:Y:S02]  /*38f0*/  VIMNMX R0, PT, PT, R0, 0x46a00000, PT ;  /* 0x46a0000000007848 */ /* 0x000fe40003fe0100 */
[----:B------:R-:W-:-:S04]  /*3900*/  SEL R5, R16, 0x63400000, !P0 ;  /* 0x6340000010057807 */ /* 0x000fc80004000000 */
[----:B------:R-:W-:-:S05]  /*3910*/  IADD3 R0, PT, PT, -R5, R0, RZ ;  /* 0x0000000005007210 */ /* 0x000fca0007ffe1ff */
[----:B------:R-:W-:-:S06]  /*3920*/  VIADD R7, R0, 0x7fe00000 ;  /* 0x7fe0000000077836 */ /* 0x000fcc0000000000 */
[----:B------:R-:W-:-:S10]  /*3930*/  DMUL R4, R12, R6 ;  /* 0x000000060c047228 */ /* 0x000fd40000000000 */
[----:B------:R-:W-:-:S13]  /*3940*/  FSETP.GTU.AND P0, PT, |R5|, 1.469367938527859385e-39, PT ;  /* 0x001000000500780b */ /* 0x000fda0003f0c200 */
[----:B------:R-:W-:Y:S05]  /*3950*/  @P0 BRA `(.L_x_35) ;  /* 0x0000000000940947 */ /* 0x000fea0003800000 */
[----:B------:R-:W-:Y:S01]  /*3960*/  DFMA R8, R12, -R8, R10 ;  /* 0x800000080c08722b */ /* 0x000fe2000000000a */
[----:B------:R-:W-:-:S09]  /*3970*/  MOV R6, RZ ;  /* 0x000000ff00067202 */ /* 0x000fd20000000f00 */
[C---:B------:R-:W-:Y:S02]  /*3980*/  FSETP.NEU.AND P0, PT, R9.reuse, RZ, PT ;  /* 0x000000ff0900720b */ /* 0x040fe40003f0d000 */
[----:B------:R-:W-:-:S04]  /*3990*/  LOP3.LUT R11, R9, 0x80000000, R3, 0x48, !PT ;  /* 0x80000000090b7812 */ /* 0x000fc800078e4803 */
[----:B------:R-:W-:-:S07]  /*39a0*/  LOP3.LUT R7, R11, R7, RZ, 0xfc, !PT ;  /* 0x000000070b077212 */ /* 0x000fce00078efcff */
[----:B------:R-:W-:Y:S05]  /*39b0*/  @!P0 BRA `(.L_x_35) ;  /* 0x00000000007c8947 */ /* 0x000fea0003800000 */
[----:B------:R-:W-:Y:S01]  /*39c0*/  IMAD.MOV R3, RZ, RZ, -R0 ;  /* 0x000000ffff037224 */ /* 0x000fe200078e0a00 */
[----:B------:R-:W-:Y:S01]  /*39d0*/  DMUL.RP R6, R12, R6 ;  /* 0x000000060c067228 */ /* 0x000fe20000008000 */
[----:B------:R-:W-:-:S06]  /*39e0*/  IMAD.MOV.U32 R2, RZ, RZ, RZ ;  /* 0x000000ffff027224 */ /* 0x000fcc00078e00ff */
[----:B------:R-:W-:-:S03]  /*39f0*/  DFMA R2, R4, -R2, R12 ;  /* 0x800000020402722b */ /* 0x000fc6000000000c */
[----:B------:R-:W-:-:S03]  /*3a00*/  LOP3.LUT R11, R7, R11, RZ, 0x3c, !PT ;  /* 0x0000000b070b7212 */ /* 0x000fc600078e3cff */
[----:B------:R-:W-:-:S04]  /*3a10*/  IADD3 R2, PT, PT, -R0, -0x43300000, RZ ;  /* 0xbcd0000000027810 */ /* 0x000fc80007ffe1ff */
[----:B------:R-:W-:-:S04]  /*3a20*/  FSETP.NEU.AND P0, PT, |R3|, R2, PT ;  /* 0x000000020300720b */ /* 0x000fc80003f0d200 */
[----:B------:R-:W-:Y:S02]  /*3a30*/  FSEL R4, R6, R4, !P0 ;  /* 0x0000000406047208 */ /* 0x000fe40004000000 */
[----:B------:R-:W-:Y:S01]  /*3a40*/  FSEL R5, R11, R5, !P0 ;  /* 0x000000050b057208 */ /* 0x000fe20004000000 */
[----:B------:R-:W-:Y:S06]  /*3a50*/  BRA `(.L_x_35) ;  /* 0x0000000000547947 */ /* 0x000fec0003800000 */
.L_x_34:
[----:B------:R-:W-:-:S14]  /*3a60*/  DSETP.NAN.AND P0, PT, R6, R6, PT ;  /* 0x000000060600722a */ /* 0x000fdc0003f08000 */
[----:B------:R-:W-:Y:S05]  /*3a70*/  @P0 BRA `(.L_x_36) ;  /* 0x0000000000440947 */ /* 0x000fea0003800000 */
[----:B------:R-:W-:-:S14]  /*3a80*/  DSETP.NAN.AND P0, PT, R2, R2, PT ;  /* 0x000000020200722a */ /* 0x000fdc0003f08000 */
[----:B------:R-:W-:Y:S05]  /*3a90*/  @P0 BRA `(.L_x_37) ;  /* 0x0000000000300947 */ /* 0x000fea0003800000 */
[----:B------:R-:W-:Y:S01]  /*3aa0*/  ISETP.NE.AND P0, PT, R17, R0, PT ;  /* 0x000000001100720c */ /* 0x000fe20003f05270 */
[----:B------:R-:W-:Y:S01]  /*3ab0*/  IMAD.MOV.U32 R5, RZ, RZ, -0x80000 ;  /* 0xfff80000ff057424 */ /* 0x000fe200078e00ff */
[----:B------:R-:W-:-:S11]  /*3ac0*/  MOV R4, 0x0 ;  /* 0x0000000000047802 */ /* 0x000fd60000000f00 */
[----:B------:R-:W-:Y:S05]  /*3ad0*/  @!P0 BRA `(.L_x_35) ;  /* 0x0000000000348947 */ /* 0x000fea0003800000 */
[----:B------:R-:W-:Y:S02]  /*3ae0*/  ISETP.NE.AND P0, PT, R17, 0x7ff00000, PT ;  /* 0x7ff000001100780c */ /* 0x000fe40003f05270 */
[----:B------:R-:W-:Y:S02]  /*3af0*/  LOP3.LUT R5, R7, 0x80000000, R3, 0x48, !PT ;  /* 0x8000000007057812 */ /* 0x000fe400078e4803 */
[----:B------:R-:W-:-:S13]  /*3b00*/  ISETP.EQ.OR P0, PT, R0, RZ, !P0 ;  /* 0x000000ff0000720c */ /* 0x000fda0004702670 */
[----:B------:R-:W-:Y:S01]  /*3b10*/  @P0 LOP3.LUT R0, R5, 0x7ff00000, RZ, 0xfc, !PT ;  /* 0x7ff0000005000812 */ /* 0x000fe200078efcff */
[----:B------:R-:W-:Y:S01]  /*3b20*/  @!P0 IMAD.MOV.U32 R4, RZ, RZ, RZ ;  /* 0x000000ffff048224 */ /* 0x000fe200078e00ff */
[----:B------:R-:W-:-:S03]  /*3b30*/  @P0 MOV R4, RZ ;  /* 0x000000ff00040202 */ /* 0x000fc60000000f00 */
[----:B------:R-:W-:Y:S01]  /*3b40*/  @P0 IMAD.MOV.U32 R5, RZ, RZ, R0 ;  /* 0x000000ffff050224 */ /* 0x000fe200078e0000 */
[----:B------:R-:W-:Y:S06]  /*3b50*/  BRA `(.L_x_35) ;  /* 0x0000000000147947 */ /* 0x000fec0003800000 */
.L_x_37:
[----:B------:R-:W-:Y:S02]  /*3b60*/  LOP3.LUT R5, R3, 0x80000, RZ, 0xfc, !PT ;  /* 0x0008000003057812 */ /* 0x000fe400078efcff */
[----:B------:R-:W-:Y:S01]  /*3b70*/  MOV R4, R2 ;  /* 0x0000000200047202 */ /* 0x000fe20000000f00 */
[----:B------:R-:W-:Y:S06]  /*3b80*/  BRA `(.L_x_35) ;  /* 0x0000000000087947 */ /* 0x000fec0003800000 */
.L_x_36:
[----:B------:R-:W-:Y:S01]  /*3b90*/  LOP3.LUT R5, R7, 0x80000, RZ, 0xfc, !PT ;  /* 0x0008000007057812 */ /* 0x000fe200078efcff */
[----:B------:R-:W-:-:S07]  /*3ba0*/  IMAD.MOV.U32 R4, RZ, RZ, R6 ;  /* 0x000000ffff047224 */ /* 0x000fce00078e0006 */
.L_x_35:
[----:B------:R-:W-:Y:S05]  /*3bb0*/  BSYNC.RECONVERGENT B0 ;  /* 0x0000000000007941 */ /* 0x000fea0003800200 */
.L_x_33:
[----:B------:R-:W2:Y:S04]  /*3bc0*/  LDL R2, [R1] ;  /* 0x0000000001027983 */ /* 0x000ea80000100800 */
        /* <DEDUP_REMOVED lines=8> */
        .weak           $__internal_1_$__cuda_sm20_dsqrt_rn_f64_mediumpath_v1
        .type           $__internal_1_$__cuda_sm20_dsqrt_rn_f64_mediumpath_v1,@function
        .size           $__internal_1_$__cuda_sm20_dsqrt_rn_f64_mediumpath_v1,(.L_x_214 - $__internal_1_$__cuda_sm20_dsqrt_rn_f64_mediumpath_v1)
$__internal_1_$__cuda_sm20_dsqrt_rn_f64_mediumpath_v1:
[----:B------:R-:W-:Y:S01]  /*3c50*/  VIADD R1, R1, 0xfffffff8 ;  /* 0xfffffff801017836 */ /* 0x000fe20000000000 */
[----:B------:R-:W-:-:S04]  /*3c60*/  MOV R3, R5 ;  /* 0x0000000500037202 */ /* 0x000fc80000000f00 */
[----:B------:R0:W-:Y:S02]  /*3c70*/  STL [R1], R2 ;  /* 0x0000000201007387 */ /* 0x0001e40000100800 */
[----:B0-----:R-:W-:Y:S01]  /*3c80*/  IMAD.MOV.U32 R2, RZ, RZ, R4 ;  /* 0x000000ffff027224 */ /* 0x001fe200078e0004 */
[----:B------:R-:W-:Y:S01]  /*3c90*/  ISETP.GE.U32.AND P0, PT, R6, -0x3400000, PT ;  /* 0xfcc000000600780c */ /* 0x000fe20003f06070 */
[----:B------:R-:W-:-:S12]  /*3ca0*/  BSSY.RECONVERGENT B0, `(.L_x_38) ;  /* 0x0000023000007945 */ /* 0x000fd80003800200 */
[----:B------:R-:W-:Y:S05]  /*3cb0*/  @!P0 BRA `(.L_x_39) ;  /* 0x0000000000208947 */ /* 0x000fea0003800000 */
[----:B------:R-:W-:-:S10]  /*3cc0*/  DFMA.RM R8, R8, R10, R12 ;  /* 0x0000000a0808722b */ /* 0x000fd4000000400c */
[----:B------:R-:W-:-:S04]  /*3cd0*/  IADD3 R4, P0, PT, R8, 0x1, RZ ;  /* 0x0000000108047810 */ /* 0x000fc80007f1e0ff */
[----:B------:R-:W-:-:S06]  /*3ce0*/  IADD3.X R5, PT, PT, RZ, R9, RZ, P0, !PT ;  /* 0x00000009ff057210 */ /* 0x000fcc00007fe4ff */
[----:B------:R-:W-:-:S08]  /*3cf0*/  DFMA.RP R2, -R8, R4, R2 ;  /* 0x000000040802722b */ /* 0x000fd00000008102 */
[----:B------:R-:W-:-:S06]  /*3d00*/  DSETP.GT.AND P0, PT, R2, RZ, PT ;  /* 0x000000ff0200722a */ /* 0x000fcc0003f04000 */
[----:B------:R-:W-:Y:S02]  /*3d10*/  FSEL R4, R4, R8, P0 ;  /* 0x0000000804047208 */ /* 0x000fe40000000000 */
[----:B------:R-:W-:Y:S01]  /*3d20*/  FSEL R5, R5, R9, P0 ;  /* 0x0000000905057208 */ /* 0x000fe20000000000 */
[----:B------:R-:W-:Y:S06]  /*3d30*/  BRA `(.L_x_40) ;  /* 0x0000000000647947 */ /* 0x000fec0003800000 */
.L_x_39:
[----:B------:R-:W-:-:S14]  /*3d40*/  DSETP.NE.AND P0, PT, R2, RZ, PT ;  /* 0x000000ff0200722a */ /* 0x000fdc0003f05000 */
[----:B------:R-:W-:Y:S05]  /*3d50*/  @!P0 BRA `(.L_x_41) ;  /* 0x0000000000588947 */ /* 0x000fea0003800000 */
[----:B------:R-:W-:-:S13]  /*3d60*/  ISETP.GE.AND P0, PT, R3, RZ, PT ;  /* 0x000000ff0300720c */ /* 0x000fda0003f06270 */
[----:B------:R-:W-:Y:S01]  /*3d70*/  @!P0 IMAD.MOV.U32 R4, RZ, RZ, 0x0 ;  /* 0x00000000ff048424 */ /* 0x000fe200078e00ff */
[----:B------:R-:W-:Y:S01]  /*3d80*/  @!P0 MOV R5, 0xfff80000 ;  /* 0xfff8000000058802 */ /* 0x000fe20000000f00 */
[----:B------:R-:W-:Y:S06]  /*3d90*/  @!P0 BRA `(.L_x_40) ;  /* 0x00000000004c8947 */ /* 0x000fec0003800000 */
[----:B------:R-:W-:-:S13]  /*3da0*/  ISETP.GT.AND P0, PT, R3, 0x7fefffff, PT ;  /* 0x7fefffff0300780c */ /* 0x000fda0003f04270 */
[----:B------:R-:W-:Y:S05]  /*3db0*/  @P0 BRA `(.L_x_41) ;  /* 0x0000000000400947 */ /* 0x000fea0003800000 */
[----:B------:R-:W-:Y:S01]  /*3dc0*/  DMUL R2, R2, 8.11296384146066816958e+31 ;  /* 0x4690000002027828 */ /* 0x000fe20000000000 */
[----:B------:R-:W-:Y:S01]  /*3dd0*/  IMAD.MOV.U32 R4, RZ, RZ, RZ ;  /* 0x000000ffff047224 */ /* 0x000fe200078e00ff */
[----:B------:R-:W-:Y:S01]  /*3de0*/  MOV R8, 0x0 ;  /* 0x0000000000087802 */ /* 0x000fe20000000f00 */
[----:B------:R-:W-:-:S03]  /*3df0*/  IMAD.MOV.U32 R9, RZ, RZ, 0x3fd80000 ;  /* 0x3fd80000ff097424 */ /* 0x000fc600078e00ff */
[----:B------:R-:W0:Y:S02]  /*3e00*/  MUFU.RSQ64H R5, R3 ;  /* 0x0000000300057308 */ /* 0x000e240000001c00 */
[----:B0-----:R-:W-:-:S08]  /*3e10*/  DMUL R6, R4, R4 ;  /* 0x0000000404067228 */ /* 0x001fd00000000000 */
[----:B------:R-:W-:-:S08]  /*3e20*/  DFMA R6, R2, -R6, 1 ;  /* 0x3ff000000206742b */ /* 0x000fd00000000806 */
[----:B------:R-:W-:Y:S02]  /*3e30*/  DFMA R8, R6, R8, 0.5 ;  /* 0x3fe000000608742b */ /* 0x000fe40000000008 */
[----:B------:R-:W-:-:S08]  /*3e40*/  DMUL R6, R4, R6 ;  /* 0x0000000604067228 */ /* 0x000fd00000000000 */
[----:B------:R-:W-:-:S08]  /*3e50*/  DFMA R6, R8, R6, R4 ;  /* 0x000000060806722b */ /* 0x000fd00000000004 */
[----:B------:R-:W-:Y:S02]  /*3e60*/  DMUL R4, R2, R6 ;  /* 0x0000000602047228 */ /* 0x000fe40000000000 */
[----:B------:R-:W-:-:S06]  /*3e70*/  IADD3 R7, PT, PT, R7, -0x100000, RZ ;  /* 0xfff0000007077810 */ /* 0x000fcc0007ffe0ff */
[----:B------:R-:W-:-:S08]  /*3e80*/  DFMA R8, R4, -R4, R2 ;  /* 0x800000040408722b */ /* 0x000fd00000000002 */
[----:B------:R-:W-:-:S10]  /*3e90*/  DFMA R4, R6, R8, R4 ;  /* 0x000000080604722b */ /* 0x000fd40000000004 */
[----:B------:R-:W-:Y:S01]  /*3ea0*/  VIADD R5, R5, 0xfcb00000 ;  /* 0xfcb0000005057836 */ /* 0x000fe20000000000 */
[----:B------:R-:W-:Y:S06]  /*3eb0*/  BRA `(.L_x_40) ;  /* 0x0000000000047947 */ /* 0x000fec0003800000 */
.L_x_41:
[----:B------:R-:W-:-:S11]  /*3ec0*/  DADD R4, R2, R2 ;  /* 0x0000000002047229 */ /* 0x000fd60000000002 */
.L_x_40:
[----:B------:R-:W-:Y:S05]  /*3ed0*/  BSYNC.RECONVERGENT B0 ;  /* 0x0000000000007941 */ /* 0x000fea0003800200 */
.L_x_38:
[----:B------:R0:W2:Y:S02]  /*3ee0*/  LDL R2, [R1] ;  /* 0x0000000001027983 */ /* 0x0000a40000100800 */
[----:B0-----:R-:W-:Y:S01]  /*3ef0*/  IADD3 R1, PT, PT, R1, 0x8, RZ ;  /* 0x0000000801017810 */ /* 0x001fe20007ffe0ff */
[----:B--2---:R-:W-:Y:S06]  /*3f00*/  RET.REL.NODEC R20 `(_Z12create_worldPP3ObjiPP5Scene) ;  /* 0xffffffc0143c7950 */ /* 0x004fec0003c3ffff */
.L_x_42:
[----:B------:R-:W-:-:S00]  /*3f10*/  BRA `(.L_x_42) ;  /* 0xfffffffc00fc7947 */ /* 0x000fc0000383ffff */
[----:B------:R-:W-:-:S00]  /*3f20*/  NOP ;  /* 0x0000000000007918 */ /* 0x000fc00000000000 */
        /* <DEDUP_REMOVED lines=13> */
.L_x_214:


//--------------------- .text._Z11calc_renderiiP4DatafiPP5SceneP3VecP17curandStateXORWOWiiii --------------------------
	.section	.text._Z11calc_renderiiP4DatafiPP5SceneP3VecP17curandStateXORWOWiiii,"ax",@progbits
	.align	128
        .global         _Z11calc_renderiiP4DatafiPP5SceneP3VecP17curandStateXORWOWiiii
        .type           _Z11calc_renderiiP4DatafiPP5SceneP3VecP17curandStateXORWOWiiii,@function
        .size           _Z11calc_renderiiP4DatafiPP5SceneP3VecP17curandStateXORWOWiiii,(.L_x_227 - _Z11calc_renderiiP4DatafiPP5SceneP3VecP17curandStateXORWOWiiii)
        .other          _Z11calc_renderiiP4DatafiPP5SceneP3VecP17curandStateXORWOWiiii,@"STO_CUDA_ENTRY STV_DEFAULT"
_Z11calc_renderiiP4DatafiPP5SceneP3VecP17curandStateXORWOWiiii:
.text._Z11calc_renderiiP4DatafiPP5SceneP3VecP17curandStateXORWOWiiii:
[----:B------:R-:W0:Y:S01]  /*0000*/  LDC R1, c[0x0][0x37c] ;  /* 0x0000df00ff017b82 */ /* 0x000e220000000800 */
[----:B------:R-:W1:Y:S01]  /*0010*/  S2R R25, SR_TID.X ;  /* 0x0000000000197919 */ /* 0x000e620000002100 */
[----:B------:R-:W2:Y:S06]  /*0020*/  LDCU UR41, c[0x0][0x2fc] ;  /* 0x00005f80ff2977ac */ /* 0x000eac0008000800 */
[----:B------:R-:W1:Y:S01]  /*0030*/  S2UR UR4, SR_CTAID.X ;  /* 0x00000000000479c3 */ /* 0x000e620000002500 */
[----:B0-----:R-:W-:Y:S01]  /*0040*/  VIADD R1, R1, 0xffffff70 ;  /* 0xffffff7001017836 */ /* 0x001fe20000000000 */
[----:B------:R-:W0:Y:S01]  /*0050*/  S2R R2, SR_TID.Y ;  /* 0x0000000000027919 */ /* 0x000e220000002200 */
[----:B------:R-:W3:Y:S03]  /*0060*/  LDCU UR6, c[0x0][0x3b8] ;  /* 0x00007700ff0677ac */ /* 0x000ee60008000800 */
[C---:B------:R-:W-:Y:S01]  /*0070*/  R2UR UR42, R1.reuse ;  /* 0x00000000012a72ca */ /* 0x040fe200000e0000 */
[----:B------:R-:W4:Y:S01]  /*0080*/  LDCU UR7, c[0x0][0x3b4] ;  /* 0x00007680ff0777ac */ /* 0x000f220008000800 */
[----:B------:R-:W1:Y:S01]  /*0090*/  LDC R0, c[0x0][0x360] ;  /* 0x0000d800ff007b82 */ /* 0x000e620000000800 */
[----:B------:R-:W5:Y:S07]  /*00a0*/  LDCU UR40, c[0x0][0x2f8] ;  /* 0x00005f00ff2877ac */ /* 0x000f6e0008000800 */
[----:B------:R-:W0:Y:S08]  /*00b0*/  S2UR UR5, SR_CTAID.Y ;  /* 0x00000000000579c3 */ /* 0x000e300000002600 */
[----:B------:R-:W0:Y:S01]  /*00c0*/  LDC R3, c[0x0][0x364] ;  /* 0x0000d900ff037b82 */ /* 0x000e220000000800 */
[----:B-1----:R-:W-:Y:S01]  /*00d0*/  IMAD R25, R0, UR4, R25 ;  /* 0x0000000400197c24 */ /* 0x002fe2000f8e0219 */
[----:B------:R-:W-:-:S04]  /*00e0*/  R2UR UR4, R1 ;  /* 0x00000000010472ca */ /* 0x000fc800000e0000 */
[----:B---3--:R-:W-:-:S09]  /*00f0*/  ISETP.GE.AND P0, PT, R25, UR6, PT ;  /* 0x0000000619007c0c */ /* 0x008fd2000bf06270 */
[----:B-----5:R-:W-:Y:S01]  /*0100*/  UIADD3 UR40, UP0, UPT, UR4, UR40, URZ ;  /* 0x0000002804287290 */ /* 0x020fe2000ff1e0ff */
[----:B0-----:R-:W-:-:S03]  /*0110*/  IMAD R2, R3, UR5, R2 ;  /* 0x0000000503027c24 */ /* 0x001fc6000f8e0202 */
[----:B--2---:R-:W-:Y:S02]  /*0120*/  UIADD3.X UR41, UPT, UPT, URZ, UR41, URZ, UP0, !UPT ;  /* 0x00000029ff297290 */ /* 0x004fe400087fe4ff */
[----:B----4-:R-:W-:-:S13]  /*0130*/  ISETP.GE.OR P0, PT, R2, UR7, P0 ;  /* 0x0000000702007c0c */ /* 0x010fda0008706670 */
[----:B------:R-:W-:Y:S05]  /*0140*/  @P0 EXIT ;  /* 0x000000000000094d */ /* 0x000fea0003800000 */
[----:B------:R-:W0:Y:S01]  /*0150*/  LDCU UR4, c[0x0][0x3b0] ;  /* 0x00007600ff0477ac */ /* 0x000e220008000800 */
[----:B------:R-:W-:Y:S01]  /*0160*/  IMAD R17, R2, UR7, R25 ;  /* 0x0000000702117c24 */ /* 0x000fe2000f8e0219 */
[----:B------:R-:W1:Y:S01]  /*0170*/  LDC.64 R68, c[0x0][0x3a8] ;  /* 0x0000ea00ff447b82 */ /* 0x000e620000000a00 */
[----:B------:R-:W-:Y:S01]  /*0180*/  BSSY.RECONVERGENT B0, `(.L_x_43) ;  /* 0x00000e8000007945 */ /* 0x000fe20003800200 */
[----:B------:R-:W2:Y:S02]  /*0190*/  LDCU.64 UR36, c[0x0][0x358] ;  /* 0x00006b00ff2477ac */ /* 0x000ea40008000a00 */
[C---:B------:R-:W-:Y:S02]  /*01a0*/  ISETP.NE.AND P0, PT, R17.reuse, RZ, PT ;  /* 0x000000ff1100720c */ /* 0x040fe40003f05270 */
[--C-:B------:R-:W-:Y:S01]  /*01b0*/  SHF.R.S32.HI R16, RZ, 0x1f, R17.reuse ;  /* 0x0000001fff107819 */ /* 0x100fe20000011411 */
[----:B0-----:R-:W-:-:S04]  /*01c0*/  IMAD R0, R17, UR4, R17 ;  /* 0x0000000411007c24 */ /* 0x001fc8000f8e0211 */
[----:B------:R-:W0:Y:S01]  /*01d0*/  I2F.F64 R4, R0 ;  /* 0x0000000000047312 */ /* 0x000e220000201c00 */
[----:B-1----:R-:W-:-:S07]  /*01e0*/  IMAD.WIDE R68, R17, 0x30, R68 ;  /* 0x0000003011447825 */ /* 0x002fce00078e0244 */
[----:B0-----:R-:W0:Y:S02]  /*01f0*/  F2I.U64.F64.TRUNC R4, R4 ;  /* 0x0000000400047311 */ /* 0x001e24000030d800 */
[----:B0-----:R-:W-:Y:S02]  /*0200*/  LOP3.LUT R3, R4, 0xaad26b49, RZ, 0x3c, !PT ;  /* 0xaad26b4904037812 */ /* 0x001fe400078e3cff */
[----:B------:R-:W-:-:S03]  /*0210*/  LOP3.LUT R6, R5, 0xf7dcefdd, RZ, 0x3c, !PT ;  /* 0xf7dcefdd05067812 */ /* 0x000fc600078e3cff */
[----:B------:R-:W-:Y:S02]  /*0220*/  IMAD R3, R3, 0x4182bed5, RZ ;  /* 0x4182bed503037824 */ /* 0x000fe400078e02ff */
[----:B------:R-:W-:Y:S02]  /*0230*/  IMAD R6, R6, -0x658354e5, RZ ;  /* 0x9a7cab1b06067824 */ /* 0x000fe400078e02ff */
[C---:B------:R-:W-:Y:S01]  /*0240*/  VIADD R9, R3.reuse, 0x75bcd15 ;  /* 0x075bcd1503097836 */ /* 0x040fe20000000000 */
[C---:B------:R-:W-:Y:S01]  /*0250*/  LOP3.LUT R10, R3.reuse, 0x159a55e5, RZ, 0x3c, !PT ;  /* 0x159a55e5030a7812 */ /* 0x040fe200078e3cff */
[C---:B------:R-:W-:Y:S01]  /*0260*/  VIADD R11, R6.reuse, 0x1f123bb5 ;  /* 0x1f123bb5060b7836 */ /* 0x040fe20000000000 */
[C---:B------:R-:W-:Y:S01]  /*0270*/  IADD3 R8, PT, PT, R3.reuse, 0x64f0c9, R6 ;  /* 0x0064f0c903087810 */ /* 0x040fe20007ffe006 */
[----:B------:R-:W-:Y:S01]  /*0280*/  VIADD R7, R3, 0x583f19 ;  /* 0x00583f1903077836 */ /* 0x000fe20000000000 */
[----:B------:R-:W-:Y:S02]  /*0290*/  LOP3.LUT R6, R6, 0x5491333, RZ, 0x3c, !PT ;  /* 0x0549133306067812 */ /* 0x000fe400078e3cff */
[----:B--2---:R0:W-:Y:S04]  /*02a0*/  STG.E.64 desc[UR36][R68.64+0x8], R10 ;  /* 0x0000080a44007986 */ /* 0x0041e8000c101b24 */
[----:B------:R0:W-:Y:S04]  /*02b0*/  STG.E.64 desc[UR36][R68.64], R8 ;  /* 0x0000000844007986 */ /* 0x0001e8000c101b24 */
[----:B------:R0:W-:Y:S01]  /*02c0*/  STG.E.64 desc[UR36][R68.64+0x10], R6 ;  /* 0x0000100644007986 */ /* 0x0001e2000c101b24 */
[----:B------:R-:W-:Y:S05]  /*02d0*/  @!P0 BRA `(.L_x_44) ;  /* 0x0000000c00488947 */ /* 0x000fea0003800000 */
[----:B------:R-:W-:Y:S01]  /*02e0*/  IMAD.MOV.U32 R3, RZ, RZ, RZ ;  /* 0x000000ffff037224 */ /* 0x000fe200078e00ff */
[----:B------:R-:W-:Y:S01]  /*02f0*/  MOV R58, R16 ;  /* 0x00000010003a7202 */ /* 0x000fe20000000f00 */
[----:B------:R-:W-:-:S07]  /*0300*/  IMAD.MOV.U32 R49, RZ, RZ, R17 ;  /* 0x000000ffff317224 */ /* 0x000fce00078e0011 */
.L_x_50:
[----:B------:R-:W-:Y:S01]  /*0310*/  LOP3.LUT R51, R49, 0x3, RZ, 0xc0, !PT ;  /* 0x0000000331337812 */ /* 0x000fe200078ec0ff */
[----:B------:R-:W-:Y:S03]  /*0320*/  BSSY.RECONVERGENT B1, `(.L_x_45) ;  /* 0x00000c5000017945 */ /* 0x000fe60003800200 */
[----:B------:R-:W-:-:S04]  /*0330*/  ISETP.NE.U32.AND P0, PT, R51, RZ, PT ;  /* 0x000000ff3300720c */ /* 0x000fc80003f05070 */
[----:B------:R-:W-:-:S13]  /*0340*/  ISETP.NE.AND.EX P0, PT, RZ, RZ, PT, P0 ;  /* 0x000000ffff00720c */ /* 0x000fda0003f05300 */
[----:B------:R-:W-:Y:S05]  /*0350*/  @!P0 BRA `(.L_x_46) ;  /* 0x0000000c00048947 */ /* 0x000fea0003800000 */
[----:B0-----:R-:W0:Y:S01]  /*0360*/  LDC.64 R8, c[0x4][0x8] ;  /* 0x01000200ff087b82 */ /* 0x001e220000000a00 */
[----:B------:R-:W-:Y:S02]  /*0370*/  IMAD.MOV.U32 R0, RZ, RZ, RZ ;  /* 0x000000ffff007224 */ /* 0x000fe400078e00ff */
[----:B0-----:R-:W-:-:S07]  /*0380*/  IMAD.WIDE.U32 R8, R3, 0xc80, R8 ;  /* 0x00000c8003087825 */ /* 0x001fce00078e0008 */
.L_x_49:
[----:B-1----:R-:W-:Y:S01]  /*0390*/  IMAD.MOV.U32 R13, RZ, RZ, RZ ;  /* 0x000000ffff0d7224 */ /* 0x002fe200078e00ff */
[----:B------:R-:W-:Y:S01]  /*03a0*/  CS2R R4, SRZ ;  /* 0x0000000000047805 */ /* 0x000fe2000001ff00 */
[----:B------:R-:W-:Y:S01]  /*03b0*/  IMAD.MOV.U32 R15, RZ, RZ, RZ ;  /* 0x000000ffff0f7224 */ /* 0x000fe200078e00ff */
[----:B------:R-:W-:-:S07]  /*03c0*/  CS2R R6, SRZ ;  /* 0x0000000000067805 */ /* 0x000fce000001ff00 */
.L_x_48:
[----:B------:R-:W-:-:S05]  /*03d0*/  IMAD.WIDE.U32 R10, R15, 0x4, R68 ;  /* 0x000000040f0a7825 */ /* 0x000fca00078e0044 */
[----:B------:R0:W5:Y:S01]  /*03e0*/  LDG.E R53, desc[UR36][R10.64+0x4] ;  /* 0x000004240a357981 */ /* 0x000162000c1e1900 */
[----:B------:R-:W-:Y:S02]  /*03f0*/  IMAD.SHL.U32 R55, R15, 0x20, RZ ;  /* 0x000000200f377824 */ /* 0x000fe400078e00ff */
[----:B------:R-:W-:-:S07]  /*0400*/  IMAD.MOV.U32 R12, RZ, RZ, RZ ;  /* 0x000000ffff0c7224 */ /* 0x000fce00078e00ff */
.L_x_47:
[----:B-----5:R-:W-:Y:S01]  /*0410*/  SHF.R.U32.HI R57, RZ, R12, R53 ;  /* 0x0000000cff397219 */ /* 0x020fe20000011635 */
[----:B0-----:R-:W-:-:S03]  /*0420*/  IMAD.IADD R10, R55, 0x1, R12 ;  /* 0x00000001370a7824 */ /* 0x001fc600078e020c */
[----:B------:R-:W-:-:S04]  /*0430*/  LOP3.LUT R11, R57, 0x1, RZ, 0xc0, !PT ;  /* 0x00000001390b7812 */ /* 0x000fc800078ec0ff */
[----:B------:R-:W-:Y:S01]  /*0440*/  ISETP.NE.U32.AND P0, PT, R11, 0x1, PT ;  /* 0x000000010b00780c */ /* 0x000fe20003f05070 */
[----:B------:R-:W-:-:S04]  /*0450*/  IMAD R11, R10, 0x5, RZ ;  /* 0x000000050a0b7824 */ /* 0x000fc800078e02ff */
[----:B------:R-:W-:-:S08]  /*0460*/  IMAD.WIDE.U32 R10, R11, 0x4, R8 ;  /* 0x000000040b0a7825 */ /* 0x000fd000078e0008 */
[----:B------:R-:W2:Y:S04]  /*0470*/  @!P0 LDG.E R14, desc[UR36][R10.64] ;  /* 0x000000240a0e8981 */ /* 0x000ea8000c1e1900 */
[----:B------:R-:W3:Y:S04]  /*0480*/  @!P0 LDG.E R19, desc[UR36][R10.64+0x4] ;  /* 0x000004240a138981 */ /* 0x000ee8000c1e1900 */
[----:B------:R-:W4:Y:S04]  /*0490*/  @!P0 LDG.E R18, desc[UR36][R10.64+0x8] ;  /* 0x000008240a128981 */ /* 0x000f28000c1e1900 */
[----:B------:R-:W4:Y:S04]  /*04a0*/  @!P0 LDG.E R21, desc[UR36][R10.64+0xc] ;  /* 0x00000c240a158981 */ /* 0x000f28000c1e1900 */
[----:B------:R-:W4:Y:S01]  /*04b0*/  @!P0 LDG.E R20, desc[UR36][R10.64+0x10] ;  /* 0x000010240a148981 */ /* 0x000f22000c1e1900 */
[----:B------:R-:W-:-:S13]  /*04c0*/  R2P PR, R57, 0x7e ;  /* 0x0000007e39007804 */ /* 0x000fda0000000000 */
[----:B------:R-:W4:Y:S04]  /*04d0*/  @P1 LDG.E R22, desc[UR36][R10.64+0x14] ;  /* 0x000014240a161981 */ /* 0x000f28000c1e1900 */
        /* <DEDUP_REMOVED lines=23> */
[----:B------:R-:W4:Y:S01]  /*0650*/  @P6 LDG.E R50, desc[UR36][R10.64+0x88] ;  /* 0x000088240a326981 */ /* 0x000f22000c1e1900 */
[----:B--2---:R-:W-:-:S03]  /*0660*/  @!P0 LOP3.LUT R13, R13, R14, RZ, 0x3c, !PT ;  /* 0x0000000e0d0d8212 */ /* 0x004fc600078e3cff */
[----:B------:R-:W2:Y:S01]  /*0670*/  @P1 LDG.E R14, desc[UR36][R10.64+0x1c] ;  /* 0x00001c240a0e1981 */ /* 0x000ea2000c1e1900 */
[----:B---3--:R-:W-:-:S03]  /*0680*/  @!P0 LOP3.LUT R6, R6, R19, RZ, 0x3c, !PT ;  /* 0x0000001306068212 */ /* 0x008fc600078e3cff */
[----:B------:R-:W3:Y:S01]  /*0690*/  @P1 LDG.E R19, desc[UR36][R10.64+0x18] ;  /* 0x000018240a131981 */ /* 0x000ee2000c1e1900 */
[----:B----4-:R-:W-:-:S03]  /*06a0*/  @!P0 LOP3.LUT R7, R7, R18, RZ, 0x3c, !PT ;  /* 0x0000001207078212 */ /* 0x010fc600078e3cff */
[----:B------:R-:W4:Y:S01]  /*06b0*/  @P1 LDG.E R18, desc[UR36][R10.64+0x24] ;  /* 0x000024240a121981 */ /* 0x000f22000c1e1900 */
[----:B------:R-:W-:-:S03]  /*06c0*/  @!P0 LOP3.LUT R4, R4, R21, RZ, 0x3c, !PT ;  /* 0x0000001504048212 */ /* 0x000fc600078e3cff */
[----:B------:R-:W4:Y:S01]  /*06d0*/  @P1 LDG.E R21, desc[UR36][R10.64+0x20] ;  /* 0x000020240a151981 */ /* 0x000f22000c1e1900 */
[----:B------:R-:W-:-:S03]  /*06e0*/  @!P0 LOP3.LUT R5, R5, R20, RZ, 0x3c, !PT ;  /* 0x0000001405058212 */ /* 0x000fc600078e3cff */
[----:B------:R-:W4:Y:S01]  /*06f0*/  @P2 LDG.E R20, desc[UR36][R10.64+0x30] ;  /* 0x000030240a142981 */ /* 0x000f22000c1e1900 */
[----:B------:R-:W-:-:S13]  /*0700*/  LOP3.LUT P0, RZ, R57, 0x80, RZ, 0xc0, !PT ;  /* 0x0000008039ff7812 */ /* 0x000fda000780c0ff */
[----:B------:R-:W4:Y:S04]  /*0710*/  @P0 LDG.E R52, desc[UR36][R10.64+0x8c] ;  /* 0x00008c240a340981 */ /* 0x000f28000c1e1900 */
[----:B------:R-:W4:Y:S04]  /*0720*/  @P0 LDG.E R45, desc[UR36][R10.64+0x90] ;  /* 0x000090240a2d0981 */ /* 0x000f28000c1e1900 */
[----:B------:R-:W4:Y:S04]  /*0730*/  @P0 LDG.E R54, desc[UR36][R10.64+0x94] ;  /* 0x000094240a360981 */ /* 0x000f28000c1e1900 */
[----:B------:R-:W4:Y:S04]  /*0740*/  @P0 LDG.E R47, desc[UR36][R10.64+0x98] ;  /* 0x000098240a2f0981 */ /* 0x000f28000c1e1900 */
[----:B------:R-:W4:Y:S01]  /*0750*/  @P0 LDG.E R56, desc[UR36][R10.64+0x9c] ;  /* 0x00009c240a380981 */ /* 0x000f22000c1e1900 */
[----:B------:R-:W-:-:S04]  /*0760*/  @P1 LOP3.LUT R13, R13, R22, RZ, 0x3c, !PT ;  /* 0x000000160d0d1212 */ /* 0x000fc800078e3cff */
[----:B------:R-:W-:-:S04]  /*0770*/  @P2 LOP3.LUT R13, R13, R24, RZ, 0x3c, !PT ;  /* 0x000000180d0d2212 */ /* 0x000fc800078e3cff */
[----:B------:R-:W-:-:S04]  /*0780*/  @P3 LOP3.LUT R13, R13, R28, RZ, 0x3c, !PT ;  /* 0x0000001c0d0d3212 */ /* 0x000fc800078e3cff */
[----:B------:R-:W-:-:S04]  /*0790*/  @P4 LOP3.LUT R13, R13, R34, RZ, 0x3c, !PT ;  /* 0x000000220d0d4212 */ /* 0x000fc800078e3cff */
[----:B------:R-:W-:-:S04]  /*07a0*/  @P5 LOP3.LUT R13, R13, R40, RZ, 0x3c, !PT ;  /* 0x000000280d0d5212 */ /* 0x000fc800078e3cff */
[----:B------:R-:W-:Y:S02]  /*07b0*/  @P6 LOP3.LUT R13, R13, R46, RZ, 0x3c, !PT ;  /* 0x0000002e0d0d6212 */ /* 0x000fe400078e3cff */
[----:B--2---:R-:W-:Y:S02]  /*07c0*/  @P1 LOP3.LUT R7, R7, R14, RZ, 0x3c, !PT ;  /* 0x0000000e07071212 */ /* 0x004fe400078e3cff */
[----:B---3--:R-:W-:Y:S02]  /*07d0*/  @P1 LOP3.LUT R6, R6, R19, RZ, 0x3c, !PT ;  /* 0x0000001306061212 */ /* 0x008fe400078e3cff */
[----:B----4-:R-:W-:Y:S02]  /*07e0*/  @P1 LOP3.LUT R5, R5, R18, RZ, 0x3c, !PT ;  /* 0x0000001205051212 */ /* 0x010fe400078e3cff */
[----:B------:R-:W-:Y:S02]  /*07f0*/  @P1 LOP3.LUT R4, R4, R21, RZ, 0x3c, !PT ;  /* 0x0000001504041212 */ /* 0x000fe400078e3cff */
[----:B------:R-:W-:-:S02]  /*0800*/  @P2 LOP3.LUT R6, R6, R23, RZ, 0x3c, !PT ;  /* 0x0000001706062212 */ /* 0x000fc400078e3cff */
[----:B------:R-:W-:Y:S02]  /*0810*/  @P2 LOP3.LUT R7, R7, R20, RZ, 0x3c, !PT ;  /* 0x0000001407072212 */ /* 0x000fe400078e3cff */
[----:B------:R-:W-:Y:S02]  /*0820*/  @P2 LOP3.LUT R4, R4, R27, RZ, 0x3c, !PT ;  /* 0x0000001b04042212 */ /* 0x000fe400078e3cff */
[----:B------:R-:W-:Y:S02]  /*0830*/  @P2 LOP3.LUT R5, R5, R26, RZ, 0x3c, !PT ;  /* 0x0000001a05052212 */ /* 0x000fe400078e3cff */
[----:B------:R-:W-:Y:S02]  /*0840*/  @P3 LOP3.LUT R6, R6, R29, RZ, 0x3c, !PT ;  /* 0x0000001d06063212 */ /* 0x000fe400078e3cff */
        /* <DEDUP_REMOVED lines=20> */
[----:B------:R-:W-:-:S13]  /*0990*/  R2P PR, R57.B1, 0x7f ;  /* 0x0000007f39007804 */ /* 0x000fda0000001000 */
[----:B------:R-:W2:Y:S04]  /*09a0*/  @P0 LDG.E R14, desc[UR36][R10.64+0xa0] ;  /* 0x0000a0240a0e0981 */ /* 0x000ea8000c1e1900 */
[----:B------:R-:W3:Y:S04]  /*09b0*/  @P0 LDG.E R19, desc[UR36][R10.64+0xa4] ;  /* 0x0000a4240a130981 */ /* 0x000ee8000c1e1900 */
        /* <DEDUP_REMOVED lines=28> */
[----:B--2---:R-:W-:-:S03]  /*0b80*/  @P0 LOP3.LUT R13, R13, R14, RZ, 0x3c, !PT ;  /* 0x0000000e0d0d0212 */ /* 0x004fc600078e3cff */
[----:B------:R-:W2:Y:S01]  /*0b90*/  @P1 LDG.E R14, desc[UR36][R10.64+0xbc] ;  /* 0x0000bc240a0e1981 */ /* 0x000ea2000c1e1900 */
[----:B---3--:R-:W-:-:S03]  /*0ba0*/  @P0 LOP3.LUT R6, R6, R19, RZ, 0x3c, !PT ;  /* 0x0000001306060212 */ /* 0x008fc600078e3cff */
[----:B------:R-:W3:Y:S01]  /*0bb0*/  @P1 LDG.E R19, desc[UR36][R10.64+0xb8] ;  /* 0x0000b8240a131981 */ /* 0x000ee2000c1e1900 */
[----:B----4-:R-:W-:-:S03]  /*0bc0*/  @P0 LOP3.LUT R7, R7, R18, RZ, 0x3c, !PT ;  /* 0x0000001207070212 */ /* 0x010fc600078e3cff */
[----:B------:R-:W4:Y:S01]  /*0bd0*/  @P1 LDG.E R18, desc[UR36][R10.64+0xc4] ;  /* 0x0000c4240a121981 */ /* 0x000f22000c1e1900 */
[----:B------:R-:W-:-:S03]  /*0be0*/  @P0 LOP3.LUT R4, R4, R21, RZ, 0x3c, !PT ;  /* 0x0000001504040212 */ /* 0x000fc600078e3cff */
[----:B------:R-:W4:Y:S01]  /*0bf0*/  @P1 LDG.E R21, desc[UR36][R10.64+0xc0] ;  /* 0x0000c0240a151981 */ /* 0x000f22000c1e1900 */
[----:B------:R-:W-:-:S03]  /*0c00*/  @P0 LOP3.LUT R5, R5, R20, RZ, 0x3c, !PT ;  /* 0x0000001405050212 */ /* 0x000fc600078e3cff */
[----:B------:R-:W4:Y:S01]  /*0c10*/  @P2 LDG.E R20, desc[UR36][R10.64+0xd0] ;  /* 0x0000d0240a142981 */ /* 0x000f22000c1e1900 */
[----:B------:R-:W-:-:S13]  /*0c20*/  LOP3.LUT P0, RZ, R57, 0x8000, RZ, 0xc0, !PT ;  /* 0x0000800039ff7812 */ /* 0x000fda000780c0ff */
[----:B------:R-:W4:Y:S04]  /*0c30*/  @P0 LDG.E R52, desc[UR36][R10.64+0x12c] ;  /* 0x00012c240a340981 */ /* 0x000f28000c1e1900 */
[----:B------:R-:W4:Y:S04]  /*0c40*/  @P0 LDG.E R45, desc[UR36][R10.64+0x130] ;  /* 0x000130240a2d0981 */ /* 0x000f28000c1e1900 */
[----:B------:R-:W4:Y:S04]  /*0c50*/  @P0 LDG.E R54, desc[UR36][R10.64+0x134] ;  /* 0x000134240a360981 */ /* 0x000f28000c1e1900 */
[----:B------:R-:W4:Y:S04]  /*0c60*/  @P0 LDG.E R56, desc[UR36][R10.64+0x13c] ;  /* 0x00013c240a380981 */ /* 0x000f28000c1e1900 */
[----:B------:R-:W4:Y:S01]  /*0c70*/  @P0 LDG.E R47, desc[UR36][R10.64+0x138] ;  /* 0x000138240a2f0981 */ /* 0x000f22000c1e1900 */
[----:B------:R-:W-:-:S02]  /*0c80*/  @P1 LOP3.LUT R13, R13, R22, RZ, 0x3c, !PT ;  /* 0x000000160d0d1212 */ /* 0x000fc400078e3cff */
[----:B------:R-:W-:Y:S02]  /*0c90*/  IADD3 R12, PT, PT, R12, 0x10, RZ ;  /* 0x000000100c0c7810 */ /* 0x000fe40007ffe0ff */
        /* <DEDUP_REMOVED lines=17> */
[----:B------:R-:W-:Y:S02]  /*0db0*/  ISETP.NE.AND P1, PT, R12, 0x20, PT ;  /* 0x000000200c00780c */ /* 0x000fe40003f25270 */
        /* <DEDUP_REMOVED lines=16> */
[----:B------:R-:W-:Y:S01]  /*0ec0*/  @P0 LOP3.LUT R4, R4, R47, RZ, 0x3c, !PT ;  /* 0x0000002f04040212 */ /* 0x000fe200078e3cff */
[----:B------:R-:W-:Y:S06]  /*0ed0*/  @P1 BRA `(.L_x_47) ;  /* 0xfffffff4004c1947 */ /* 0x000fec000383ffff */
[----:B------:R-:W-:-:S05]  /*0ee0*/  VIADD R15, R15, 0x1 ;  /* 0x000000010f0f7836 */ /* 0x000fca0000000000 */
[----:B------:R-:W-:-:S13]  /*0ef0*/  ISETP.NE.AND P0, PT, R15, 0x5, PT ;  /* 0x000000050f00780c */ /* 0x000fda0003f05270 */
[----:B------:R-:W-:Y:S05]  /*0f00*/  @P0 BRA `(.L_x_48) ;  /* 0xfffffff400300947 */ /* 0x000fea000383ffff */
[----:B------:R1:W-:Y:S01]  /*0f10*/  STG.E.64 desc[UR36][R68.64+0x8], R6 ;  /* 0x0000080644007986 */ /* 0x0003e2000c101b24 */
[----:B------:R-:W-:-:S03]  /*0f20*/  VIADD R0, R0, 0x1 ;  /* 0x0000000100007836 */ /* 0x000fc60000000000 */
[----:B------:R1:W-:Y:S02]  /*0f30*/  STG.E.64 desc[UR36][R68.64+0x10], R4 ;  /* 0x0000100444007986 */ /* 0x0003e4000c101b24 */
[----:B------:R-:W-:Y:S02]  /*0f40*/  ISETP.GE.U32.AND P0, PT, R0, R51, PT ;  /* 0x000000330000720c */ /* 0x000fe40003f06070 */
[----:B------:R1:W-:Y:S11]  /*0f50*/  STG.E desc[UR36][R68.64+0x4], R13 ;  /* 0x0000040d44007986 */ /* 0x0003f6000c101924 */
[----:B------:R-:W-:Y:S05]  /*0f60*/  @!P0 BRA `(.L_x_49) ;  /* 0xfffffff400088947 */ /* 0x000fea000383ffff */
.L_x_46:
[----:B------:R-:W-:Y:S05]  /*0f70*/  BSYNC.RECONVERGENT B1 ;  /* 0x0000000000017941 */ /* 0x000fea0003800200 */
.L_x_45:
[----:B------:R-:W-:Y:S01]  /*0f80*/  ISETP.GT.U32.AND P0, PT, R49, 0x3, PT ;  /* 0x000000033100780c */ /* 0x000fe20003f04070 */
[----:B------:R-:W-:Y:S01]  /*0f90*/  VIADD R3, R3, 0x1 ;  /* 0x0000000103037836 */ /* 0x000fe20000000000 */
[--C-:B------:R-:W-:Y:S02]  /*0fa0*/  SHF.R.U64 R0, R49, 0x2, R58.reuse ;  /* 0x0000000231007819 */ /* 0x100fe4000000123a */
[----:B------:R-:W-:Y:S02]  /*0fb0*/  ISETP.GT.U32.AND.EX P0, PT, R58, RZ, PT, P0 ;  /* 0x000000ff3a00720c */ /* 0x000fe40003f04100 */
[----:B-1----:R-:W-:Y:S01]  /*0fc0*/  SHF.R.U32.HI R4, RZ, 0x2, R58 ;  /* 0x00000002ff047819 */ /* 0x002fe2000001163a */
[----:B------:R-:W-:-:S04]  /*0fd0*/  IMAD.MOV.U32 R49, RZ, RZ, R0 ;  /* 0x000000ffff317224 */ /* 0x000fc800078e0000 */
[----:B------:R-:W-:-:S06]  /*0fe0*/  IMAD.MOV.U32 R58, RZ, RZ, R4 ;  /* 0x000000ffff3a7224 */ /* 0x000fcc00078e0004 */
[----:B------:R-:W-:Y:S05]  /*0ff0*/  @P0 BRA `(.L_x_50) ;  /* 0xfffffff000c40947 */ /* 0x000fea000383ffff */
.L_x_44:
[----:B------:R-:W-:Y:S05]  /*1000*/  BSYNC.RECONVERGENT B0 ;  /* 0x0000000000007941 */ /* 0x000fea0003800200 */
.L_x_43:
[----:B------:R-:W1:Y:S01]  /*1010*/  LDC R0, c[0x0][0x380] ;  /* 0x0000e000ff007b82 */ /* 0x000e620000000800 */
[----:B------:R2:W-:Y:S04]  /*1020*/  STG.E.64 desc[UR36][R68.64+0x18], RZ ;  /* 0x000018ff44007986 */ /* 0x0005e8000c101b24 */
[----:B------:R2:W-:Y:S04]  /*1030*/  STG.E desc[UR36][R68.64+0x20], RZ ;  /* 0x000020ff44007986 */ /* 0x0005e8000c101924 */
[----:B------:R2:W-:Y:S01]  /*1040*/  STG.E.64 desc[UR36][R68.64+0x28], RZ ;  /* 0x000028ff44007986 */ /* 0x0005e2000c101b24 */
[----:B-1----:R-:W-:-:S13]  /*1050*/  ISETP.GE.AND P0, PT, R0, 0x1, PT ;  /* 0x000000010000780c */ /* 0x002fda0003f06270 */
[----:B--2---:R-:W-:Y:S05]  /*1060*/  @!P0 EXIT ;  /* 0x000000000000894d */ /* 0x004fea0003800000 */
[----:B------:R-:W1:Y:S01]  /*1070*/  LDCU UR4, c[0x0][0x3b4] ;  /* 0x00007680ff0477ac */ /* 0x000e620008000800 */
[----:B------:R-:W-:Y:S01]  /*1080*/  IMAD.MOV.U32 R4, RZ, RZ, 0x1 ;  /* 0x00000001ff047424 */ /* 0x000fe200078e00ff */
[----:B------:R-:W-:Y:S08]  /*1090*/  I2F.F64 R24, R25 ;  /* 0x0000001900187312 */ /* 0x000ff00000201c00 */
[----:B-1----:R-:W1:Y:S01]  /*10a0*/  I2F.F64.U32 R22, UR4 ;  /* 0x0000000400167d12 */ /* 0x002e620008201800 */
[----:B------:R-:W2:Y:S07]  /*10b0*/  LDCU UR4, c[0x0][0x3b8] ;  /* 0x00007700ff0477ac */ /* 0x000eae0008000800 */
[----:B-1----:R-:W0:Y:S08]  /*10c0*/  MUFU.RCP64H R5, R23 ;  /* 0x0000001700057308 */ /* 0x002e300000001800 */
[----:B--2---:R-:W1:Y:S01]  /*10d0*/  I2F.F64 R18, UR4 ;  /* 0x0000000400127d12 */ /* 0x004e620008201c00 */
[----:B0-----:R-:W-:Y:S01]  /*10e0*/  DFMA R6, -R22, R4, 1 ;  /* 0x3ff000001606742b */ /* 0x001fe20000000104 */
[----:B-1----:R-:W-:-:S07]  /*10f0*/  FSETP.GEU.AND P1, PT, |R19|, 6.5827683646048100446e-37, PT ;  /* 0x036000001300780b */ /* 0x002fce0003f2e200 */
[----:B------:R-:W-:-:S08]  /*1100*/  DFMA R6, R6, R6, R6 ;  /* 0x000000060606722b */ /* 0x000fd00000000006 */
[----:B------:R-:W-:-:S08]  /*1110*/  DFMA R6, R4, R6, R4 ;  /* 0x000000060406722b */ /* 0x000fd00000000004 */
[----:B------:R-:W-:-:S08]  /*1120*/  DFMA R4, -R22, R6, 1 ;  /* 0x3ff000001604742b */ /* 0x000fd00000000106 */
[----:B------:R-:W-:-:S08]  /*1130*/  DFMA R4, R6, R4, R6 ;  /* 0x000000040604722b */ /* 0x000fd00000000006 */
[----:B------:R-:W-:-:S08]  /*1140*/  DMUL R6, R18, R4 ;  /* 0x0000000412067228 */ /* 0x000fd00000000000 */
[----:B------:R-:W-:-:S08]  /*1150*/  DFMA R8, -R22, R6, R18 ;  /* 0x000000061608722b */ /* 0x000fd00000000112 */
[----:B------:R-:W-:-:S10]  /*1160*/  DFMA R4, R4, R8, R6 ;  /* 0x000000080404722b */ /* 0x000fd40000000006 */
[----:B------:R-:W-:-:S05]  /*1170*/  FFMA R0, RZ, R23, R5 ;  /* 0x00000017ff007223 */ /* 0x000fca0000000005 */
[----:B------:R-:W-:-:S13]  /*1180*/  FSETP.GT.AND P0, PT, |R0|, 1.469367938527859385e-39, PT ;  /* 0x001000000000780b */ /* 0x000fda0003f04200 */
[----:B------:R-:W-:Y:S05]  /*1190*/  @P0 BRA P1, `(.L_x_51) ;  /* 0x00000000001c0947 */ /* 0x000fea0000800000 */
[----:B------:R-:W-:Y:S01]  /*11a0*/  MOV R4, R18 ;  /* 0x0000001200047202 */ /* 0x000fe20000000f00 */
[----:B------:R-:W-:Y:S01]  /*11b0*/  IMAD.MOV.U32 R5, RZ, RZ, R19 ;  /* 0x000000ffff057224 */ /* 0x000fe200078e0013 */
[----:B------:R-:W-:Y:S01]  /*11c0*/  MOV R20, 0x1210 ;  /* 0x0000121000147802 */ /* 0x000fe20000000f00 */
[----:B------:R-:W-:Y:S02]  /*11d0*/  IMAD.MOV.U32 R6, RZ, RZ, R22 ;  /* 0x000000ffff067224 */ /* 0x000fe400078e0016 */
[----:B------:R-:W-:Y:S02]  /*11e0*/  IMAD.MOV.U32 R7, RZ, RZ, R23 ;  /* 0x000000ffff077224 */ /* 0x000fe400078e0017 */
[----:B------:R-:W-:-:S07]  /*11f0*/  IMAD.MOV.U32 R21, RZ, RZ, 0x0 ;  /* 0x00000000ff157424 */ /* 0x000fce00078e00ff */
[----:B------:R-:W-:Y:S05]  /*1200*/  CALL.REL.NOINC `($__internal_2_$__cuda_sm20_div_rn_f64_full) ;  /* 0x0000007c00907944 */ /* 0x000fea0003c00000 */
.L_x_51:
[----:B------:R-:W0:Y:S01]  /*1210*/  MUFU.RCP64H R7, R23 ;  /* 0x0000001700077308 */ /* 0x000e220000001800 */
[----:B------:R-:W-:Y:S01]  /*1220*/  IMAD.MOV.U32 R6, RZ, RZ, 0x1 ;  /* 0x00000001ff067424 */ /* 0x000fe200078e00ff */
[----:B------:R-:W-:Y:S01]  /*1230*/  UMOV UR4, 0x60000000 ;  /* 0x6000000000047882 */ /* 0x000fe20000000000 */
[----:B------:R-:W-:Y:S01]  /*1240*/  IMAD.SHL.U32 R0, R2, 0x2, RZ ;  /* 0x0000000202007824 */ /* 0x000fe200078e00ff */
[----:B------:R-:W-:Y:S01]  /*1250*/  UMOV UR5, 0x3fe921fb ;  /* 0x3fe921fb00057882 */ /* 0x000fe20000000000 */
[----:B------:R-:W-:Y:S01]  /*1260*/  BSSY.RECONVERGENT B6, `(.L_x_52) ;  /* 0x000001a000067945 */ /* 0x000fe20003800200 */
[----:B------:R-:W-:Y:S02]  /*1270*/  DMUL R4, R4, UR4 ;  /* 0x0000000404047c28 */ /* 0x000fe40008000000 */
[----:B------:R-:W1:Y:S08]  /*1280*/  I2F.F64.U32 R2, R0 ;  /* 0x0000000000027312 */ /* 0x000e700000201800 */
[----:B------:R2:W3:Y:S01]  /*1290*/  F2F.F32.F64 R27, R4 ;  /* 0x00000004001b7310 */ /* 0x0004e20000301000 */
[----:B0-----:R-:W-:-:S02]  /*12a0*/  DFMA R8, -R22, R6, 1 ;  /* 0x3ff000001608742b */ /* 0x001fc40000000106 */
[----:B-1----:R-:W-:-:S06]  /*12b0*/  DADD R2, -R22, R2 ;  /* 0x0000000016027229 */ /* 0x002fcc0000000102 */
[----:B------:R-:W-:-:S08]  /*12c0*/  DFMA R8, R8, R8, R8 ;  /* 0x000000080808722b */ /* 0x000fd00000000008 */
[----:B------:R-:W-:Y:S01]  /*12d0*/  DFMA R8, R6, R8, R6 ;  /* 0x000000080608722b */ /* 0x000fe20000000006 */
[----:B------:R-:W-:-:S07]  /*12e0*/  FSETP.GEU.AND P1, PT, |R3|, 6.5827683646048100446e-37, PT ;  /* 0x036000000300780b */ /* 0x000fce0003f2e200 */
[----:B------:R-:W-:-:S08]  /*12f0*/  DFMA R6, -R22, R8, 1 ;  /* 0x3ff000001606742b */ /* 0x000fd00000000108 */
[----:B------:R-:W-:-:S08]  /*1300*/  DFMA R8, R8, R6, R8 ;  /* 0x000000060808722b */ /* 0x000fd00000000008 */
[----:B------:R-:W-:-:S08]  /*1310*/  DMUL R46, R8, R2 ;  /* 0x00000002082e7228 */ /* 0x000fd00000000000 */
[----:B------:R-:W-:-:S08]  /*1320*/  DFMA R6, -R22, R46, R2 ;  /* 0x0000002e1606722b */ /* 0x000fd00000000102 */
[----:B------:R-:W-:-:S10]  /*1330*/  DFMA R46, R8, R6, R46 ;  /* 0x00000006082e722b */ /* 0x000fd4000000002e */
[----:B------:R-:W-:-:S05]  /*1340*/  FFMA R6, RZ, R23, R47 ;  /* 0x00000017ff067223 */ /* 0x000fca000000002f */
[----:B------:R-:W-:-:S13]  /*1350*/  FSETP.GT.AND P0, PT, |R6|, 1.469367938527859385e-39, PT ;  /* 0x001000000600780b */ /* 0x000fda0003f04200 */
[----:B--23--:R-:W-:Y:S05]  /*1360*/  @P0 BRA P1, `(.L_x_53) ;  /* 0x0000000000240947 */ /* 0x00cfea0000800000 */
[----:B------:R-:W-:Y:S01]  /*1370*/  MOV R4, R2 ;  /* 0x0000000200047202 */ /* 0x000fe20000000f00 */
[----:B------:R-:W-:Y:S01]  /*1380*/  IMAD.MOV.U32 R5, RZ, RZ, R3 ;  /* 0x000000ffff057224 */ /* 0x000fe200078e0003 */
[----:B------:R-:W-:Y:S01]  /*1390*/  MOV R20, 0x13e0 ;  /* 0x000013e000147802 */ /* 0x000fe20000000f00 */
[----:B------:R-:W-:Y:S02]  /*13a0*/  IMAD.MOV.U32 R6, RZ, RZ, R22 ;  /* 0x000000ffff067224 */ /* 0x000fe400078e0016 */
[----:B------:R-:W-:Y:S02]  /*13b0*/  IMAD.MOV.U32 R7, RZ, RZ, R23 ;  /* 0x000000ffff077224 */ /* 0x000fe400078e0017 */
[----:B------:R-:W-:-:S07]  /*13c0*/  IMAD.MOV.U32 R21, RZ, RZ, 0x0 ;  /* 0x00000000ff157424 */ /* 0x000fce00078e00ff */
[----:B------:R-:W-:Y:S05]  /*13d0*/  CALL.REL.NOINC `($__internal_2_$__cuda_sm20_div_rn_f64_full) ;  /* 0x0000007c001c7944 */ /* 0x000fea0003c00000 */
[----:B------:R-:W-:Y:S02]  /*13e0*/  IMAD.MOV.U32 R46, RZ, RZ, R4 ;  /* 0x000000ffff2e7224 */ /* 0x000fe400078e0004 */
[----:B------:R-:W-:-:S07]  /*13f0*/  IMAD.MOV.U32 R47, RZ, RZ, R5 ;  /* 0x000000ffff2f7224 */ /* 0x000fce00078e0005 */
.L_x_53:
[----:B------:R-:W-:Y:S05]  /*1400*/  BSYNC.RECONVERGENT B6 ;  /* 0x0000000000067941 */ /* 0x000fea0003800200 */
.L_x_52:
[----:B------:R-:W0:Y:S01]  /*1410*/  MUFU.RCP64H R3, R19 ;  /* 0x0000001300037308 */ /* 0x000e220000001800 */
[----:B------:R-:W-:Y:S01]  /*1420*/  MOV R2, 0x1 ;  /* 0x0000000100027802 */ /* 0x000fe20000000f00 */
[----:B------:R-:W-:Y:S01]  /*1430*/  DADD R24, R24, R24 ;  /* 0x0000000018187229 */ /* 0x000fe20000000018 */
[----:B------:R-:W-:Y:S01]  /*1440*/  IMAD.MOV.U32 R0, RZ, RZ, 0x3ee2cb90 ;  /* 0x3ee2cb90ff007424 */ /* 0x000fe200078e00ff */
[----:B------:R-:W-:Y:S01]  /*1450*/  BSSY.RECONVERGENT B6, `(.L_x_54) ;  /* 0x000001a000067945 */ /* 0x000fe20003800200 */
[----:B------:R-:W-:-:S04]  /*1460*/  IMAD.MOV.U32 R7, RZ, RZ, 0x3ef80cdc ;  /* 0x3ef80cdcff077424 */ /* 0x000fc800078e00ff */
[----:B------:R-:W-:Y:S01]  /*1470*/  FFMA R0, R0, R7, 0.78539818525314331055 ;  /* 0x3f490fdb00007423 */ /* 0x000fe20000000007 */
[C---:B------:R-:W-:Y:S02]  /*1480*/  DADD R24, -R18.reuse, R24 ;  /* 0x0000000012187229 */ /* 0x040fe40000000118 */
[----:B0-----:R-:W-:-:S08]  /*1490*/  DFMA R4, -R18, R2, 1 ;  /* 0x3ff000001204742b */ /* 0x001fd00000000102 */
[----:B------:R-:W-:-:S08]  /*14a0*/  DFMA R4, R4, R4, R4 ;  /* 0x000000040404722b */ /* 0x000fd00000000004 */
[----:B------:R-:W-:-:S08]  /*14b0*/  DFMA R4, R2, R4, R2 ;  /* 0x000000040204722b */ /* 0x000fd00000000002 */
[----:B------:R-:W-:-:S08]  /*14c0*/  DFMA R2, -R18, R4, 1 ;  /* 0x3ff000001202742b */ /* 0x000fd00000000104 */
[----:B------:R-:W-:-:S08]  /*14d0*/  DFMA R2, R4, R2, R4 ;  /* 0x000000020402722b */ /* 0x000fd00000000004 */
[----:B------:R-:W-:-:S08]  /*14e0*/  DMUL R62, R24, -R2 ;  /* 0x80000002183e7228 */ /* 0x000fd00000000000 */
[----:B------:R-:W-:-:S08]  /*14f0*/  DFMA R4, -R18, R62, -R24 ;  /* 0x0000003e1204722b */ /* 0x000fd00000000918 */
[----:B------:R-:W-:Y:S02]  /*1500*/  DFMA R62, R2, R4, R62 ;  /* 0x00000004023e722b */ /* 0x000fe4000000003e */
[----:B------:R-:W-:Y:S01]  /*1510*/  DADD R4, -RZ, -R24 ;  /* 0x00000000ff047229 */ /* 0x000fe20000000918 */
[----:B------:R-:W0:Y:S07]  /*1520*/  F2F.F64.F32 R2, R0 ;  /* 0x0000000000027310 */ /* 0x000e2e0000201800 */
[----:B------:R-:W-:-:S02]  /*1530*/  FFMA R6, RZ, R19, R63 ;  /* 0x00000013ff067223 */ /* 0x000fc4000000003f */
[----:B------:R-:W-:-:S03]  /*1540*/  FSETP.GEU.AND P1, PT, |R5|, 6.5827683646048100446e-37, PT ;  /* 0x036000000500780b */ /* 0x000fc60003f2e200 */
[----:B------:R-:W-:Y:S01]  /*1550*/  FSETP.GT.AND P0, PT, |R6|, 1.469367938527859385e-39, PT ;  /* 0x001000000600780b */ /* 0x000fe20003f04200 */
[----:B0-----:R-:W-:-:S12]  /*1560*/  DMUL R46, R2, R46 ;  /* 0x0000002e022e7228 */ /* 0x001fd80000000000 */
[----:B------:R-:W-:Y:S05]  /*1570*/  @P0 BRA P1, `(.L_x_55) ;  /* 0x00000000001c0947 */ /* 0x000fea0000800000 */
[----:B------:R-:W-:Y:S01]  /*1580*/  IMAD.MOV.U32 R6, RZ, RZ, R18 ;  /* 0x000000ffff067224 */ /* 0x000fe200078e0012 */
[----:B------:R-:W-:Y:S01]  /*1590*/  MOV R20, 0x15d0 ;  /* 0x000015d000147802 */ /* 0x000fe20000000f00 */
[----:B------:R-:W-:Y:S02]  /*15a0*/  IMAD.MOV.U32 R7, RZ, RZ, R19 ;  /* 0x000000ffff077224 */ /* 0x000fe400078e0013 */
[----:B------:R-:W-:-:S07]  /*15b0*/  IMAD.MOV.U32 R21, RZ, RZ, 0x0 ;  /* 0x00000000ff157424 */ /* 0x000fce00078e00ff */
[----:B------:R-:W-:Y:S05]  /*15c0*/  CALL.REL.NOINC `($__internal_2_$__cuda_sm20_div_rn_f64_full) ;  /* 0x0000007800a07944 */ /* 0x000fea0003c00000 */
[----:B------:R-:W-:Y:S01]  /*15d0*/  IMAD.MOV.U32 R62, RZ, RZ, R4 ;  /* 0x000000ffff3e7224 */ /* 0x000fe200078e0004 */
[----:B------:R-:W-:-:S07]  /*15e0*/  MOV R63, R5 ;  /* 0x00000005003f7202 */ /* 0x000fce0000000f00 */
.L_x_55:
[----:B------:R-:W-:Y:S05]  /*15f0*/  BSYNC.RECONVERGENT B6 ;  /* 0x0000000000067941 */ /* 0x000fea0003800200 */
.L_x_54:
[----:B------:R-:W0:Y:S01]  /*1600*/  LDCU UR4, c[0x0][0x390] ;  /* 0x00007200ff0477ac */ /* 0x000e220008000800 */
[C---:B------:R-:W-:Y:S01]  /*1610*/  FMUL R25, R27.reuse, 0.63661974668502807617 ;  /* 0x3f22f9831b197820 */ /* 0x040fe20000400000 */
[----:B------:R-:W1:Y:S01]  /*1620*/  LDC.64 R60, c[0x0][0x388] ;  /* 0x0000e200ff3c7b82 */ /* 0x000e620000000a00 */
[----:B------:R-:W-:Y:S01]  /*1630*/  FSETP.GE.AND P1, PT, |R27|, 105615, PT ;  /* 0x47ce47801b00780b */ /* 0x000fe20003f26200 */
[----:B------:R-:W-:Y:S01]  /*1640*/  FMUL R24, RZ, R27 ;  /* 0x0000001bff187220 */ /* 0x000fe20000400000 */
[----:B------:R-:W-:Y:S02]  /*1650*/  SHF.R.U32.HI R26, RZ, 0x17, R27 ;  /* 0x00000017ff1a7819 */ /* 0x000fe4000001161b */
[----:B------:R-:W-:Y:S01]  /*1660*/  F2I.NTZ R25, R25 ;  /* 0x0000001900197305 */ /* 0x000fe20000203100 */
[----:B------:R-:W-:Y:S02]  /*1670*/  P2R R18, PR, RZ, 0x2 ;  /* 0x00000002ff127803 */ /* 0x000fe40000000000 */
[----:B------:R-:W-:-:S05]  /*1680*/  LOP3.LUT R26, R26, 0x1f, RZ, 0xc0, !PT ;  /* 0x0000001f1a1a7812 */ /* 0x000fca00078ec0ff */
[----:B0-----:R-:W0:Y:S01]  /*1690*/  F2F.F64.F32 R2, UR4 ;  /* 0x0000000400027d10 */ /* 0x001e220008201800 */
[----:B------:R-:W2:Y:S01]  /*16a0*/  LDCU UR4, c[0x0][0x384] ;  /* 0x00007080ff0477ac */ /* 0x000ea20008000800 */
[----:B0-----:R-:W-:Y:S01]  /*16b0*/  R2UR UR38, R2 ;  /* 0x00000000022672ca */ /* 0x001fe200000e0000 */
[----:B------:R-:W-:Y:S01]  /*16c0*/  IMAD.MOV.U32 R2, RZ, RZ, 0x1 ;  /* 0x00000001ff027424 */ /* 0x000fe200078e00ff */
[----:B------:R-:W-:-:S11]  /*16d0*/  R2UR UR39, R3 ;  /* 0x00000000032772ca */ /* 0x000fd600000e0000 */
[----:B------:R-:W-:Y:S02]  /*16e0*/  IMAD.U32 R6, RZ, RZ, UR38 ;  /* 0x00000026ff067e24 */ /* 0x000fe4000f8e00ff */
[----:B------:R-:W-:-:S06]  /*16f0*/  IMAD.U32 R7, RZ, RZ, UR39 ;  /* 0x00000027ff077e24 */ /* 0x000fcc000f8e00ff */
[----:B------:R-:W-:-:S06]  /*1700*/  DADD R6, R6, 1 ;  /* 0x3ff0000006067429 */ /* 0x000fcc0000000000 */
[----:B------:R-:W0:Y:S02]  /*1710*/  MUFU.RCP64H R3, R7 ;  /* 0x0000000700037308 */ /* 0x000e240000001800 */
[----:B0-----:R-:W-:-:S08]  /*1720*/  DFMA R4, -R6, R2, 1 ;  /* 0x3ff000000604742b */ /* 0x001fd00000000102 */
[----:B------:R-:W-:-:S08]  /*1730*/  DFMA R4, R4, R4, R4 ;  /* 0x000000040404722b */ /* 0x000fd00000000004 */
[----:B------:R-:W-:Y:S01]  /*1740*/  DFMA R2, R2, R4, R2 ;  /* 0x000000040202722b */ /* 0x000fe20000000002 */
[----:B------:R-:W-:Y:S02]  /*1750*/  IMAD.U32 R4, RZ, RZ, UR38 ;  /* 0x00000026ff047e24 */ /* 0x000fe4000f8e00ff */
[----:B------:R-:W-:-:S05]  /*1760*/  IMAD.U32 R5, RZ, RZ, UR39 ;  /* 0x00000027ff057e24 */ /* 0x000fca000f8e00ff */
[----:B------:R-:W-:Y:S02]  /*1770*/  DFMA R8, -R6, R2, 1 ;  /* 0x3ff000000608742b */ /* 0x000fe40000000102 */
[----:B------:R-:W-:-:S06]  /*1780*/  DADD R4, -R4, 1 ;  /* 0x3ff0000004047429 */ /* 0x000fcc0000000100 */
[----:B------:R-:W-:-:S04]  /*1790*/  DFMA R8, R2, R8, R2 ;  /* 0x000000080208722b */ /* 0x000fc80000000002 */
[----:B------:R-:W-:-:S04]  /*17a0*/  FSETP.GEU.AND P1, PT, |R5|, 6.5827683646048100446e-37, PT ;  /* 0x036000000500780b */ /* 0x000fc80003f2e200 */
[----:B------:R-:W-:-:S08]  /*17b0*/  DMUL R44, R4, R8 ;  /* 0x00000008042c7228 */ /* 0x000fd00000000000 */
[----:B------:R-:W-:-:S08]  /*17c0*/  DFMA R2, -R6, R44, R4 ;  /* 0x0000002c0602722b */ /* 0x000fd00000000104 */
[----:B------:R-:W-:Y:S01]  /*17d0*/  DFMA R44, R8, R2, R44 ;  /* 0x00000002082c722b */ /* 0x000fe2000000002c */
[----:B------:R-:W-:Y:S01]  /*17e0*/  I2FP.F32.S32 R2, R25 ;  /* 0x0000001900027245 */ /* 0x000fe20000201400 */
[----:B--2---:R-:W-:-:S04]  /*17f0*/  IMAD R9, R17, UR4, RZ ;  /* 0x0000000411097c24 */ /* 0x004fc8000f8e02ff */
[----:B------:R-:W-:Y:S01]  /*1800*/  FFMA R3, R2, -1.5707962512969970703, R27 ;  /* 0xbfc90fda02037823 */ /* 0x000fe2000000001b */
[----:B-1----:R-:W-:-:S04]  /*1810*/  IMAD.WIDE R60, R9, 0x40, R60 ;  /* 0x00000040093c7825 */ /* 0x002fc800078e023c */
[----:B------:R-:W-:Y:S01]  /*1820*/  FFMA R0, RZ, R7, R45 ;  /* 0x00000007ff007223 */ /* 0x000fe2000000002d */
[----:B------:R-:W-:-:S04]  /*1830*/  FFMA R3, R2, -7.5497894158615963534e-08, R3 ;  /* 0xb3a2216802037823 */ /* 0x000fc80000000003 */
[----:B------:R-:W-:Y:S01]  /*1840*/  FSETP.GT.AND P0, PT, |R0|, 1.469367938527859385e-39, PT ;  /* 0x001000000000780b */ /* 0x000fe20003f04200 */
[----:B------:R-:W-:-:S12]  /*1850*/  FFMA R2, R2, -5.3903029534742383927e-15, R3 ;  /* 0xa7c234c502027823 */ /* 0x000fd80000000003 */
[----:B------:R-:W-:Y:S05]  /*1860*/  @P0 BRA P1, `(.L_x_56) ;  /* 0x0000000000140947 */ /* 0x000fea0000800000 */
[----:B------:R-:W-:Y:S01]  /*1870*/  MOV R20, 0x18a0 ;  /* 0x000018a000147802 */ /* 0x000fe20000000f00 */
[----:B------:R-:W-:-:S07]  /*1880*/  IMAD.MOV.U32 R21, RZ, RZ, 0x0 ;  /* 0x00000000ff157424 */ /* 0x000fce00078e00ff */
[----:B------:R-:W-:Y:S05]  /*1890*/  CALL.REL.NOINC `($__internal_2_$__cuda_sm20_div_rn_f64_full) ;  /* 0x0000007400ec7944 */ /* 0x000fea0003c00000 */
[----:B------:R-:W-:Y:S01]  /*18a0*/  MOV R44, R4 ;  /* 0x00000004002c7202 */ /* 0x000fe20000000f00 */
[----:B------:R-:W-:-:S07]  /*18b0*/  IMAD.MOV.U32 R45, RZ, RZ, R5 ;  /* 0x000000ffff2d7224 */ /* 0x000fce00078e0005 */
.L_x_56:
[----:B------:R-:W0:Y:S01]  /*18c0*/  MUFU.RCP64H R5, UR39 ;  /* 0x0000002700057d08 */ /* 0x000e220008001800 */
[----:B------:R-:W-:Y:S01]  /*18d0*/  UIADD3 UR4, UPT, UPT, UR39, 0x300402, URZ ;  /* 0x0030040227047890 */ /* 0x000fe2000fffe0ff */
[----:B------:R-:W-:Y:S01]  /*18e0*/  IMAD.U32 R6, RZ, RZ, UR38 ;  /* 0x00000026ff067e24 */ /* 0x000fe2000f8e00ff */
[----:B------:R-:W-:Y:S01]  /*18f0*/  DMUL R44, R44, R44 ;  /* 0x0000002c2c2c7228 */ /* 0x000fe20000000000 */
[----:B------:R-:W-:Y:S02]  /*1900*/  IMAD.U32 R7, RZ, RZ, UR39 ;  /* 0x00000027ff077e24 */ /* 0x000fe4000f8e00ff */
[----:B------:R-:W-:Y:S01]  /*1910*/  IMAD.U32 R54, RZ, RZ, UR38 ;  /* 0x00000026ff367e24 */ /* 0x000fe2000f8e00ff */
[----:B------:R-:W-:Y:S01]  /*1920*/  MOV R0, UR4 ;  /* 0x0000000400007c02 */ /* 0x000fe20008000f00 */
[----:B------:R-:W-:Y:S02]  /*1930*/  IMAD.U32 R4, RZ, RZ, UR4 ;  /* 0x00000004ff047e24 */ /* 0x000fe4000f8e00ff */
[----:B------:R-:W-:Y:S01]  /*1940*/  IMAD.U32 R55, RZ, RZ, UR39 ;  /* 0x00000027ff377e24 */ /* 0x000fe2000f8e00ff */
[----:B------:R-:W-:-:S03]  /*1950*/  FSETP.GEU.AND P0, PT, |R0|, 5.8789094863358348022e-39, PT ;  /* 0x004004020000780b */ /* 0x000fc60003f0e200 */
[----:B0-----:R-:W-:-:S08]  /*1960*/  DFMA R6, R4, -R6, 1 ;  /* 0x3ff000000406742b */ /* 0x001fd00000000806 */
[----:B------:R-:W-:-:S08]  /*1970*/  DFMA R6, R6, R6, R6 ;  /* 0x000000060606722b */ /* 0x000fd00000000006 */
[----:B------:R-:W-:-:S08]  /*1980*/  DFMA R6, R4, R6, R4 ;  /* 0x000000060406722b */ /* 0x000fd00000000004 */
[----:B------:R-:W-:-:S08]  /*1990*/  DFMA R54, R6, -R54, 1 ;  /* 0x3ff000000636742b */ /* 0x000fd00000000836 */
[----:B------:R-:W-:Y:S01]  /*19a0*/  DFMA R54, R6, R54, R6 ;  /* 0x000000360636722b */ /* 0x000fe20000000006 */
[----:B------:R-:W-:Y:S10]  /*19b0*/  @P0 BRA `(.L_x_57) ;  /* 0x0000000000340947 */ /* 0x000ff40003800000 */
[----:B------:R-:W-:Y:S01]  /*19c0*/  ULOP3.LUT UR4, UR39, 0x7fffffff, URZ, 0xc0, !UPT ;  /* 0x7fffffff27047892 */ /* 0x000fe2000f8ec0ff */
[----:B------:R-:W-:Y:S01]  /*19d0*/  IMAD.U32 R4, RZ, RZ, UR38 ;  /* 0x00000026ff047e24 */ /* 0x000fe2000f8e00ff */
[----:B------:R-:W-:Y:S01]  /*19e0*/  MOV R0, 0x1a70 ;  /* 0x00001a7000007802 */ /* 0x000fe20000000f00 */
[----:B------:R-:W-:Y:S01]  /*19f0*/  IMAD.U32 R7, RZ, RZ, UR39 ;  /* 0x00000027ff077e24 */ /* 0x000fe2000f8e00ff */
[----:B------:R-:W-:Y:S01]  /*1a00*/  UIADD3 UR4, UPT, UPT, UR4, -0x100000, URZ ;  /* 0xfff0000004047890 */ /* 0x000fe2000fffe0ff */
[----:B------:R-:W-:Y:S02]  /*1a10*/  IMAD.U32 R5, RZ, RZ, UR39 ;  /* 0x00000027ff057e24 */ /* 0x000fe4000f8e00ff */
[----:B------:R-:W-:Y:S02]  /*1a20*/  IMAD.U32 R6, RZ, RZ, UR38 ;  /* 0x00000026ff067e24 */ /* 0x000fe4000f8e00ff */
[----:B------:R-:W-:Y:S01]  /*1a30*/  IMAD.MOV.U32 R12, RZ, RZ, R4 ;  /* 0x000000ffff0c7224 */ /* 0x000fe200078e0004 */
[----:B------:R-:W-:Y:S01]  /*1a40*/  MOV R3, UR4 ;  /* 0x0000000400037c02 */ /* 0x000fe20008000f00 */
[----:B------:R-:W-:-:S07]  /*1a50*/  IMAD.MOV.U32 R13, RZ, RZ, R7 ;  /* 0x000000ffff0d7224 */ /* 0x000fce00078e0007 */
[----:B------:R-:W-:Y:S05]  /*1a60*/  CALL.REL.NOINC `($__internal_4_$__cuda_sm20_dblrcp_rn_slowpath_v3) ;  /* 0x0000007000cc7944 */ /* 0x000fea0003c00000 */
[----:B------:R-:W-:Y:S02]  /*1a70*/  IMAD.MOV.U32 R54, RZ, RZ, R8 ;  /* 0x000000ffff367224 */ /* 0x000fe400078e0008 */
[----:B------:R-:W-:-:S07]  /*1a80*/  IMAD.MOV.U32 R55, RZ, RZ, R9 ;  /* 0x000000ffff377224 */ /* 0x000fce00078e0009 */
.L_x_57:
[----:B------:R-:W0:Y:S01]  /*1a90*/  LDC.64 R52, c[0x0][0x3a0] ;  /* 0x0000e800ff347b82 */ /* 0x000e220000000a00 */
[----:B------:R-:W-:Y:S01]  /*1aa0*/  ISETP.NE.AND P0, PT, R18, RZ, PT ;  /* 0x000000ff1200720c */ /* 0x000fe20003f05270 */
[----:B------:R-:W-:Y:S01]  /*1ab0*/  UIADD3 UR4, UPT, UPT, UR40, 0x38, URZ ;  /* 0x0000003828047890 */ /* 0x000fe2000fffe0ff */
[----:B------:R-:W-:Y:S01]  /*1ac0*/  IMAD R3, R16, 0x18, RZ ;  /* 0x0000001810037824 */ /* 0x000fe200078e02ff */
[----:B------:R-:W-:Y:S01]  /*1ad0*/  UIADD3 UR42, UPT, UPT, UR42, 0x18, URZ ;  /* 0x000000182a2a7890 */ /* 0x000fe2000fffe0ff */
[----:B------:R-:W-:Y:S01]  /*1ae0*/  FSETP.EQ.OR P1, PT, |R27|, +INF , !P0 ;  /* 0x7f8000001b00780b */ /* 0x000fe20004722600 */
[----:B------:R-:W-:Y:S01]  /*1af0*/  IMAD.MOV.U32 R29, RZ, RZ, RZ ;  /* 0x000000ffff1d7224 */ /* 0x000fe200078e00ff */
[----:B------:R-:W-:Y:S01]  /*1b00*/  FSEL R24, R2, R24, !P0 ;  /* 0x0000001802187208 */ /* 0x000fe20004000000 */
[----:B------:R-:W-:Y:S01]  /*1b10*/  IMAD.U32 R28, RZ, RZ, UR4 ;  /* 0x00000004ff1c7e24 */ /* 0x000fe2000f8e00ff */
[----:B------:R-:W-:Y:S02]  /*1b20*/  P2R R30, PR, RZ, 0x2 ;  /* 0x00000002ff1e7803 */ /* 0x000fe40000000000 */
[----:B------:R-:W-:Y:S01]  /*1b30*/  SEL R25, R25, RZ, !P0 ;  /* 0x000000ff19197207 */ /* 0x000fe20004000000 */
[----:B0-----:R-:W-:-:S04]  /*1b40*/  IMAD.WIDE.U32 R52, R17, 0x18, R52 ;  /* 0x0000001811347825 */ /* 0x001fc800078e0034 */
[----:B------:R-:W-:-:S07]  /*1b50*/  IMAD.IADD R53, R53, 0x1, R3 ;  /* 0x0000000135357824 */ /* 0x000fce00078e0203 */
.L_x_157:
[----:B0-----:R-:W0:Y:S01]  /*1b60*/  LDCU UR4, c[0x0][0x2f8] ;  /* 0x00005f00ff0477ac */ /* 0x001e220008000800 */
[----:B------:R-:W-:Y:S01]  /*1b70*/  ISETP.NE.AND P0, PT, R30, RZ, PT ;  /* 0x000000ff1e00720c */ /* 0x000fe20003f05270 */
[----:B------:R-:W-:Y:S01]  /*1b80*/  BSSY.RECONVERGENT B0, `(.L_x_58) ;  /* 0x000003c000007945 */ /* 0x000fe20003800200 */
[----:B------:R-:W-:Y:S01]  /*1b90*/  MOV R0, R25 ;  /* 0x0000001900007202 */ /* 0x000fe20000000f00 */
[----:B------:R-:W-:Y:S02]  /*1ba0*/  IMAD.MOV.U32 R10, RZ, RZ, R24 ;  /* 0x000000ffff0a7224 */ /* 0x000fe400078e0018 */
[----:B0-----:R-:W-:-:S05]  /*1bb0*/  VIADD R31, R28, -UR4 ;  /* 0x800000041c1f7c36 */ /* 0x001fca0008000000 */
[----:B------:R0:W-:Y:S04]  /*1bc0*/  STL.64 [R31], RZ ;  /* 0x000000ff1f007387 */ /* 0x0001e80000100a00 */
[----:B------:R0:W-:Y:S04]  /*1bd0*/  STL.64 [R31+0x8], RZ ;  /* 0x000008ff1f007387 */ /* 0x0001e80000100a00 */
[----:B------:R0:W-:Y:S01]  /*1be0*/  STL.64 [R31+0x10], RZ ;  /* 0x000010ff1f007387 */ /* 0x0001e20000100a00 */
[----:B------:R-:W-:Y:S05]  /*1bf0*/  @P0 BRA `(.L_x_59) ;  /* 0x0000000000d00947 */ /* 0x000fea0003800000 */
[----:B------:R-:W1:Y:S01]  /*1c00*/  LDCU.64 UR4, c[0x4][0x1c0] ;  /* 0x01003800ff0477ac */ /* 0x000e620008000a00 */
[----:B------:R-:W-:Y:S02]  /*1c10*/  IMAD.SHL.U32 R2, R27, 0x100, RZ ;  /* 0x000001001b027824 */ /* 0x000fe400078e00ff */
[----:B------:R-:W-:Y:S01]  /*1c20*/  HFMA2 R0, -RZ, RZ, 0, 0 ;  /* 0x00000000ff007431 */ /* 0x000fe200000001ff */
[----:B------:R-:W-:Y:S01]  /*1c30*/  BSSY.RECONVERGENT B1, `(.L_x_60) ;  /* 0x0000012000017945 */ /* 0x000fe20003800200 */
[----:B------:R-:W-:Y:S02]  /*1c40*/  IMAD.MOV.U32 R4, RZ, RZ, RZ ;  /* 0x000000ffff047224 */ /* 0x000fe400078e00ff */
[----:B------:R-:W-:Y:S01]  /*1c50*/  IMAD.MOV.U32 R9, RZ, RZ, RZ ;  /* 0x000000ffff097224 */ /* 0x000fe200078e00ff */
[----:B------:R-:W-:Y:S01]  /*1c60*/  LOP3.LUT R11, R2, 0x80000000, RZ, 0xfc, !PT ;  /* 0x80000000020b7812 */ /* 0x000fe200078efcff */
[----:B------:R-:W-:Y:S02]  /*1c70*/  IMAD.U32 R5, RZ, RZ, UR42 ;  /* 0x0000002aff057e24 */ /* 0x000fe4000f8e00ff */
[----:B-1----:R-:W-:-:S02]  /*1c80*/  IMAD.U32 R6, RZ, RZ, UR4 ;  /* 0x00000004ff067e24 */ /* 0x002fc4000f8e00ff */
[----:B------:R-:W-:-:S07]  /*1c90*/  IMAD.U32 R7, RZ, RZ, UR5 ;  /* 0x00000005ff077e24 */ /* 0x000fce000f8e00ff */
.L_x_61:
[----:B------:R1:W2:Y:S01]  /*1ca0*/  LDG.E.CONSTANT R2, desc[UR36][R6.64] ;  /* 0x0000002406027981 */ /* 0x0002a2000c1e9900 */
[----:B------:R-:W-:-:S05]  /*1cb0*/  VIADD R0, R0, 0x1 ;  /* 0x0000000100007836 */ /* 0x000fca0000000000 */
[----:B------:R-:W-:Y:S02]  /*1cc0*/  ISETP.NE.AND P0, PT, R0, 0x6, PT ;  /* 0x000000060000780c */ /* 0x000fe40003f05270 */
[----:B-1----:R-:W-:-:S05]  /*1cd0*/  IADD3 R6, P2, PT, R6, 0x4, RZ ;  /* 0x0000000406067810 */ /* 0x002fca0007f5e0ff */
[----:B------:R-:W-:Y:S02]  /*1ce0*/  IMAD.X R7, RZ, RZ, R7, P2 ;  /* 0x000000ffff077224 */ /* 0x000fe400010e0607 */
[----:B--2---:R-:W-:-:S03]  /*1cf0*/  IMAD.WIDE.U32 R2, R2, R11, RZ ;  /* 0x0000000b02027225 */ /* 0x004fc600078e00ff */
[----:B------:R-:W-:-:S05]  /*1d00*/  IADD3 R2, P1, PT, R2, R4, RZ ;  /* 0x0000000402027210 */ /* 0x000fca0007f3e0ff */
[----:B------:R1:W-:Y:S01]  /*1d10*/  STL [R5], R2 ;  /* 0x0000000205007387 */ /* 0x0003e20000100800 */
[----:B------:R-:W-:Y:S02]  /*1d20*/  IMAD.X R4, R3, 0x1, R9, P1 ;  /* 0x0000000103047824 */ /* 0x000fe400008e0609 */
[----:B-1----:R-:W-:Y:S01]  /*1d30*/  VIADD R5, R5, 0x4 ;  /* 0x0000000405057836 */ /* 0x002fe20000000000 */
[----:B------:R-:W-:Y:S06]  /*1d40*/  @P0 BRA `(.L_x_61) ;  /* 0xfffffffc00d40947 */ /* 0x000fec000383ffff */
[----:B------:R-:W-:Y:S05]  /*1d50*/  BSYNC.RECONVERGENT B1 ;  /* 0x0000000000017941 */ /* 0x000fea0003800200 */
.L_x_60:
[----:B------:R-:W-:Y:S01]  /*1d60*/  SHF.R.U32.HI R0, RZ, 0x17, R27 ;  /* 0x00000017ff007819 */ /* 0x000fe2000001161b */
[----:B------:R1:W-:Y:S01]  /*1d70*/  STL [R1+0x30], R4 ;  /* 0x0000300401007387 */ /* 0x0003e20000100800 */
[----:B------:R-:W-:Y:S02]  /*1d80*/  ISETP.NE.AND P0, PT, R26, RZ, PT ;  /* 0x000000ff1a00720c */ /* 0x000fe40003f05270 */
[----:B------:R-:W-:Y:S02]  /*1d90*/  LOP3.LUT R0, R0, 0xe0, RZ, 0xc0, !PT ;  /* 0x000000e000007812 */ /* 0x000fe400078ec0ff */
[----:B------:R-:W-:-:S03]  /*1da0*/  MOV R3, 0xfffffffc ;  /* 0xfffffffc00037802 */ /* 0x000fc60000000f00 */
[----:B------:R-:W-:-:S05]  /*1db0*/  VIADD R0, R0, 0xffffff80 ;  /* 0xffffff8000007836 */ /* 0x000fca0000000000 */
[----:B------:R-:W-:-:S05]  /*1dc0*/  SHF.R.U32.HI R0, RZ, 0x5, R0 ;  /* 0x00000005ff007819 */ /* 0x000fca0000011600 */
[----:B------:R-:W-:-:S05]  /*1dd0*/  IMAD R8, R0, R3, UR42 ;  /* 0x0000002a00087e24 */ /* 0x000fca000f8e0203 */
[----:B------:R-:W2:Y:S04]  /*1de0*/  LDL R3, [R8+0x18] ;  /* 0x0000180008037983 */ /* 0x000ea80000100800 */
[----:B------:R-:W2:Y:S04]  /*1df0*/  LDL R0, [R8+0x14] ;  /* 0x0000140008007983 */ /* 0x000ea80000100800 */
[----:B------:R-:W3:Y:S01]  /*1e00*/  @P0 LDL R5, [R8+0x10] ;  /* 0x0000100008050983 */ /* 0x000ee20000100800 */
[----:B------:R-:W-:Y:S01]  /*1e10*/  UMOV UR4, 0x54442d19 ;  /* 0x54442d1900047882 */ /* 0x000fe20000000000 */
[----:B------:R-:W-:Y:S01]  /*1e20*/  UMOV UR5, 0x3bf921fb ;  /* 0x3bf921fb00057882 */ /* 0x000fe20000000000 */
[----:B--2---:R-:W-:-:S02]  /*1e30*/  @P0 SHF.L.W.U32.HI R3, R0, R26, R3 ;  /* 0x0000001a00030219 */ /* 0x004fc40000010e03 */
[----:B---3--:R-:W-:Y:S02]  /*1e40*/  @P0 SHF.L.W.U32.HI R0, R5, R26, R0 ;  /* 0x0000001a05000219 */ /* 0x008fe40000010e00 */
[----:B------:R-:W-:Y:S02]  /*1e50*/  ISETP.GE.AND P0, PT, R27, RZ, PT ;  /* 0x000000ff1b00720c */ /* 0x000fe40003f06270 */
[C-C-:B------:R-:W-:Y:S01]  /*1e60*/  SHF.L.W.U32.HI R2, R0.reuse, 0x2, R3.reuse ;  /* 0x0000000200027819 */ /* 0x140fe20000010e03 */
[----:B------:R-:W-:Y:S01]  /*1e70*/  IMAD.SHL.U32 R0, R0, 0x4, RZ ;  /* 0x0000000400007824 */ /* 0x000fe200078e00ff */
[----:B------:R-:W-:Y:S02]  /*1e80*/  SHF.R.U32.HI R3, RZ, 0x1e, R3 ;  /* 0x0000001eff037819 */ /* 0x000fe40000011603 */
[----:B------:R-:W-:-:S04]  /*1e90*/  SHF.R.S32.HI R5, RZ, 0x1f, R2 ;  /* 0x0000001fff057819 */ /* 0x000fc80000011402 */
[C---:B------:R-:W-:Y:S02]  /*1ea0*/  LOP3.LUT R6, R5.reuse, R0, RZ, 0x3c, !PT ;  /* 0x0000000005067212 */ /* 0x040fe400078e3cff */
[----:B------:R-:W-:Y:S02]  /*1eb0*/  LOP3.LUT R7, R5, R2, RZ, 0x3c, !PT ;  /* 0x0000000205077212 */ /* 0x000fe400078e3cff */
[----:B------:R-:W-:-:S04]  /*1ec0*/  LOP3.LUT R0, R2, R27, RZ, 0x3c, !PT ;  /* 0x0000001b02007212 */ /* 0x000fc800078e3cff */
[----:B------:R-:W1:Y:S01]  /*1ed0*/  I2F.F64.S64 R6, R6 ;  /* 0x0000000600067312 */ /* 0x000e620000301c00 */
[----:B------:R-:W-:Y:S02]  /*1ee0*/  ISETP.GE.AND P1, PT, R0, RZ, PT ;  /* 0x000000ff0000720c */ /* 0x000fe40003f26270 */
[----:B------:R-:W-:-:S05]  /*1ef0*/  LEA.HI R0, R2, R3, RZ, 0x1 ;  /* 0x0000000302007211 */ /* 0x000fca00078f08ff */
[----:B------:R-:W-:Y:S01]  /*1f00*/  @!P0 IMAD.MOV R0, RZ, RZ, -R0 ;  /* 0x000000ffff008224 */ /* 0x000fe200078e0a00 */
[----:B-1----:R-:W-:-:S10]  /*1f10*/  DMUL R4, R6, UR4 ;  /* 0x0000000406047c28 */ /* 0x002fd40008000000 */
[----:B------:R-:W1:Y:S02]  /*1f20*/  F2F.F32.F64 R4, R4 ;  /* 0x0000000400047310 */ /* 0x000e640000301000 */
[----:B-1----:R-:W-:-:S07]  /*1f30*/  FSEL R10, -R4, R4, !P1 ;  /* 0x00000004040a7208 */ /* 0x002fce0004800100 */
.L_x_59:
[----:B------:R-:W-:Y:S05]  /*1f40*/  BSYNC.RECONVERGENT B0 ;  /* 0x0000000000007941 */ /* 0x000fea0003800200 */
.L_x_58:
[----:B------:R-:W2:Y:S04]  /*1f50*/  LDG.E.64 R2, desc[UR36][R68.64] ;  /* 0x0000002444027981 */ /* 0x000ea8000c1e1b00 */
[----:B------:R-:W3:Y:S04]  /*1f60*/  LDG.E.64 R18, desc[UR36][R68.64+0x10] ;  /* 0x0000102444127981 */ /* 0x000ee8000c1e1b00 */
[----:B------:R1:W5:Y:S01]  /*1f70*/  LDG.E.64 R22, desc[UR36][R68.64+0x8] ;  /* 0x0000082444167981 */ /* 0x000362000c1e1b00 */
[----:B------:R-:W4:Y:S01]  /*1f80*/  MUFU.RCP64H R5, 700 ;  /* 0x4085e00000057908 */ /* 0x000f220000001800 */
[----:B------:R-:W-:Y:S01]  /*1f90*/  IMAD.MOV.U32 R8, RZ, RZ, 0x0 ;  /* 0x00000000ff087424 */ /* 0x000fe200078e00ff */
[----:B------:R-:W-:Y:S01]  /*1fa0*/  LOP3.LUT R0, R0, 0x1, RZ, 0xc0, !PT ;  /* 0x0000000100007812 */ /* 0x000fe200078ec0ff */
[----:B------:R-:W-:Y:S01]  /*1fb0*/  IMAD.MOV.U32 R9, RZ, RZ, 0x4085e000 ;  /* 0x4085e000ff097424 */ /* 0x000fe200078e00ff */
[----:B------:R-:W0:Y:S01]  /*1fc0*/  LDC R36, c[0x0][0x384] ;  /* 0x0000e100ff247b82 */ /* 0x000e220000000800 */
[----:B------:R-:W-:Y:S01]  /*1fd0*/  IMAD.MOV.U32 R13, RZ, RZ, R10 ;  /* 0x000000ffff0d7224 */ /* 0x000fe200078e000a */
[----:B------:R-:W-:Y:S01]  /*1fe0*/  ISETP.NE.U32.AND P1, PT, R0, 0x1, PT ;  /* 0x000000010000780c */ /* 0x000fe20003f25070 */
[----:B------:R-:W-:Y:S01]  /*1ff0*/  IMAD.MOV.U32 R14, RZ, RZ, 0x3c190000 ;  /* 0x3c190000ff0e7424 */ /* 0x000fe200078e00ff */
[----:B------:R-:W-:Y:S01]  /*2000*/  BSSY.RECONVERGENT B6, `(.L_x_62) ;  /* 0x0000030000067945 */ /* 0x000fe20003800200 */
[----:B------:R-:W-:Y:S01]  /*2010*/  IMAD.MOV.U32 R10, RZ, RZ, 0x0 ;  /* 0x00000000ff0a7424 */ /* 0x000fe200078e00ff */
[----:B------:R-:W-:-:S02]  /*2020*/  FSETP.NEU.AND P0, PT, |R13|, 0.00049096695147454738617, PT ;  /* 0x3a00b43c0d00780b */ /* 0x000fc40003f0d200 */
[----:B0-----:R-:W-:Y:S02]  /*2030*/  ISETP.GE.AND P2, PT, R36, 0x1, PT ;  /* 0x000000012400780c */ /* 0x001fe40003f46270 */
[----:B--2---:R-:W-:-:S04]  /*2040*/  SHF.R.U32.HI R4, RZ, 0x2, R3 ;  /* 0x00000002ff047819 */ /* 0x004fc80000011603 */
[----:B------:R-:W-:Y:S01]  /*2050*/  LOP3.LUT R3, R4, R3, RZ, 0x3c, !PT ;  /* 0x0000000304037212 */ /* 0x000fe200078e3cff */
[----:B---3--:R-:W-:Y:S01]  /*2060*/  IMAD.SHL.U32 R12, R19, 0x10, RZ ;  /* 0x00000010130c7824 */ /* 0x008fe200078e00ff */
[----:B------:R-:W-:-:S03]  /*2070*/  MOV R4, 0x1 ;  /* 0x0000000100047802 */ /* 0x000fc60000000f00 */
[----:B------:R-:W-:-:S03]  /*2080*/  IMAD.SHL.U32 R11, R3, 0x2, RZ ;  /* 0x00000002030b7824 */ /* 0x000fc600078e00ff */
[----:B----4-:R-:W-:Y:S02]  /*2090*/  DFMA R6, R4, -R8, 1 ;  /* 0x3ff000000406742b */ /* 0x010fe40000000808 */
[----:B------:R-:W-:Y:S01]  /*20a0*/  LOP3.LUT R12, R3, R11, R12, 0x96, !PT ;  /* 0x0000000b030c7212 */ /* 0x000fe200078e960c */
[----:B------:R-:W-:-:S03]  /*20b0*/  IMAD.MOV.U32 R11, RZ, RZ, 0x40000000 ;  /* 0x40000000ff0b7424 */ /* 0x000fc600078e00ff */
[----:B------:R-:W-:Y:S01]  /*20c0*/  LOP3.LUT R16, R12, R19, RZ, 0x3c, !PT ;  /* 0x000000130c107212 */ /* 0x000fe200078e3cff */
[----:B------:R-:W-:Y:S01]  /*20d0*/  IMAD.MOV.U32 R12, RZ, RZ, 0x2f800000 ;  /* 0x2f800000ff0c7424 */ /* 0x000fe200078e00ff */
[----:B------:R-:W-:Y:S02]  /*20e0*/  DFMA R6, R6, R6, R6 ;  /* 0x000000060606722b */ /* 0x000fe40000000006 */
[----:B------:R-:W-:-:S04]  /*20f0*/  IADD3 R3, PT, PT, R2, 0x587c5, R16 ;  /* 0x000587c502037810 */ /* 0x000fc80007ffe010 */
[----:B------:R-:W-:Y:S02]  /*2100*/  I2FP.F32.U32 R3, R3 ;  /* 0x0000000300037245 */ /* 0x000fe40000201000 */
[----:B------:R-:W-:-:S03]  /*2110*/  DFMA R6, R4, R6, R4 ;  /* 0x000000060406722b */ /* 0x000fc60000000004 */
[----:B------:R-:W-:Y:S01]  /*2120*/  FFMA R12, R3, R12, 1.1641532182693481445e-10 ;  /* 0x2f000000030c7423 */ /* 0x000fe2000000000c */
[----:B------:R-:W-:-:S03]  /*2130*/  FMUL R3, R13, R13 ;  /* 0x0000000d0d037220 */ /* 0x000fc60000400000 */
[----:B------:R-:W0:Y:S01]  /*2140*/  F2F.F64.F32 R4, R12 ;  /* 0x0000000c00047310 */ /* 0x000e220000201800 */
[----:B------:R-:W-:-:S08]  /*2150*/  DFMA R8, R6, -R8, 1 ;  /* 0x3ff000000608742b */ /* 0x000fd00000000808 */
[----:B------:R-:W-:Y:S01]  /*2160*/  DFMA R8, R6, R8, R6 ;  /* 0x000000080608722b */ /* 0x000fe20000000006 */
[----:B------:R-:W-:Y:S01]  /*2170*/  FFMA R6, R3, R14, 0.003265380859375 ;  /* 0x3b56000003067423 */ /* 0x000fe2000000000e */
[----:B0-----:R-:W-:-:S03]  /*2180*/  DFMA R4, R4, R10, -1 ;  /* 0xbff000000404742b */ /* 0x001fc6000000000a */
[----:B------:R-:W-:-:S04]  /*2190*/  FFMA R6, R3, R6, 0.0242919921875 ;  /* 0x3cc7000003067423 */ /* 0x000fc80000000006 */
[----:B------:R-:W-:Y:S01]  /*21a0*/  FFMA R6, R3, R6, 0.053466796875 ;  /* 0x3d5b000003067423 */ /* 0x000fe20000000006 */
[----:B------:R-:W-:-:S03]  /*21b0*/  DMUL R70, R4, R8 ;  /* 0x0000000804467228 */ /* 0x000fc60000000000 */
[----:B------:R-:W-:-:S04]  /*21c0*/  FFMA R6, R3, R6, 0.13337790966033935547 ;  /* 0x3e08943803067423 */ /* 0x000fc80000000006 */
[C---:B------:R-:W-:Y:S01]  /*21d0*/  FFMA R0, R3.reuse, R6, 0.33333230018615722656 ;  /* 0x3eaaaa8803007423 */ /* 0x040fe20000000006 */
[----:B------:R-:W-:Y:S01]  /*21e0*/  FMUL R3, R3, R13 ;  /* 0x0000000d03037220 */ /* 0x000fe20000400000 */
[----:B------:R-:W-:-:S03]  /*21f0*/  DFMA R6, R70, -700, R4 ;  /* 0xc085e0004606782b */ /* 0x000fc60000000004 */
[----:B------:R-:W-:-:S05]  /*2200*/  @P0 FFMA R13, R0, R3, R13 ;  /* 0x00000003000d0223 */ /* 0x000fca000000000d */
[----:B------:R-:W-:Y:S01]  /*2210*/  DFMA R70, R8, R6, R70 ;  /* 0x000000060846722b */ /* 0x000fe20000000046 */
[----:B------:R-:W0:Y:S01]  /*2220*/  @!P1 MUFU.RCP R13, -R13 ;  /* 0x8000000d000d9308 */ /* 0x000e220000001000 */
[----:B------:R-:W-:-:S08]  /*2230*/  FSETP.GEU.AND P1, PT, |R5|, 6.5827683646048100446e-37, PT ;  /* 0x036000000500780b */ /* 0x000fd00003f2e200 */
[----:B------:R-:W-:-:S05]  /*2240*/  FFMA R0, RZ, 4.18359375, R71 ;  /* 0x4085e000ff007823 */ /* 0x000fca0000000047 */
[----:B------:R-:W-:Y:S02]  /*2250*/  FSETP.GT.AND P0, PT, |R0|, 1.469367938527859385e-39, PT ;  /* 0x001000000000780b */ /* 0x000fe40003f04200 */
[----:B------:R-:W-:Y:S01]  /*2260*/  P2R R0, PR, RZ, 0x4 ;  /* 0x00000004ff007803 */ /* 0x000fe20000000000 */
[----:B0-----:R1:W0:Y:S10]  /*2270*/  F2F.F64.F32 R38, R13 ;  /* 0x0000000d00267310 */ /* 0x0012340000201800 */
[----:B-1----:R-:W-:Y:S05]  /*2280*/  @P0 BRA P1, `(.L_x_63) ;  /* 0x00000000001c0947 */ /* 0x002fea0000800000 */
[----:B------:R-:W-:Y:S01]  /*2290*/  IMAD.MOV.U32 R6, RZ, RZ, RZ ;  /* 0x000000ffff067224 */ /* 0x000fe200078e00ff */
[----:B------:R-:W-:Y:S01]  /*22a0*/  MOV R7, 0x4085e000 ;  /* 0x4085e00000077802 */ /* 0x000fe20000000f00 */
[----:B------:R-:W-:Y:S01]  /*22b0*/  IMAD.MOV.U32 R21, RZ, RZ, 0x0 ;  /* 0x00000000ff157424 */ /* 0x000fe200078e00ff */
[----:B------:R-:W-:-:S07]  /*22c0*/  MOV R20, 0x22e0 ;  /* 0x000022e000147802 */ /* 0x000fce0000000f00 */
[----:B0----5:R-:W-:Y:S05]  /*22d0*/  CALL.REL.NOINC `($__internal_2_$__cuda_sm20_div_rn_f64_full) ;  /* 0x0000006c005c7944 */ /* 0x021fea0003c00000 */
[----:B------:R-:W-:Y:S02]  /*22e0*/  IMAD.MOV.U32 R70, RZ, RZ, R4 ;  /* 0x000000ffff467224 */ /* 0x000fe400078e0004 */
[----:B------:R-:W-:-:S07]  /*22f0*/  IMAD.MOV.U32 R71, RZ, RZ, R5 ;  /* 0x000000ffff477224 */ /* 0x000fce00078e0005 */
.L_x_63:
[----:B------:R-:W-:Y:S05]  /*2300*/  BSYNC.RECONVERGENT B6 ;  /* 0x0000000000067941 */ /* 0x000fea0003800200 */
.L_x_62:
[----:B-----5:R-:W-:Y:S01]  /*2310*/  SHF.R.U32.HI R3, RZ, 0x2, R22 ;  /* 0x00000002ff037819 */ /* 0x020fe20000011616 */
[----:B------:R-:W1:Y:S01]  /*2320*/  MUFU.RCP64H R5, 700 ;  /* 0x4085e00000057908 */ /* 0x000e620000001800 */
[----:B------:R-:W-:Y:S01]  /*2330*/  IMAD.SHL.U32 R0, R16, 0x10, RZ ;  /* 0x0000001010007824 */ /* 0x000fe200078e00ff */
[----:B------:R-:W-:Y:S01]  /*2340*/  MOV R9, 0x4085e000 ;  /* 0x4085e00000097802 */ /* 0x000fe20000000f00 */
[----:B------:R-:W-:Y:S01]  /*2350*/  IMAD.MOV.U32 R8, RZ, RZ, 0x0 ;  /* 0x00000000ff087424 */ /* 0x000fe200078e00ff */
[----:B------:R-:W-:Y:S01]  /*2360*/  LOP3.LUT R3, R3, R22, RZ, 0x3c, !PT ;  /* 0x0000001603037212 */ /* 0x000fe200078e3cff */
[----:B------:R-:W-:Y:S01]  /*2370*/  VIADD R2, R2, 0xb0f8a ;  /* 0x000b0f8a02027836 */ /* 0x000fe20000000000 */
[----:B------:R2:W-:Y:S01]  /*2380*/  STG.E.64 desc[UR36][R68.64+0x8], R18 ;  /* 0x0000081244007986 */ /* 0x0005e2000c101b24 */
[----:B------:R-:W-:Y:S01]  /*2390*/  BSSY.RECONVERGENT B6, `(.L_x_64) ;  /* 0x0000024000067945 */ /* 0x000fe20003800200 */
[----:B------:R-:W-:Y:S01]  /*23a0*/  DADD R70, R46, R70 ;  /* 0x000000002e467229 */ /* 0x000fe20000000046 */
[----:B------:R-:W-:-:S05]  /*23b0*/  IMAD.SHL.U32 R4, R3, 0x2, RZ ;  /* 0x0000000203047824 */ /* 0x000fca00078e00ff */
[----:B------:R-:W-:Y:S01]  /*23c0*/  LOP3.LUT R3, R3, R4, R0, 0x96, !PT ;  /* 0x0000000403037212 */ /* 0x000fe200078e9600 */
[----:B------:R-:W-:-:S03]  /*23d0*/  IMAD.MOV.U32 R4, RZ, RZ, 0x1 ;  /* 0x00000001ff047424 */ /* 0x000fc600078e00ff */
[----:B------:R-:W-:Y:S01]  /*23e0*/  LOP3.LUT R17, R3, R16, RZ, 0x3c, !PT ;  /* 0x0000001003117212 */ /* 0x000fe200078e3cff */
[----:B------:R-:W-:Y:S02]  /*23f0*/  IMAD.MOV.U32 R3, RZ, RZ, 0x2f800000 ;  /* 0x2f800000ff037424 */ /* 0x000fe400078e00ff */
[----:B-1----:R-:W-:Y:S02]  /*2400*/  DFMA R6, R4, -R8, 1 ;  /* 0x3ff000000406742b */ /* 0x002fe40000000808 */
[----:B------:R-:W-:Y:S01]  /*2410*/  IMAD.IADD R0, R17, 0x1, R2 ;  /* 0x0000000111007824 */ /* 0x000fe200078e0202 */
[----:B------:R2:W-:Y:S04]  /*2420*/  STG.E.64 desc[UR36][R68.64+0x10], R16 ;  /* 0x0000101044007986 */ /* 0x0005e8000c101b24 */
[----:B------:R-:W-:Y:S01]  /*2430*/  I2FP.F32.U32 R0, R0 ;  /* 0x0000000000007245 */ /* 0x000fe20000201000 */
[----:B------:R-:W-:-:S04]  /*2440*/  DFMA R6, R6, R6, R6 ;  /* 0x000000060606722b */ /* 0x000fc80000000006 */
[----:B------:R-:W-:Y:S01]  /*2450*/  FFMA R0, R0, R3, 1.1641532182693481445e-10 ;  /* 0x2f00000000007423 */ /* 0x000fe20000000003 */
[----:B------:R-:W-:-:S03]  /*2460*/  MOV R3, R23 ;  /* 0x0000001700037202 */ /* 0x000fc60000000f00 */
[----:B------:R-:W-:Y:S02]  /*2470*/  DFMA R10, R4, R6, R4 ;  /* 0x00000006040a722b */ /* 0x000fe40000000004 */
[----:B------:R-:W1:Y:S01]  /*2480*/  F2F.F64.F32 R6, R0 ;  /* 0x0000000000067310 */ /* 0x000e620000201800 */
[----:B------:R-:W-:Y:S01]  /*2490*/  IMAD.MOV.U32 R4, RZ, RZ, 0x0 ;  /* 0x00000000ff047424 */ /* 0x000fe200078e00ff */
[----:B------:R2:W-:Y:S01]  /*24a0*/  STG.E.64 desc[UR36][R68.64], R2 ;  /* 0x0000000244007986 */ /* 0x0005e2000c101b24 */
[----:B------:R-:W-:-:S03]  /*24b0*/  IMAD.MOV.U32 R5, RZ, RZ, 0x40000000 ;  /* 0x40000000ff057424 */ /* 0x000fc600078e00ff */
[----:B------:R-:W-:-:S08]  /*24c0*/  DFMA R8, R10, -R8, 1 ;  /* 0x3ff000000a08742b */ /* 0x000fd00000000808 */
[----:B------:R-:W-:Y:S02]  /*24d0*/  DFMA R10, R10, R8, R10 ;  /* 0x000000080a0a722b */ /* 0x000fe4000000000a */
[----:B-1----:R-:W-:-:S08]  /*24e0*/  DFMA R6, R6, R4, -1 ;  /* 0xbff000000606742b */ /* 0x002fd00000000004 */
[----:B------:R-:W-:Y:S02]  /*24f0*/  DMUL R4, R10, R6 ;  /* 0x000000060a047228 */ /* 0x000fe40000000000 */
[----:B------:R-:W-:-:S06]  /*2500*/  FSETP.GEU.AND P1, PT, |R7|, 6.5827683646048100446e-37, PT ;  /* 0x036000000700780b */ /* 0x000fcc0003f2e200 */
[----:B------:R-:W-:-:S08]  /*2510*/  DFMA R8, R4, -700, R6 ;  /* 0xc085e0000408782b */ /* 0x000fd00000000006 */
[----:B------:R-:W-:-:S10]  /*2520*/  DFMA R4, R10, R8, R4 ;  /* 0x000000080a04722b */ /* 0x000fd40000000004 */
[----:B------:R-:W-:-:S05]  /*2530*/  FFMA R0, RZ, 4.18359375, R5 ;  /* 0x4085e000ff007823 */ /* 0x000fca0000000005 */
[----:B------:R-:W-:-:S13]  /*2540*/  FSETP.GT.AND P0, PT, |R0|, 1.469367938527859385e-39, PT ;  /* 0x001000000000780b */ /* 0x000fda0003f04200 */
[----:B--2---:R-:W-:Y:S05]  /*2550*/  @P0 BRA P1, `(.L_x_65) ;  /* 0x00000000001c0947 */ /* 0x004fea0000800000 */
[----:B------:R-:W-:Y:S01]  /*2560*/  IMAD.MOV.U32 R4, RZ, RZ, R6 ;  /* 0x000000ffff047224 */ /* 0x000fe200078e0006 */
[----:B------:R-:W-:Y:S01]  /*2570*/  MOV R20, 0x25d0 ;  /* 0x000025d000147802 */ /* 0x000fe20000000f00 */
[----:B------:R-:W-:Y:S02]  /*2580*/  IMAD.MOV.U32 R5, RZ, RZ, R7 ;  /* 0x000000ffff057224 */ /* 0x000fe400078e0007 */
[----:B------:R-:W-:Y:S02]  /*2590*/  IMAD.MOV.U32 R6, RZ, RZ, RZ ;  /* 0x000000ffff067224 */ /* 0x000fe400078e00ff */
[----:B------:R-:W-:Y:S02]  /*25a0*/  IMAD.MOV.U32 R7, RZ, RZ, 0x4085e000 ;  /* 0x4085e000ff077424 */ /* 0x000fe400078e00ff */
[----:B------:R-:W-:-:S07]  /*25b0*/  IMAD.MOV.U32 R21, RZ, RZ, 0x0 ;  /* 0x00000000ff157424 */ /* 0x000fce00078e00ff */
[----:B0-----:R-:W-:Y:S05]  /*25c0*/  CALL.REL.NOINC `($__internal_2_$__cuda_sm20_div_rn_f64_full) ;  /* 0x0000006800a07944 */ /* 0x001fea0003c00000 */
.L_x_65:
[----:B------:R-:W-:Y:S05]  /*25d0*/  BSYNC.RECONVERGENT B6 ;  /* 0x0000000000067941 */ /* 0x000fea0003800200 */
.L_x_64:
[----:B0-----:R-:W-:Y:S01]  /*25e0*/  DFMA R38, R38, R62, R4 ;  /* 0x0000003e2626722b */ /* 0x001fe20000000004 */
[----:B------:R-:W-:Y:S01]  /*25f0*/  MOV R10, 0x0 ;  /* 0x00000000000a7802 */ /* 0x000fe20000000f00 */
[----:B------:R-:W-:Y:S01]  /*2600*/  IMAD.MOV.U32 R11, RZ, RZ, 0x3fd80000 ;  /* 0x3fd80000ff0b7424 */ /* 0x000fe200078e00ff */
[----:B------:R-:W-:Y:S05]  /*2610*/  BSSY.RECONVERGENT B6, `(.L_x_66) ;  /* 0x000001a000067945 */ /* 0x000fea0003800200 */
[----:B------:R-:W-:-:S08]  /*2620*/  DMUL R4, R38, R38 ;  /* 0x0000002626047228 */ /* 0x000fd00000000000 */
[----:B------:R-:W-:-:S08]  /*2630*/  DFMA R4, R70, R70, R4 ;  /* 0x000000464604722b */ /* 0x000fd00000000004 */
[----:B------:R-:W-:-:S06]  /*2640*/  DADD R4, R4, 1 ;  /* 0x3ff0000004047429 */ /* 0x000fcc0000000000 */
[----:B------:R-:W0:Y:S04]  /*2650*/  MUFU.RSQ64H R7, R5 ;  /* 0x0000000500077308 */ /* 0x000e280000001c00 */
[----:B------:R-:W-:-:S05]  /*2660*/  VIADD R6, R5, 0xfcb00000 ;  /* 0xfcb0000005067836 */ /* 0x000fca0000000000 */
[----:B------:R-:W-:Y:S01]  /*2670*/  ISETP.GE.U32.AND P0, PT, R6, 0x7ca00000, PT ;  /* 0x7ca000000600780c */ /* 0x000fe20003f06070 */
[----:B0-----:R-:W-:-:S08]  /*2680*/  DMUL R8, R6, R6 ;  /* 0x0000000606087228 */ /* 0x001fd00000000000 */
[----:B------:R-:W-:-:S08]  /*2690*/  DFMA R8, R4, -R8, 1 ;  /* 0x3ff000000408742b */ /* 0x000fd00000000808 */
[----:B------:R-:W-:Y:S02]  /*26a0*/  DFMA R10, R8, R10, 0.5 ;  /* 0x3fe00000080a742b */ /* 0x000fe4000000000a */
[----:B------:R-:W-:-:S08]  /*26b0*/  DMUL R8, R6, R8 ;  /* 0x0000000806087228 */ /* 0x000fd00000000000 */
[----:B------:R-:W-:-:S08]  /*26c0*/  DFMA R8, R10, R8, R6 ;  /* 0x000000080a08722b */ /* 0x000fd00000000006 */
[----:B------:R-:W-:Y:S02]  /*26d0*/  DMUL R12, R4, R8 ;  /* 0x00000008040c7228 */ /* 0x000fe40000000000 */
[----:B------:R-:W-:Y:S02]  /*26e0*/  VIADD R11, R9, 0xfff00000 ;  /* 0xfff00000090b7836 */ /* 0x000fe40000000000 */
[----:B------:R-:W-:-:S04]  /*26f0*/  IMAD.MOV.U32 R10, RZ, RZ, R8 ;  /* 0x000000ffff0a7224 */ /* 0x000fc800078e0008 */
[----:B------:R-:W-:-:S08]  /*2700*/  DFMA R14, R12, -R12, R4 ;  /* 0x8000000c0c0e722b */ /* 0x000fd00000000004 */
[----:B------:R-:W-:Y:S01]  /*2710*/  DFMA R78, R14, R10, R12 ;  /* 0x0000000a0e4e722b */ /* 0x000fe2000000000c */
[----:B------:R-:W-:Y:S10]  /*2720*/  @!P0 BRA `(.L_x_67) ;  /* 0x0000000000208947 */ /* 0x000ff40003800000 */
[----:B------:R-:W-:Y:S01]  /*2730*/  IMAD.MOV.U32 R10, RZ, RZ, R8 ;  /* 0x000000ffff0a7224 */ /* 0x000fe200078e0008 */
[----:B------:R-:W-:Y:S01]  /*2740*/  MOV R20, 0x2790 ;  /* 0x0000279000147802 */ /* 0x000fe20000000f00 */
[----:B------:R-:W-:Y:S01]  /*2750*/  IMAD.MOV.U32 R8, RZ, RZ, R14 ;  /* 0x000000ffff087224 */ /* 0x000fe200078e000e */
[----:B------:R-:W-:Y:S01]  /*2760*/  MOV R21, 0x0 ;  /* 0x0000000000157802 */ /* 0x000fe20000000f00 */
[----:B------:R-:W-:-:S07]  /*2770*/  IMAD.MOV.U32 R9, RZ, RZ, R15 ;  /* 0x000000ffff097224 */ /* 0x000fce00078e000f */
[----:B------:R-:W-:Y:S05]  /*2780*/  CALL.REL.NOINC `($__internal_3_$__cuda_sm20_dsqrt_rn_f64_mediumpath_v1) ;  /* 0x0000006c00d07944 */ /* 0x000fea0003c00000 */
[----:B------:R-:W-:Y:S02]  /*2790*/  IMAD.MOV.U32 R78, RZ, RZ, R4 ;  /* 0x000000ffff4e7224 */ /* 0x000fe400078e0004 */
[----:B------:R-:W-:-:S07]  /*27a0*/  IMAD.MOV.U32 R79, RZ, RZ, R5 ;  /* 0x000000ffff4f7224 */ /* 0x000fce00078e0005 */
.L_x_67:
[----:B------:R-:W-:Y:S05]  /*27b0*/  BSYNC.RECONVERGENT B6 ;  /* 0x0000000000067941 */ /* 0x000fea0003800200 */
.L_x_66:
        /* <DEDUP_REMOVED lines=21> */
[----:B------:R-:W-:Y:S05]  /*2910*/  CALL.REL.NOINC `($__internal_2_$__cuda_sm20_div_rn_f64_full) ;  /* 0x0000006400cc7944 */ /* 0x000fea0003c00000 */
[----:B------:R-:W-:Y:S02]  /*2920*/  IMAD.MOV.U32 R76, RZ, RZ, R4 ;  /* 0x000000ffff4c7224 */ /* 0x000fe400078e0004 */
[----:B------:R-:W-:-:S07]  /*2930*/  IMAD.MOV.U32 R77, RZ, RZ, R5 ;  /* 0x000000ffff4d7224 */ /* 0x000fce00078e0005 */
.L_x_69:
[----:B------:R-:W-:Y:S05]  /*2940*/  BSYNC.RECONVERGENT B6 ;  /* 0x0000000000067941 */ /* 0x000fea0003800200 */
.L_x_68:
        /* <DEDUP_REMOVED lines=22> */
.L_x_71:
[----:B------:R-:W-:Y:S05]  /*2ab0*/  BSYNC.RECONVERGENT B6 ;  /* 0x0000000000067941 */ /* 0x000fea0003800200 */
.L_x_70:
[----:B------:R-:W0:Y:S01]  /*2ac0*/  MUFU.RCP64H R7, R79 ;  /* 0x0000004f00077308 */ /* 0x000e220000001800 */
[----:B------:R-:W-:Y:S01]  /*2ad0*/  VIADD R6, R79, 0x300402 ;  /* 0x003004024f067836 */ /* 0x000fe20000000000 */
[----:B------:R-:W-:Y:S04]  /*2ae0*/  BSSY.RECONVERGENT B0, `(.L_x_72) ;  /* 0x000000e000007945 */ /* 0x000fe80003800200 */
[----:B------:R-:W-:Y:S01]  /*2af0*/  FSETP.GEU.AND P0, PT, |R6|, 5.8789094863358348022e-39, PT ;  /* 0x004004020600780b */ /* 0x000fe20003f0e200 */
[----:B0-----:R-:W-:-:S08]  /*2b00*/  DFMA R8, R6, -R78, 1 ;  /* 0x3ff000000608742b */ /* 0x001fd0000000084e */
[----:B------:R-:W-:-:S08]  /*2b10*/  DFMA R8, R8, R8, R8 ;  /* 0x000000080808722b */ /* 0x000fd00000000008 */
[----:B------:R-:W-:-:S08]  /*2b20*/  DFMA R8, R6, R8, R6 ;  /* 0x000000080608722b */ /* 0x000fd00000000006 */
[----:B------:R-:W-:-:S08]  /*2b30*/  DFMA R10, R8, -R78, 1 ;  /* 0x3ff00000080a742b */ /* 0x000fd0000000084e */
[----:B------:R-:W-:Y:S01]  /*2b40*/  DFMA R8, R8, R10, R8 ;  /* 0x0000000a0808722b */ /* 0x000fe20000000008 */
[----:B------:R-:W-:Y:S10]  /*2b50*/  @P0 BRA `(.L_x_73) ;  /* 0x0000000000180947 */ /* 0x000ff40003800000 */
[----:B------:R-:W-:Y:S01]  /*2b60*/  LOP3.LUT R0, R79, 0x7fffffff, RZ, 0xc0, !PT ;  /* 0x7fffffff4f007812 */ /* 0x000fe200078ec0ff */
[----:B------:R-:W-:Y:S02]  /*2b70*/  IMAD.MOV.U32 R12, RZ, RZ, R78 ;  /* 0x000000ffff0c7224 */ /* 0x000fe400078e004e */
[----:B------:R-:W-:Y:S02]  /*2b80*/  IMAD.MOV.U32 R13, RZ, RZ, R79 ;  /* 0x000000ffff0d7224 */ /* 0x000fe400078e004f */
[----:B------:R-:W-:Y:S01]  /*2b90*/  VIADD R3, R0, 0xfff00000 ;  /* 0xfff0000000037836 */ /* 0x000fe20000000000 */
[----:B------:R-:W-:-:S07]  /*2ba0*/  MOV R0, 0x2bc0 ;  /* 0x00002bc000007802 */ /* 0x000fce0000000f00 */
[----:B------:R-:W-:Y:S05]  /*2bb0*/  CALL.REL.NOINC `($__internal_4_$__cuda_sm20_dblrcp_rn_slowpath_v3) ;  /* 0x0000006000787944 */ /* 0x000fea0003c00000 */
.L_x_73:
[----:B------:R-:W-:Y:S05]  /*2bc0*/  BSYNC.RECONVERGENT B0 ;  /* 0x0000000000007941 */ /* 0x000fea0003800200 */
.L_x_72:
[----:B------:R-:W-:Y:S01]  /*2bd0*/  DADD R8, -RZ, -R8 ;  /* 0x00000000ff087229 */ /* 0x000fe20000000908 */
[----:B------:R-:W-:Y:S01]  /*2be0*/  STL.64 [R31+0x18], R76 ;  /* 0x0000184c1f007387 */ /* 0x000fe20000100a00 */
[----:B------:R-:W-:Y:S02]  /*2bf0*/  ISETP.GE.AND P0, PT, R36, 0x1, PT ;  /* 0x000000012400780c */ /* 0x000fe40003f06270 */
[----:B------:R-:W-:Y:S01]  /*2c00*/  MOV R38, RZ ;  /* 0x000000ff00267202 */ /* 0x000fe20000000f00 */
[----:B------:R0:W-:Y:S04]  /*2c10*/  STL.64 [R31+0x20], R4 ;  /* 0x000020041f007387 */ /* 0x0001e80000100a00 */
[----:B------:R1:W-:Y:S04]  /*2c20*/  STL.64 [R31+0x28], R8 ;  /* 0x000028081f007387 */ /* 0x0003e80000100a00 */
[----:B------:R1:W-:Y:S04]  /*2c30*/  STL.64 [R1], RZ ;  /* 0x000000ff01007387 */ /* 0x0003e80000100a00 */
[----:B------:R1:W-:Y:S01]  /*2c40*/  STL.64 [R1+0x8], RZ ;  /* 0x000008ff01007387 */ /* 0x0003e20000100a00 */
[----:B0-----:R-:W-:-:S02]  /*2c50*/  IMAD.MOV.U32 R4, RZ, RZ, 0x0 ;  /* 0x00000000ff047424 */ /* 0x001fc400078e00ff */
[----:B------:R-:W-:Y:S01]  /*2c60*/  IMAD.MOV.U32 R5, RZ, RZ, 0x3ff00000 ;  /* 0x3ff00000ff057424 */ /* 0x000fe200078e00ff */
[----:B------:R1:W-:Y:S01]  /*2c70*/  STL.64 [R1+0x10], RZ ;  /* 0x000010ff01007387 */ /* 0x0003e20000100a00 */
[----:B------:R-:W-:Y:S05]  /*2c80*/  @!P0 BRA `(.L_x_74) ;  /* 0x0000003800b08947 */ /* 0x000fea0003800000 */
[----:B------:R-:W-:Y:S01]  /*2c90*/  BSSY.RECONVERGENT B10, `(.L_x_74) ;  /* 0x00003ab0000a7945 */ /* 0x000fe20003800200 */
[----:B------:R-:W-:Y:S01]  /*2ca0*/  IMAD.MOV.U32 R38, RZ, RZ, RZ ;  /* 0x000000ffff267224 */ /* 0x000fe200078e00ff */
[----:B------:R-:W-:Y:S01]  /*2cb0*/  CS2R R126, SRZ ;  /* 0x00000000007e7805 */ /* 0x000fe2000001ff00 */
[----:B------:R-:W-:Y:S01]  /*2cc0*/  IMAD.MOV.U32 R37, RZ, RZ, RZ ;  /* 0x000000ffff257224 */ /* 0x000fe200078e00ff */
[----:B------:R-:W-:Y:S01]  /*2cd0*/  CS2R R124, SRZ ;  /* 0x00000000007c7805 */ /* 0x000fe2000001ff00 */
[----:B------:R-:W-:Y:S01]  /*2ce0*/  IMAD.MOV.U32 R4, RZ, RZ, 0x0 ;  /* 0x00000000ff047424 */ /* 0x000fe200078e00ff */
[----:B------:R-:W-:Y:S01]  /*2cf0*/  CS2R R118, SRZ ;  /* 0x0000000000767805 */ /* 0x000fe2000001ff00 */
[----:B------:R-:W-:Y:S01]  /*2d00*/  IMAD.MOV.U32 R5, RZ, RZ, 0x3ff00000 ;  /* 0x3ff00000ff057424 */ /* 0x000fe200078e00ff */
[----:B------:R-:W-:Y:S02]  /*2d10*/  CS2R R116, SRZ ;  /* 0x0000000000747805 */ /* 0x000fe4000001ff00 */
[----:B------:R-:W-:-:S02]  /*2d20*/  CS2R R110, SRZ ;  /* 0x00000000006e7805 */ /* 0x000fc4000001ff00 */
[----:B------:R-:W-:Y:S02]  /*2d30*/  CS2R R108, SRZ ;  /* 0x00000000006c7805 */ /* 0x000fe4000001ff00 */
[----:B------:R-:W-:Y:S02]  /*2d40*/  CS2R R102, SRZ ;  /* 0x0000000000667805 */ /* 0x000fe4000001ff00 */
[----:B------:R-:W-:Y:S01]  /*2d50*/  MOV R100, 0x0 ;  /* 0x0000000000647802 */ /* 0x000fe20000000f00 */
[----:B------:R-:W-:-:S07]  /*2d60*/  IMAD.MOV.U32 R101, RZ, RZ, 0x3ff00000 ;  /* 0x3ff00000ff657424 */ /* 0x000fce00078e00ff */
.L_x_148:
[----:B------:R-:W-:Y:S01]  /*2d70*/  ISETP.GE.U32.AND P0, PT, R38, 0x5, PT ;  /* 0x000000052600780c */ /* 0x000fe20003f06070 */
[----:B------:R-:W-:-:S12]  /*2d80*/  BSSY.RELIABLE B0, `(.L_x_75) ;  /* 0x000001b000007945 */ /* 0x000fd80003800100 */
[----:B0-----:R-:W-:Y:S05]  /*2d90*/  @!P0 BRA `(.L_x_76) ;  /* 0x0000000000648947 */ /* 0x001fea0003800000 */
[----:B------:R-:W-:Y:S01]  /*2da0*/  SHF.R.U32.HI R0, RZ, 0x2, R23 ;  /* 0x00000002ff007819 */ /* 0x000fe20000011617 */
[----:B------:R-:W-:Y:S01]  /*2db0*/  IMAD.SHL.U32 R3, R17, 0x10, RZ ;  /* 0x0000001011037824 */ /* 0x000fe200078e00ff */
[----:B------:R-:W-:Y:S01]  /*2dc0*/  UMOV UR4, 0x9999999a ;  /* 0x9999999a00047882 */ /* 0x000fe20000000000 */
[----:B------:R-:W-:Y:S01]  /*2dd0*/  VIADD R7, R2, 0x587c5 ;  /* 0x000587c502077836 */ /* 0x000fe20000000000 */
[----:B------:R-:W-:Y:S01]  /*2de0*/  LOP3.LUT R0, R0, R23, RZ, 0x3c, !PT ;  /* 0x0000001700007212 */ /* 0x000fe200078e3cff */
[----:B------:R-:W-:-:S04]  /*2df0*/  UMOV UR5, 0x3fb99999 ;  /* 0x3fb9999900057882 */ /* 0x000fc80000000000 */
[----:B------:R-:W-:-:S05]  /*2e00*/  IMAD.SHL.U32 R6, R0, 0x2, RZ ;  /* 0x0000000200067824 */ /* 0x000fca00078e00ff */
[----:B------:R-:W-:Y:S01]  /*2e10*/  LOP3.LUT R6, R0, R6, R3, 0x96, !PT ;  /* 0x0000000600067212 */ /* 0x000fe200078e9603 */
[----:B------:R-:W-:-:S03]  /*2e20*/  IMAD.MOV.U32 R3, RZ, RZ, 0x2f800000 ;  /* 0x2f800000ff037424 */ /* 0x000fc600078e00ff */
[----:B------:R-:W-:-:S05]  /*2e30*/  LOP3.LUT R6, R6, R17, RZ, 0x3c, !PT ;  /* 0x0000001106067212 */ /* 0x000fca00078e3cff */
[----:B------:R-:W-:-:S05]  /*2e40*/  IMAD.IADD R0, R6, 0x1, R7 ;  /* 0x0000000106007824 */ /* 0x000fca00078e0207 */
[----:B------:R-:W-:-:S05]  /*2e50*/  I2FP.F32.U32 R0, R0 ;  /* 0x0000000000007245 */ /* 0x000fca0000201000 */
[----:B------:R-:W-:-:S04]  /*2e60*/  FFMA R0, R0, R3, 1.1641532182693481445e-10 ;  /* 0x2f00000000007423 */ /* 0x000fc80000000003 */
[----:B------:R-:W0:Y:S02]  /*2e70*/  F2F.F64.F32 R2, R0 ;  /* 0x0000000000027310 */ /* 0x000e240000201800 */
[----:B0-----:R-:W-:-:S14]  /*2e80*/  DSETP.GTU.AND P0, PT, R2, UR4, PT ;  /* 0x0000000402007e2a */ /* 0x001fdc000bf0c000 */
[----:B------:R-:W-:Y:S05]  /*2e90*/  @!P0 BREAK.RELIABLE B0 ;  /* 0x0000000000008942 */ /* 0x000fea0003800100 */
[----:B------:R-:W-:Y:S05]  /*2ea0*/  @!P0 BRA `(.L_x_77) ;  /* 0x0000003800248947 */ /* 0x000fea0003800000 */
[----:B------:R-:W-:Y:S01]  /*2eb0*/  IMAD.MOV.U32 R23, RZ, RZ, R18 ;  /* 0x000000ffff177224 */ /* 0x000fe200078e0012 */
[----:B------:R-:W-:Y:S01]  /*2ec0*/  MOV R100, 0x71c71c72 ;  /* 0x71c71c7200647802 */ /* 0x000fe20000000f00 */
[----:B------:R-:W-:Y:S02]  /*2ed0*/  IMAD.MOV.U32 R18, RZ, RZ, R19 ;  /* 0x000000ffff127224 */ /* 0x000fe400078e0013 */
[----:B------:R-:W-:Y:S02]  /*2ee0*/  IMAD.MOV.U32 R19, RZ, RZ, R16 ;  /* 0x000000ffff137224 */ /* 0x000fe400078e0010 */
[----:B------:R-:W-:Y:S01]  /*2ef0*/  IMAD.MOV.U32 R16, RZ, RZ, R17 ;  /* 0x000000ffff107224 */ /* 0x000fe200078e0011 */
[----:B------:R-:W-:Y:S01]  /*2f00*/  MOV R17, R6 ;  /* 0x0000000600117202 */ /* 0x000fe20000000f00 */
[----:B------:R-:W-:Y:S02]  /*2f10*/  IMAD.MOV.U32 R101, RZ, RZ, 0x3ff1c71c ;  /* 0x3ff1c71cff657424 */ /* 0x000fe400078e00ff */
[----:B------:R-:W-:-:S07]  /*2f20*/  IMAD.MOV.U32 R2, RZ, RZ, R7 ;  /* 0x000000ffff027224 */ /* 0x000fce00078e0007 */
.L_x_76:
[----:B------:R-:W-:Y:S05]  /*2f30*/  BSYNC.RELIABLE B0 ;  /* 0x0000000000007941 */ /* 0x000fea0003800100 */
.L_x_75:
[----:B------:R-:W0:Y:S02]  /*2f40*/  LDC.64 R76, c[0x0][0x398] ;  /* 0x0000e600ff4c7b82 */ /* 0x000e240000000a00 */
[----:B0-----:R-:W2:Y:S04]  /*2f50*/  LDG.E.64 R76, desc[UR36][R76.64] ;  /* 0x000000244c4c7981 */ /* 0x001ea8000c1e1b00 */
[----:B--2---:R-:W2:Y:S01]  /*2f60*/  LD.E R0, desc[UR36][R76.64+0x8] ;  /* 0x000008244c007980 */ /* 0x004ea2000c101900 */
[----:B------:R-:W-:Y:S01]  /*2f70*/  BSSY.RECONVERGENT B7, `(.L_x_78) ;  /* 0x0000027000077945 */ /* 0x000fe20003800200 */
[----:B------:R-:W-:Y:S01]  /*2f80*/  CS2R R94, SRZ ;  /* 0x00000000005e7805 */ /* 0x000fe2000001ff00 */
[----:B------:R-:W-:Y:S02]  /*2f90*/  IMAD.MOV.U32 R70, RZ, RZ, 0x0 ;  /* 0x00000000ff467424 */ /* 0x000fe400078e00ff */
[----:B------:R-:W-:Y:S01]  /*2fa0*/  IMAD.MOV.U32 R71, RZ, RZ, 0x41cdcd65 ;  /* 0x41cdcd65ff477424 */ /* 0x000fe200078e00ff */
[----:B--2---:R-:W-:-:S13]  /*2fb0*/  ISETP.GE.AND P0, PT, R0, 0x1, PT ;  /* 0x000000010000780c */ /* 0x004fda0003f06270 */
[----:B------:R-:W-:Y:S05]  /*2fc0*/  @!P0 BRA `(.L_x_79) ;  /* 0x0000000000848947 */ /* 0x000fea0003800000 */
[----:B-1----:R0:W5:Y:S01]  /*2fd0*/  LD.E.64 R8, desc[UR36][R76.64] ;  /* 0x000000244c087980 */ /* 0x002162000c101b00 */
[----:B------:R-:W-:Y:S01]  /*2fe0*/  IMAD.MOV.U32 R22, RZ, RZ, RZ ;  /* 0x000000ffff167224 */ /* 0x000fe200078e00ff */
[----:B------:R-:W-:Y:S01]  /*2ff0*/  CS2R R94, SRZ ;  /* 0x00000000005e7805 */ /* 0x000fe2000001ff00 */
[----:B------:R-:W-:Y:S02]  /*3000*/  IMAD.MOV.U32 R70, RZ, RZ, 0x0 ;  /* 0x00000000ff467424 */ /* 0x000fe400078e00ff */
[----:B------:R-:W-:-:S07]  /*3010*/  IMAD.MOV.U32 R71, RZ, RZ, 0x41cdcd65 ;  /* 0x41cdcd65ff477424 */ /* 0x000fce00078e00ff */
.L_x_81:
[----:B-----5:R-:W-:-:S05]  /*3020*/  IMAD.WIDE.U32 R8, R22, 0x8, R8 ;  /* 0x0000000816087825 */ /* 0x020fca00078e0008 */
[----:B------:R-:W2:Y:S04]  /*3030*/  LD.E.64 R4, desc[UR36][R8.64] ;  /* 0x0000002408047980 */ /* 0x000ea8000c101b00 */
[----:B--2---:R-:W2:Y:S04]  /*3040*/  LD.E.64 R10, desc[UR36][R4.64] ;  /* 0x00000024040a7980 */ /* 0x004ea8000c101b00 */
[----:B--2---:R-:W2:Y:S01]  /*3050*/  LD.E R10, desc[UR36][R10.64] ;  /* 0x000000240a0a7980 */ /* 0x004ea2000c101900 */
[----:B------:R-:W-:Y:S01]  /*3060*/  UIADD3 UR5, UP0, UPT, UR40, 0x38, URZ ;  /* 0x0000003828057890 */ /* 0x000fe2000ff1e0ff */
[----:B------:R-:W-:Y:S01]  /*3070*/  BSSY.RECONVERGENT B6, `(.L_x_80) ;  /* 0x0000009000067945 */ /* 0x000fe20003800200 */
[----:B------:R-:W-:Y:S01]  /*3080*/  MOV R20, 0x3100 ;  /* 0x0000310000147802 */ /* 0x000fe20000000f00 */
[----:B------:R-:W-:Y:S01]  /*3090*/  IMAD.MOV.U32 R21, RZ, RZ, 0x0 ;  /* 0x00000000ff157424 */ /* 0x000fe200078e00ff */
[----:B------:R-:W-:-:S02]  /*30a0*/  UIADD3.X UR4, UPT, UPT, URZ, UR41, URZ, UP0, !UPT ;  /* 0x00000029ff047290 */ /* 0x000fc400087fe4ff */
[----:B------:R-:W-:-:S04]  /*30b0*/  IMAD.U32 R28, RZ, RZ, UR5 ;  /* 0x00000005ff1c7e24 */ /* 0x000fc8000f8e00ff */
[----:B------:R-:W-:Y:S01]  /*30c0*/  IMAD.U32 R7, RZ, RZ, UR4 ;  /* 0x00000004ff077e24 */ /* 0x000fe2000f8e00ff */
[----:B------:R-:W-:Y:S01]  /*30d0*/  MOV R6, R28 ;  /* 0x0000001c00067202 */ /* 0x000fe20000000f00 */
[----:B--2---:R1:W2:Y:S06]  /*30e0*/  LDC.64 R12, c[0x2][R10] ;  /* 0x008000000a0c7b82 */ /* 0x0042ac0000000a00 */
[----:B012---:R-:W-:Y:S05]  /*30f0*/  CALL.REL.NOINC R12 `(_Z11calc_renderiiP4DatafiPP5SceneP3VecP17curandStateXORWOWiiii) ;  /* 0xffffffcc0cc07344 */ /* 0x007fea0003c3ffff */
[----:B------:R-:W-:Y:S05]  /*3100*/  BSYNC.RECONVERGENT B6 ;  /* 0x0000000000067941 */ /* 0x000fea0003800200 */
.L_x_80:
[----:B------:R-:W2:Y:S01]  /*3110*/  LD.E.64 R8, desc[UR36][R76.64] ;  /* 0x000000244c087980 */ /* 0x000ea2000c101b00 */
[C---:B------:R-:W-:Y:S01]  /*3120*/  DSETP.GEU.AND P0, PT, R4.reuse, R70, PT ;  /* 0x000000460400722a */ /* 0x040fe20003f0e000 */
[----:B------:R-:W-:Y:S01]  /*3130*/  UMOV UR4, 0xa0b5ed8d ;  /* 0xa0b5ed8d00047882 */ /* 0x000fe20000000000 */
[----:B------:R-:W-:Y:S01]  /*3140*/  UMOV UR5, 0x3eb0c6f7 ;  /* 0x3eb0c6f700057882 */ /* 0x000fe20000000000 */
[----:B------:R-:W3:Y:S03]  /*3150*/  LD.E R3, desc[UR36][R76.64+0x8] ;  /* 0x000008244c037980 */ /* 0x000ee6000c101900 */
[----:B------:R-:W-:Y:S01]  /*3160*/  DSETP.LEU.OR P0, PT, R4, UR4, P0 ;  /* 0x0000000404007e2a */ /* 0x000fe2000870b400 */
[----:B--2---:R-:W-:-:S13]  /*3170*/  IMAD.WIDE.U32 R6, R22, 0x8, R8 ;  /* 0x0000000816067825 */ /* 0x004fda00078e0008 */
[----:B------:R2:W5:Y:S01]  /*3180*/  @!P0 LD.E.64 R94, desc[UR36][R6.64] ;  /* 0x00000024065e8980 */ /* 0x000562000c101b00 */
[----:B------:R-:W-:-:S05]  /*3190*/  VIADD R22, R22, 0x1 ;  /* 0x0000000116167836 */ /* 0x000fca0000000000 */
[----:B---3--:R-:W-:Y:S01]  /*31a0*/  ISETP.GE.AND P1, PT, R22, R3, PT ;  /* 0x000000031600720c */ /* 0x008fe20003f26270 */
[----:B------:R-:W-:Y:S02]  /*31b0*/  @!P0 IMAD.MOV.U32 R70, RZ, RZ, R4 ;  /* 0x000000ffff468224 */ /* 0x000fe400078e0004 */
[----:B------:R-:W-:-:S10]  /*31c0*/  @!P0 IMAD.MOV.U32 R71, RZ, RZ, R5 ;  /* 0x000000ffff478224 */ /* 0x000fd400078e0005 */
[----:B--2---:R-:W-:Y:S05]  /*31d0*/  @!P1 BRA `(.L_x_81) ;  /* 0xfffffffc00909947 */ /* 0x004fea000383ffff */
.L_x_79:
[----:B------:R-:W-:Y:S05]  /*31e0*/  BSYNC.RECONVERGENT B7 ;  /* 0x0000000000077941 */ /* 0x000fea0003800200 */
.L_x_78:
[----:B-----5:R-:W-:Y:S01]  /*31f0*/  ISETP.NE.U32.AND P0, PT, R94, RZ, PT ;  /* 0x000000ff5e00720c */ /* 0x020fe20003f05070 */
[----:B------:R-:W-:Y:S01]  /*3200*/  IMAD.MOV.U32 R4, RZ, RZ, R100 ;  /* 0x000000ffff047224 */ /* 0x000fe200078e0064 */
[----:B------:R-:W-:Y:S02]  /*3210*/  MOV R5, R101 ;  /* 0x0000006500057202 */ /* 0x000fe40000000f00 */
[----:B------:R-:W-:-:S13]  /*3220*/  ISETP.NE.AND.EX P0, PT, R95, RZ, PT, P0 ;  /* 0x000000ff5f00720c */ /* 0x000fda0003f05300 */
[----:B------:R-:W-:Y:S05]  /*3230*/  @!P0 BRA `(.L_x_77) ;  /* 0x0000003400408947 */ /* 0x000fea0003800000 */
[----:B------:R-:W2:Y:S04]  /*3240*/  LDL.64 R14, [R1+0x50] ;  /* 0x00005000010e7983 */ /* 0x000ea80000100a00 */
[----:B-1----:R-:W2:Y:S04]  /*3250*/  LDL.64 R8, [R1+0x38] ;  /* 0x0000380001087983 */ /* 0x002ea80000100a00 */
[----:B------:R-:W3:Y:S04]  /*3260*/  LDL.64 R4, [R1+0x58] ;  /* 0x0000580001047983 */ /* 0x000ee80000100a00 */
[----:B------:R-:W3:Y:S04]  /*3270*/  LDL.64 R10, [R1+0x40] ;  /* 0x00004000010a7983 */ /* 0x000ee80000100a00 */
[----:B------:R-:W4:Y:S04]  /*3280*/  LDL.64 R6, [R1+0x60] ;  /* 0x0000600001067983 */ /* 0x000f280000100a00 */
[----:B------:R-:W4:Y:S01]  /*3290*/  LDL.64 R12, [R1+0x48] ;  /* 0x00004800010c7983 */ /* 0x000f220000100a00 */
[----:B--2---:R-:W-:-:S07]  /*32a0*/  DFMA R8, R14, R70, R8 ;  /* 0x000000460e08722b */ /* 0x004fce0000000008 */
[----:B------:R0:W-:Y:S01]  /*32b0*/  STL.64 [R1], R8 ;  /* 0x0000000801007387 */ /* 0x0001e20000100a00 */
[----:B---3--:R-:W-:-:S07]  /*32c0*/  DFMA R10, R4, R70, R10 ;  /* 0x00000046040a722b */ /* 0x008fce000000000a */
[----:B------:R0:W-:Y:S01]  /*32d0*/  STL.64 [R1+0x8], R10 ;  /* 0x0000080a01007387 */ /* 0x0001e20000100a00 */
[----:B----4-:R-:W-:-:S07]  /*32e0*/  DFMA R12, R6, R70, R12 ;  /* 0x00000046060c722b */ /* 0x010fce000000000c */
[----:B------:R0:W-:Y:S04]  /*32f0*/  STL.64 [R1+0x10], R12 ;  /* 0x0000100c01007387 */ /* 0x0001e80000100a00 */
[----:B------:R-:W2:Y:S04]  /*3300*/  LD.E.64 R14, desc[UR36][R94.64] ;  /* 0x000000245e0e7980 */ /* 0x000ea8000c101b00 */
[----:B--2---:R-:W2:Y:S01]  /*3310*/  LD.E R14, desc[UR36][R14.64+0x8] ;  /* 0x000008240e0e7980 */ /* 0x004ea2000c101900 */
[----:B------:R-:W-:Y:S01]  /*3320*/  BSSY.RECONVERGENT B6, `(.L_x_82) ;  /* 0x0000009000067945 */ /* 0x000fe20003800200 */
[----:B------:R-:W-:Y:S01]  /*3330*/  IMAD.MOV.U32 R4, RZ, RZ, R94 ;  /* 0x000000ffff047224 */ /* 0x000fe200078e005e */
[----:B------:R-:W-:Y:S01]  /*3340*/  MOV R20, 0x33b0 ;  /* 0x000033b000147802 */ /* 0x000fe20000000f00 */
[----:B------:R-:W-:-:S02]  /*3350*/  IMAD.MOV.U32 R5, RZ, RZ, R95 ;  /* 0x000000ffff057224 */ /* 0x000fc400078e005f */
[----:B------:R-:W-:Y:S02]  /*3360*/  IMAD.U32 R6, RZ, RZ, UR40 ;  /* 0x00000028ff067e24 */ /* 0x000fe4000f8e00ff */
[----:B------:R-:W-:Y:S02]  /*3370*/  IMAD.U32 R7, RZ, RZ, UR41 ;  /* 0x00000029ff077e24 */ /* 0x000fe4000f8e00ff */
[----:B------:R-:W-:Y:S01]  /*3380*/  IMAD.MOV.U32 R21, RZ, RZ, 0x0 ;  /* 0x00000000ff157424 */ /* 0x000fe200078e00ff */
[----:B--2---:R0:W1:Y:S06]  /*3390*/  LDC.64 R32, c[0x2][R14] ;  /* 0x008000000e207b82 */ /* 0x00406c0000000a00 */
[----:B01----:R-:W-:Y:S05]  /*33a0*/  CALL.REL.NOINC R32 `(_Z11calc_renderiiP4DatafiPP5SceneP3VecP17curandStateXORWOWiiii) ;  /* 0xffffffcc20147344 */ /* 0x003fea0003c3ffff */
[----:B------:R-:W-:Y:S05]  /*33b0*/  BSYNC.RECONVERGENT B6 ;  /* 0x0000000000067941 */ /* 0x000fea0003800200 */
.L_x_82:
[----:B------:R-:W2:Y:S04]  /*33c0*/  LDL.64 R10, [R1] ;  /* 0x00000000010a7983 */ /* 0x000ea80000100a00 */
[----:B------:R-:W3:Y:S04]  /*33d0*/  LDL.64 R12, [R1+0x8] ;  /* 0x00000800010c7983 */ /* 0x000ee80000100a00 */
[----:B------:R-:W4:Y:S04]  /*33e0*/  LDL.64 R14, [R1+0x10] ;  /* 0x00001000010e7983 */ /* 0x000f280000100a00 */
[----:B--2---:R0:W-:Y:S04]  /*33f0*/  STL.64 [R1+0x38], R10 ;  /* 0x0000380a01007387 */ /* 0x0041e80000100a00 */
[----:B---3--:R0:W-:Y:S04]  /*3400*/  STL.64 [R1+0x40], R12 ;  /* 0x0000400c01007387 */ /* 0x0081e80000100a00 */
[----:B----4-:R0:W-:Y:S04]  /*3410*/  STL.64 [R1+0x48], R14 ;  /* 0x0000480e01007387 */ /* 0x0101e80000100a00 */
[----:B------:R-:W2:Y:S04]  /*3420*/  LD.E R22, desc[UR36][R94.64+0x38] ;  /* 0x000038245e167980 */ /* 0x000ea8000c101900 */
[----:B------:R-:W3:Y:S04]  /*3430*/  LD.E.64 R78, desc[UR36][R94.64+0x20] ;  /* 0x000020245e4e7980 */ /* 0x000ee8000c101b00 */
[----:B------:R-:W4:Y:S04]  /*3440*/  LD.E.64 R76, desc[UR36][R94.64+0x28] ;  /* 0x000028245e4c7980 */ /* 0x000f28000c101b00 */
[----:B------:R-:W5:Y:S01]  /*3450*/  LD.E.64 R70, desc[UR36][R94.64+0x30] ;  /* 0x000030245e467980 */ /* 0x000f62000c101b00 */
[----:B------:R-:W-:Y:S01]  /*3460*/  BSSY.RECONVERGENT B7, `(.L_x_83) ;  /* 0x0000126000077945 */ /* 0x000fe20003800200 */
[----:B------:R-:W-:Y:S01]  /*3470*/  IMAD.MOV.U32 R92, RZ, RZ, R4 ;  /* 0x000000ffff5c7224 */ /* 0x000fe200078e0004 */
[----:B------:R-:W-:Y:S01]  /*3480*/  MOV R93, R5 ;  /* 0x00000005005d7202 */ /* 0x000fe20000000f00 */
[----:B------:R-:W-:-:S02]  /*3490*/  IMAD.MOV.U32 R36, RZ, RZ, R16 ;  /* 0x000000ffff247224 */ /* 0x000fc400078e0010 */
[----:B------:R-:W-:Y:S02]  /*34a0*/  IMAD.MOV.U32 R31, RZ, RZ, R17 ;  /* 0x000000ffff1f7224 */ /* 0x000fe400078e0011 */
[----:B------:R-:W-:Y:S02]  /*34b0*/  IMAD.MOV.U32 R86, RZ, RZ, R6 ;  /* 0x000000ffff567224 */ /* 0x000fe400078e0006 */
[----:B------:R-:W-:Y:S02]  /*34c0*/  IMAD.MOV.U32 R87, RZ, RZ, R7 ;  /* 0x000000ffff577224 */ /* 0x000fe400078e0007 */
[----:B------:R-:W-:Y:S02]  /*34d0*/  IMAD.MOV.U32 R84, RZ, RZ, R8 ;  /* 0x000000ffff547224 */ /* 0x000fe400078e0008 */
[----:B------:R-:W-:Y:S01]  /*34e0*/  IMAD.MOV.U32 R85, RZ, RZ, R9 ;  /* 0x000000ffff557224 */ /* 0x000fe200078e0009 */
[----:B--2---:R-:W-:Y:S01]  /*34f0*/  ISETP.NE.AND P0, PT, R22, 0x1, PT ;  /* 0x000000011600780c */ /* 0x004fe20003f05270 */
[----:B---3--:R-:W-:-:S02]  /*3500*/  DMUL R78, R100, R78 ;  /* 0x0000004e644e7228 */ /* 0x008fc40000000000 */
[C---:B----4-:R-:W-:Y:S02]  /*3510*/  DMUL R76, R100.reuse, R76 ;  /* 0x0000004c644c7228 */ /* 0x050fe40000000000 */
[----:B-----5:R-:W-:-:S08]  /*3520*/  DMUL R70, R100, R70 ;  /* 0x0000004664467228 */ /* 0x020fd00000000000 */
[----:B0-----:R-:W-:Y:S05]  /*3530*/  @P0 BRA `(.L_x_84) ;  /* 0x0000001000600947 */ /* 0x001fea0003800000 */
[----:B------:R-:W-:Y:S01]  /*3540*/  DSETP.GT.AND P0, PT, |R92|, |R86|, PT ;  /* 0x400000565c00722a */ /* 0x000fe20003f04200 */
[----:B------:R-:W-:-:S13]  /*3550*/  BSSY.RECONVERGENT B0, `(.L_x_85) ;  /* 0x000004b000007945 */ /* 0x000fda0003800200 */
[----:B------:R-:W-:Y:S05]  /*3560*/  @!P0 BRA `(.L_x_86) ;  /* 0x0000000000948947 */ /* 0x000fea0003800000 */
[----:B------:R-:W-:Y:S01]  /*3570*/  DMUL R4, R84, R84 ;  /* 0x0000005454047228 */ /* 0x000fe20000000000 */
[----:B------:R-:W-:Y:S07]  /*3580*/  BSSY.RECONVERGENT B1, `(.L_x_87) ;  /* 0x0000011000017945 */ /* 0x000fee0003800200 */
[----:B------:R-:W-:-:S06]  /*3590*/  DFMA R4, R92, R92, R4 ;  /* 0x0000005c5c04722b */ /* 0x000fcc0000000004 */
[----:B------:R-:W0:Y:S02]  /*35a0*/  F2F.F32.F64 R6, R4 ;  /* 0x0000000400067310 */ /* 0x000e240000301000 */
[----:B0-----:R-:W-:-:S06]  /*35b0*/  IADD3 R0, PT, PT, R6, -0xd000000, RZ ;  /* 0xf300000006007810 */ /* 0x001fcc0007ffe0ff */
[----:B------:R0:W1:Y:S01]  /*35c0*/  MUFU.RSQ R7, R6 ;  /* 0x0000000600077308 */ /* 0x0000620000001400 */
[----:B------:R-:W-:-:S13]  /*35d0*/  ISETP.GT.U32.AND P0, PT, R0, 0x727fffff, PT ;  /* 0x727fffff0000780c */ /* 0x000fda0003f04070 */
[----:B0-----:R-:W-:Y:S05]  /*35e0*/  @!P0 BRA `(.L_x_88) ;  /* 0x0000000000188947 */ /* 0x001fea0003800000 */
[----:B------:R-:W-:Y:S01]  /*35f0*/  BSSY.RECONVERGENT B2, `(.L_x_89) ;  /* 0x0000004000027945 */ /* 0x000fe20003800200 */
[----:B------:R-:W-:Y:S01]  /*3600*/  IMAD.MOV.U32 R0, RZ, RZ, R6 ;  /* 0x000000ffff007224 */ /* 0x000fe200078e0006 */
[----:B------:R-:W-:-:S07]  /*3610*/  MOV R8, 0x3630 ;  /* 0x0000363000087802 */ /* 0x000fce0000000f00 */
[----:B-1----:R-:W-:Y:S05]  /*3620*/  CALL.REL.NOINC `($__internal_6_$__cuda_sm20_sqrt_rn_f32_slowpath) ;  /* 0x0000006400b07944 */ /* 0x002fea0003c00000 */
[----:B------:R-:W-:Y:S05]  /*3630*/  BSYNC.RECONVERGENT B2 ;  /* 0x0000000000027941 */ /* 0x000fea0003800200 */
.L_x_89:
[----:B------:R-:W-:Y:S05]  /*3640*/  BRA `(.L_x_90) ;  /* 0x0000000000107947 */ /* 0x000fea0003800000 */
.L_x_88:
[----:B-1----:R-:W-:Y:S01]  /*3650*/  FMUL.FTZ R3, R6, R7 ;  /* 0x0000000706037220 */ /* 0x002fe20000410000 */
[----:B------:R-:W-:-:S03]  /*3660*/  FMUL.FTZ R4, R7, 0.5 ;  /* 0x3f00000007047820 */ /* 0x000fc60000410000 */
[----:B------:R-:W-:-:S04]  /*3670*/  FFMA R0, -R3, R3, R6 ;  /* 0x0000000303007223 */ /* 0x000fc80000000106 */
[----:B------:R-:W-:-:S07]  /*3680*/  FFMA R3, R0, R4, R3 ;  /* 0x0000000400037223 */ /* 0x000fce0000000003 */
.L_x_90:
[----:B------:R-:W-:Y:S05]  /*3690*/  BSYNC.RECONVERGENT B1 ;  /* 0x0000000000017941 */ /* 0x000fea0003800200 */
.L_x_87:
[----:B------:R-:W-:Y:S01]  /*36a0*/  VIADD R0, R3, 0x1800000 ;  /* 0x0180000003007836 */ /* 0x000fe20000000000 */
[----:B------:R-:W-:Y:S04]  /*36b0*/  BSSY.RECONVERGENT B1, `(.L_x_91) ;  /* 0x000000b000017945 */ /* 0x000fe80003800200 */
[----:B------:R-:W-:-:S04]  /*36c0*/  LOP3.LUT R0, R0, 0x7f800000, RZ, 0xc0, !PT ;  /* 0x7f80000000007812 */ /* 0x000fc800078ec0ff */
[----:B------:R-:W-:-:S13]  /*36d0*/  ISETP.GT.U32.AND P0, PT, R0, 0x1ffffff, PT ;  /* 0x01ffffff0000780c */ /* 0x000fda0003f04070 */
[----:B------:R-:W-:Y:S05]  /*36e0*/  @P0 BRA `(.L_x_92) ;  /* 0x00000000000c0947 */ /* 0x000fea0003800000 */
[----:B------:R-:W-:-:S07]  /*36f0*/  MOV R8, 0x3710 ;  /* 0x0000371000087802 */ /* 0x000fce0000000f00 */
[----:B------:R-:W-:Y:S05]  /*3700*/  CALL.REL.NOINC `($__internal_5_$__cuda_sm20_rcp_rn_f32_slowpath) ;  /* 0x0000006000a07944 */ /* 0x000fea0003c00000 */
[----:B------:R-:W-:Y:S05]  /*3710*/  BRA `(.L_x_93) ;  /* 0x0000000000107947 */ /* 0x000fea0003800000 */
.L_x_92:
[----:B------:R-:W0:Y:S02]  /*3720*/  MUFU.RCP R0, R3 ;  /* 0x0000000300007308 */ /* 0x000e240000001000 */
[----:B0-----:R-:W-:-:S04]  /*3730*/  FFMA R4, R0, R3, -1 ;  /* 0xbf80000000047423 */ /* 0x001fc80000000003 */
[----:B------:R-:W-:-:S04]  /*3740*/  FADD.FTZ R5, -R4, -RZ ;  /* 0x800000ff04057221 */ /* 0x000fc80000010100 */
[----:B------:R-:W-:-:S07]  /*3750*/  FFMA R0, R0, R5, R0 ;  /* 0x0000000500007223 */ /* 0x000fce0000000000 */
.L_x_93:
[----:B------:R-:W-:Y:S05]  /*3760*/  BSYNC.RECONVERGENT B1 ;  /* 0x0000000000017941 */ /* 0x000fea0003800200 */
.L_x_91:
[----:B------:R-:W0:Y:S01]  /*3770*/  F2F.F64.F32 R108, R0 ;  /* 0x00000000006c7310 */ /* 0x000e220000201800 */
[----:B------:R-:W-:Y:S01]  /*3780*/  CS2R R102, SRZ ;  /* 0x0000000000667805 */ /* 0x000fe2000001ff00 */
[-C--:B0-----:R-:W-:Y:S02]  /*3790*/  DMUL R110, R84, -R108.reuse ;  /* 0x8000006c546e7228 */ /* 0x081fe40000000000 */
[----:B------:R-:W-:Y:S01]  /*37a0*/  DMUL R108, R92, R108 ;  /* 0x0000006c5c6c7228 */ /* 0x000fe20000000000 */
[----:B------:R-:W-:Y:S10]  /*37b0*/  BRA `(.L_x_94) ;  /* 0x0000000000907947 */ /* 0x000ff40003800000 */
.L_x_86:
[----:B------:R-:W-:Y:S01]  /*37c0*/  DMUL R4, R84, R84 ;  /* 0x0000005454047228 */ /* 0x000fe20000000000 */
[----:B------:R-:W-:Y:S07]  /*37d0*/  BSSY.RECONVERGENT B1, `(.L_x_95) ;  /* 0x0000011000017945 */ /* 0x000fee0003800200 */
[----:B------:R-:W-:-:S06]  /*37e0*/  DFMA R4, R86, R86, R4 ;  /* 0x000000565604722b */ /* 0x000fcc0000000004 */
[----:B------:R-:W0:Y:S02]  /*37f0*/  F2F.F32.F64 R6, R4 ;  /* 0x0000000400067310 */ /* 0x000e240000301000 */
[----:B0-----:R-:W-:-:S06]  /*3800*/  VIADD R0, R6, 0xf3000000 ;  /* 0xf300000006007836 */ /* 0x001fcc0000000000 */
        /* <DEDUP_REMOVED lines=8> */
.L_x_97:
[----:B------:R-:W-:Y:S05]  /*3890*/  BRA `(.L_x_98) ;  /* 0x0000000000107947 */ /* 0x000fea0003800000 */
.L_x_96:
[----:B-1----:R-:W-:Y:S01]  /*38a0*/  FMUL.FTZ R3, R6, R7 ;  /* 0x0000000706037220 */ /* 0x002fe20000410000 */
[----:B------:R-:W-:-:S03]  /*38b0*/  FMUL.FTZ R4, R7, 0.5 ;  /* 0x3f00000007047820 */ /* 0x000fc60000410000 */
[----:B------:R-:W-:-:S04]  /*38c0*/  FFMA R0, -R3, R3, R6 ;  /* 0x0000000303007223 */ /* 0x000fc80000000106 */
[----:B------:R-:W-:-:S07]  /*38d0*/  FFMA R3, R0, R4, R3 ;  /* 0x0000000400037223 */ /* 0x000fce0000000003 */
.L_x_98:
[----:B------:R-:W-:Y:S05]  /*38e0*/  BSYNC.RECONVERGENT B1 ;  /* 0x0000000000017941 */ /* 0x000fea0003800200 */
.L_x_95:
        /* <DEDUP_REMOVED lines=8> */
.L_x_100:
[----:B------:R-:W0:Y:S02]  /*3970*/  MUFU.RCP R0, R3 ;  /* 0x0000000300007308 */ /* 0x000e240000001000 */
[----:B0-----:R-:W-:-:S04]  /*3980*/  FFMA R4, R0, R3, -1 ;  /* 0xbf80000000047423 */ /* 0x001fc80000000003 */
[----:B------:R-:W-:-:S04]  /*3990*/  FADD.FTZ R5, -R4, -RZ ;  /* 0x800000ff04057221 */ /* 0x000fc80000010100 */
[----:B------:R-:W-:-:S07]  /*39a0*/  FFMA R0, R0, R5, R0 ;  /* 0x0000000500007223 */ /* 0x000fce0000000000 */
.L_x_101:
[----:B------:R-:W-:Y:S05]  /*39b0*/  BSYNC.RECONVERGENT B1 ;  /* 0x0000000000017941 */ /* 0x000fea0003800200 */
.L_x_99:
[----:B------:R-:W0:Y:S01]  /*39c0*/  F2F.F64.F32 R108, R0 ;  /* 0x00000000006c7310 */ /* 0x000e220000201800 */
[----:B------:R-:W-:Y:S01]  /*39d0*/  CS2R R110, SRZ ;  /* 0x00000000006e7805 */ /* 0x000fe2000001ff00 */
[-C--:B0-----:R-:W-:Y:S02]  /*39e0*/  DMUL R102, R84, R108.reuse ;  /* 0x0000006c54667228 */ /* 0x081fe40000000000 */
[----:B------:R-:W-:-:S11]  /*39f0*/  DMUL R108, R86, -R108 ;  /* 0x8000006c566c7228 */ /* 0x000fd60000000000 */
.L_x_94:
[----:B------:R-:W-:Y:S05]  /*3a00*/  BSYNC.RECONVERGENT B0 ;  /* 0x0000000000007941 */ /* 0x000fea0003800200 */
.L_x_85:
[----:B------:R-:W-:Y:S01]  /*3a10*/  SHF.R.U32.HI R0, RZ, 0x2, R23 ;  /* 0x00000002ff007819 */ /* 0x000fe20000011617 */
[----:B------:R-:W-:Y:S01]  /*3a20*/  IMAD.MOV.U32 R116, RZ, RZ, 0x2f800000 ;  /* 0x2f800000ff747424 */ /* 0x000fe200078e00ff */
[----:B------:R-:W-:Y:S01]  /*3a30*/  SHF.R.U32.HI R3, RZ, 0x2, R18 ;  /* 0x00000002ff037819 */ /* 0x000fe20000011612 */
[----:B------:R-:W-:Y:S01]  /*3a40*/  UMOV UR4, 0x544486e0 ;  /* 0x544486e000047882 */ /* 0x000fe20000000000 */
[----:B------:R-:W-:Y:S01]  /*3a50*/  LOP3.LUT R5, R0, R23, RZ, 0x3c, !PT ;  /* 0x0000001700057212 */ /* 0x000fe200078e3cff */
[----:B------:R-:W-:Y:S01]  /*3a60*/  IMAD.SHL.U32 R0, R17, 0x10, RZ ;  /* 0x0000001011007824 */ /* 0x000fe200078e00ff */
[----:B------:R-:W-:Y:S01]  /*3a70*/  LOP3.LUT R3, R3, R18, RZ, 0x3c, !PT ;  /* 0x0000001203037212 */ /* 0x000fe200078e3cff */
[----:B------:R-:W-:Y:S01]  /*3a80*/  UMOV UR5, 0x401921fb ;  /* 0x401921fb00057882 */ /* 0x000fe20000000000 */
[----:B------:R-:W-:Y:S01]  /*3a90*/  SHF.L.U32 R4, R5, 0x1, RZ ;  /* 0x0000000105047819 */ /* 0x000fe200000006ff */
[----:B------:R-:W-:Y:S01]  /*3aa0*/  BSSY.RECONVERGENT B0, `(.L_x_102) ;  /* 0x000002b000007945 */ /* 0x000fe20003800200 */
[----:B------:R-:W-:-:S02]  /*3ab0*/  DMUL R32, RZ, +INF ;  /* 0x7ff00000ff207828 */ /* 0x000fc40000000000 */
[----:B------:R-:W-:Y:S01]  /*3ac0*/  LOP3.LUT R0, R5, R4, R0, 0x96, !PT ;  /* 0x0000000405007212 */ /* 0x000fe200078e9600 */
[----:B------:R-:W-:-:S03]  /*3ad0*/  IMAD.SHL.U32 R4, R3, 0x2, RZ ;  /* 0x0000000203047824 */ /* 0x000fc600078e00ff */
[----:B------:R-:W-:-:S05]  /*3ae0*/  LOP3.LUT R36, R0, R17, RZ, 0x3c, !PT ;  /* 0x0000001100247212 */ /* 0x000fca00078e3cff */
[----:B------:R-:W-:-:S05]  /*3af0*/  IMAD.SHL.U32 R0, R36, 0x10, RZ ;  /* 0x0000001024007824 */ /* 0x000fca00078e00ff */
[----:B------:R-:W-:Y:S02]  /*3b00*/  LOP3.LUT R3, R3, R4, R0, 0x96, !PT ;  /* 0x0000000403037212 */ /* 0x000fe400078e9600 */
[C---:B------:R-:W-:Y:S01]  /*3b10*/  IADD3 R0, PT, PT, R2.reuse, 0x587c5, R36 ;  /* 0x000587c502007810 */ /* 0x040fe20007ffe024 */
[----:B------:R-:W-:Y:S01]  /*3b20*/  VIADD R2, R2, 0xb0f8a ;  /* 0x000b0f8a02027836 */ /* 0x000fe20000000000 */
[----:B------:R-:W-:Y:S02]  /*3b30*/  LOP3.LUT R31, R3, R36, RZ, 0x3c, !PT ;  /* 0x00000024031f7212 */ /* 0x000fe400078e3cff */
[----:B------:R-:W-:-:S03]  /*3b40*/  I2FP.F32.U32 R0, R0 ;  /* 0x0000000000007245 */ /* 0x000fc60000201000 */
[----:B------:R-:W-:-:S05]  /*3b50*/  IMAD.IADD R3, R31, 0x1, R2 ;  /* 0x000000011f037824 */ /* 0x000fca00078e0202 */
[----:B------:R-:W-:-:S05]  /*3b60*/  I2FP.F32.U32 R3, R3 ;  /* 0x0000000300037245 */ /* 0x000fca0000201000 */
[-C--:B------:R-:W-:Y:S01]  /*3b70*/  FFMA R3, R3, R116.reuse, 1.1641532182693481445e-10 ;  /* 0x2f00000003037423 */ /* 0x080fe20000000074 */
[----:B------:R-:W-:Y:S01]  /*3b80*/  FFMA R116, R0, R116, 1.1641532182693481445e-10 ;  /* 0x2f00000000747423 */ /* 0x000fe20000000074 */
[----:B------:R-:W-:Y:S02]  /*3b90*/  IMAD.MOV.U32 R0, RZ, RZ, 0x1 ;  /* 0x00000001ff007424 */ /* 0x000fe400078e00ff */
[----:B------:R-:W0:Y:S02]  /*3ba0*/  F2F.F64.F32 R20, R3 ;  /* 0x0000000300147310 */ /* 0x000e240000201800 */
[----:B0-----:R-:W-:-:S08]  /*3bb0*/  DMUL R20, R20, UR4 ;  /* 0x0000000414147c28 */ /* 0x001fd00008000000 */
[----:B------:R-:W-:-:S14]  /*3bc0*/  DSETP.NEU.AND P2, PT, R20, +INF , PT ;  /* 0x7ff000001400742a */ /* 0x000fdc0003f4d000 */
[----:B------:R-:W-:Y:S05]  /*3bd0*/  @!P2 BRA `(.L_x_103) ;  /* 0x00000000005ca947 */ /* 0x000fea0003800000 */
[----:B------:R-:W-:Y:S01]  /*3be0*/  UMOV UR4, 0x6dc9c883 ;  /* 0x6dc9c88300047882 */ /* 0x000fe20000000000 */
[----:B------:R-:W-:Y:S01]  /*3bf0*/  UMOV UR5, 0x3fe45f30 ;  /* 0x3fe45f3000057882 */ /* 0x000fe20000000000 */
[C---:B------:R-:W-:Y:S01]  /*3c00*/  DSETP.GE.AND P0, PT, R20.reuse, 2.14748364800000000000e+09, PT ;  /* 0x41e000001400742a */ /* 0x040fe20003f06000 */
[----:B------:R-:W-:Y:S01]  /*3c10*/  BSSY.RECONVERGENT B1, `(.L_x_104) ;  /* 0x0000012000017945 */ /* 0x000fe20003800200 */
[----:B------:R-:W-:Y:S01]  /*3c20*/  DMUL R4, R20, UR4 ;  /* 0x0000000414047c28 */ /* 0x000fe20008000000 */
[----:B------:R-:W-:Y:S01]  /*3c30*/  UMOV UR4, 0x54442d18 ;  /* 0x54442d1800047882 */ /* 0x000fe20000000000 */
[----:B------:R-:W-:-:S04]  /*3c40*/  UMOV UR5, 0x3ff921fb ;  /* 0x3ff921fb00057882 */ /* 0x000fc80000000000 */
[----:B------:R-:W0:Y:S08]  /*3c50*/  F2I.F64 R0, R4 ;  /* 0x0000000400007311 */ /* 0x000e300000301100 */
[----:B0-----:R-:W0:Y:S02]  /*3c60*/  I2F.F64 R32, R0 ;  /* 0x0000000000207312 */ /* 0x001e240000201c00 */
[----:B0-----:R-:W-:Y:S01]  /*3c70*/  DFMA R6, R32, -UR4, R20 ;  /* 0x8000000420067c2b */ /* 0x001fe20008000014 */
[----:B------:R-:W-:Y:S01]  /*3c80*/  UMOV UR4, 0x33145c00 ;  /* 0x33145c0000047882 */ /* 0x000fe20000000000 */
[----:B------:R-:W-:-:S06]  /*3c90*/  UMOV UR5, 0x3c91a626 ;  /* 0x3c91a62600057882 */ /* 0x000fcc0000000000 */
[----:B------:R-:W-:Y:S01]  /*3ca0*/  DFMA R6, R32, -UR4, R6 ;  /* 0x8000000420067c2b */ /* 0x000fe20008000006 */
[----:B------:R-:W-:Y:S01]  /*3cb0*/  UMOV UR4, 0x252049c0 ;  /* 0x252049c000047882 */ /* 0x000fe20000000000 */
[----:B------:R-:W-:-:S06]  /*3cc0*/  UMOV UR5, 0x397b839a ;  /* 0x397b839a00057882 */ /* 0x000fcc0000000000 */
[----:B------:R-:W-:Y:S01]  /*3cd0*/  DFMA R32, R32, -UR4, R6 ;  /* 0x8000000420207c2b */ /* 0x000fe20008000006 */
[----:B------:R-:W-:Y:S10]  /*3ce0*/  @!P0 BRA `(.L_x_105) ;  /* 0x0000000000108947 */ /* 0x000ff40003800000 */
[----:B------:R-:W-:Y:S01]  /*3cf0*/  MOV R0, R20 ;  /* 0x0000001400007202 */ /* 0x000fe20000000f00 */
[----:B------:R-:W-:Y:S01]  /*3d00*/  IMAD.MOV.U32 R12, RZ, RZ, R21 ;  /* 0x000000ffff0c7224 */ /* 0x000fe200078e0015 */
[----:B------:R-:W-:-:S07]  /*3d10*/  MOV R10, 0x3d30 ;  /* 0x00003d30000a7802 */ /* 0x000fce0000000f00 */
[----:B------:R-:W-:Y:S05]  /*3d20*/  CALL.REL.NOINC `($_Z11calc_renderiiP4DatafiPP5SceneP3VecP17curandStateXORWOWiiii$__internal_trig_reduction_slowpathd) ;  /* 0x0000006800f47944 */ /* 0x000fea0003c00000 */
.L_x_105:
[----:B------:R-:W-:Y:S05]  /*3d30*/  BSYNC.RECONVERGENT B1 ;  /* 0x0000000000017941 */ /* 0x000fea0003800200 */
.L_x_104:
[----:B------:R-:W-:-:S07]  /*3d40*/  VIADD R0, R0, 0x1 ;  /* 0x0000000100007836 */ /* 0x000fce0000000000 */
.L_x_103:
[----:B------:R-:W-:Y:S05]  /*3d50*/  BSYNC.RECONVERGENT B0 ;  /* 0x0000000000007941 */ /* 0x000fea0003800200 */
.L_x_102:
[----:B------:R-:W0:Y:S01]  /*3d60*/  LDCU.64 UR4, c[0x4][0x1d0] ;  /* 0x01003a00ff0477ac */ /* 0x000e220008000a00 */
[----:B------:R-:W-:-:S05]  /*3d70*/  IMAD.SHL.U32 R3, R0, 0x40, RZ ;  /* 0x0000004000037824 */ /* 0x000fca00078e00ff */
[----:B------:R-:W-:-:S04]  /*3d80*/  LOP3.LUT R3, R3, 0x40, RZ, 0xc0, !PT ;  /* 0x0000004003037812 */ /* 0x000fc800078ec0ff */
[----:B0-----:R-:W-:-:S05]  /*3d90*/  IADD3 R34, P0, PT, R3, UR4, RZ ;  /* 0x0000000403227c10 */ /* 0x001fca000ff1e0ff */
[----:B------:R-:W-:-:S05]  /*3da0*/  IMAD.X R35, RZ, RZ, UR5, P0 ;  /* 0x00000005ff237e24 */ /* 0x000fca00080e06ff */
[----:B------:R-:W2:Y:S04]  /*3db0*/  LDG.E.128.CONSTANT R4, desc[UR36][R34.64] ;  /* 0x0000002422047981 */ /* 0x000ea8000c1e9d00 */
[----:B------:R-:W3:Y:S04]  /*3dc0*/  LDG.E.128.CONSTANT R8, desc[UR36][R34.64+0x10] ;  /* 0x0000102422087981 */ /* 0x000ee8000c1e9d00 */
[----:B------:R-:W4:Y:S01]  /*3dd0*/  LDG.E.128.CONSTANT R12, desc[UR36][R34.64+0x20] ;  /* 0x00002024220c7981 */ /* 0x000f22000c1e9d00 */
[----:B------:R-:W-:Y:S01]  /*3de0*/  LOP3.LUT R3, R0, 0x1, RZ, 0xc0, !PT ;  /* 0x0000000100037812 */ /* 0x000fe200078ec0ff */
[----:B------:R-:W-:Y:S01]  /*3df0*/  IMAD.MOV.U32 R42, RZ, RZ, 0x20fd8164 ;  /* 0x20fd8164ff2a7424 */ /* 0x000fe200078e00ff */
[----:B------:R-:W-:Y:S01]  /*3e00*/  DMUL R40, R32, R32 ;  /* 0x0000002020287228 */ /* 0x000fe20000000000 */
[----:B------:R-:W-:Y:S01]  /*3e10*/  BSSY.RECONVERGENT B0, `(.L_x_106) ;  /* 0x000002d000007945 */ /* 0x000fe20003800200 */
[----:B------:R-:W-:Y:S01]  /*3e20*/  ISETP.NE.U32.AND P0, PT, R3, 0x1, PT ;  /* 0x000000010300780c */ /* 0x000fe20003f05070 */
[----:B------:R-:W-:Y:S01]  /*3e30*/  IMAD.MOV.U32 R3, RZ, RZ, 0x3da8ff83 ;  /* 0x3da8ff83ff037424 */ /* 0x000fe200078e00ff */
[----:B------:R-:W-:Y:S01]  /*3e40*/  DMUL R124, RZ, +INF ;  /* 0x7ff00000ff7c7828 */ /* 0x000fe20000000000 */
[----:B------:R-:W-:-:S02]  /*3e50*/  MOV R18, RZ ;  /* 0x000000ff00127202 */ /* 0x000fc40000000f00 */
[----:B------:R-:W-:Y:S02]  /*3e60*/  FSEL R42, R42, -8.06006814911005101289e+34, !P0 ;  /* 0xf9785eba2a2a7808 */ /* 0x000fe40004000000 */
[----:B------:R-:W-:-:S06]  /*3e70*/  FSEL R43, -R3, 0.11223486810922622681, !P0 ;  /* 0x3de5db65032b7808 */ /* 0x000fcc0004000100 */
[----:B--2---:R-:W-:-:S08]  /*3e80*/  DFMA R4, R40, R42, R4 ;  /* 0x0000002a2804722b */ /* 0x004fd00000000004 */
[----:B------:R-:W-:-:S08]  /*3e90*/  DFMA R4, R40, R4, R6 ;  /* 0x000000042804722b */ /* 0x000fd00000000006 */
[----:B---3--:R-:W-:-:S08]  /*3ea0*/  DFMA R4, R40, R4, R8 ;  /* 0x000000042804722b */ /* 0x008fd00000000008 */
[----:B------:R-:W-:-:S08]  /*3eb0*/  DFMA R4, R40, R4, R10 ;  /* 0x000000042804722b */ /* 0x000fd0000000000a */
[----:B----4-:R-:W-:-:S08]  /*3ec0*/  DFMA R4, R40, R4, R12 ;  /* 0x000000042804722b */ /* 0x010fd0000000000c */
[----:B------:R-:W-:-:S08]  /*3ed0*/  DFMA R4, R40, R4, R14 ;  /* 0x000000042804722b */ /* 0x000fd0000000000e */
[----:B------:R-:W-:Y:S02]  /*3ee0*/  DFMA R32, R4, R32, R32 ;  /* 0x000000200420722b */ /* 0x000fe40000000020 */
[----:B------:R-:W-:-:S10]  /*3ef0*/  DFMA R4, R40, R4, 1 ;  /* 0x3ff000002804742b */ /* 0x000fd40000000004 */
[----:B------:R-:W-:Y:S02]  /*3f00*/  FSEL R6, R4, R32, !P0 ;  /* 0x0000002004067208 */ /* 0x000fe40004000000 */
[----:B------:R-:W-:Y:S02]  /*3f10*/  FSEL R7, R5, R33, !P0 ;  /* 0x0000002105077208 */ /* 0x000fe40004000000 */
[----:B------:R-:W-:-:S04]  /*3f20*/  LOP3.LUT P0, RZ, R0, 0x2, RZ, 0xc0, !PT ;  /* 0x0000000200ff7812 */ /* 0x000fc8000780c0ff */
[----:B------:R-:W-:-:S10]  /*3f30*/  DADD R4, RZ, -R6 ;  /* 0x00000000ff047229 */ /* 0x000fd40000000806 */
[----:B------:R-:W-:Y:S02]  /*3f40*/  FSEL R118, R6, R4, !P0 ;  /* 0x0000000406767208 */ /* 0x000fe40004000000 */
[----:B------:R-:W-:Y:S01]  /*3f50*/  FSEL R119, R7, R5, !P0 ;  /* 0x0000000507777208 */ /* 0x000fe20004000000 */
[----:B------:R-:W-:Y:S06]  /*3f60*/  @!P2 BRA `(.L_x_107) ;  /* 0x00000000005ca947 */ /* 0x000fec0003800000 */
[----:B------:R-:W-:Y:S01]  /*3f70*/  UMOV UR4, 0x6dc9c883 ;  /* 0x6dc9c88300047882 */ /* 0x000fe20000000000 */
[----:B------:R-:W-:Y:S01]  /*3f80*/  UMOV UR5, 0x3fe45f30 ;  /* 0x3fe45f3000057882 */ /* 0x000fe20000000000 */
[C---:B------:R-:W-:Y:S02]  /*3f90*/  DSETP.GE.AND P0, PT, R20.reuse, 2.14748364800000000000e+09, PT ;  /* 0x41e000001400742a */ /* 0x040fe40003f06000 */
        /* <DEDUP_REMOVED lines=13> */
[----:B------:R-:W-:Y:S01]  /*4070*/  IMAD.MOV.U32 R0, RZ, RZ, R20 ;  /* 0x000000ffff007224 */ /* 0x000fe200078e0014 */
[----:B------:R-:W-:Y:S01]  /*4080*/  MOV R10, 0x40b0 ;  /* 0x000040b0000a7802 */ /* 0x000fe20000000f00 */
[----:B------:R-:W-:-:S07]  /*4090*/  IMAD.MOV.U32 R12, RZ, RZ, R21 ;  /* 0x000000ffff0c7224 */ /* 0x000fce00078e0015 */
[----:B------:R-:W-:Y:S05]  /*40a0*/  CALL.REL.NOINC `($_Z11calc_renderiiP4DatafiPP5SceneP3VecP17curandStateXORWOWiiii$__internal_trig_reduction_slowpathd) ;  /* 0x0000006800147944 */ /* 0x000fea0003c00000 */
[----:B------:R-:W-:Y:S02]  /*40b0*/  IMAD.MOV.U32 R18, RZ, RZ, R0 ;  /* 0x000000ffff127224 */ /* 0x000fe400078e0000 */
[----:B------:R-:W-:Y:S02]  /*40c0*/  IMAD.MOV.U32 R124, RZ, RZ, R32 ;  /* 0x000000ffff7c7224 */ /* 0x000fe400078e0020 */
[----:B------:R-:W-:-:S07]  /*40d0*/  IMAD.MOV.U32 R125, RZ, RZ, R33 ;  /* 0x000000ffff7d7224 */ /* 0x000fce00078e0021 */
.L_x_107:
[----:B------:R-:W-:Y:S05]  /*40e0*/  BSYNC.RECONVERGENT B0 ;  /* 0x0000000000007941 */ /* 0x000fea0003800200 */
.L_x_106:
[----:B------:R-:W0:Y:S01]  /*40f0*/  F2F.F64.F32 R116, R116 ;  /* 0x0000007400747310 */ /* 0x000e220000201800 */
[----:B------:R-:W-:Y:S01]  /*4100*/  MOV R10, 0x0 ;  /* 0x00000000000a7802 */ /* 0x000fe20000000f00 */
[----:B------:R-:W-:Y:S01]  /*4110*/  IMAD.MOV.U32 R11, RZ, RZ, 0x3fd80000 ;  /* 0x3fd80000ff0b7424 */ /* 0x000fe200078e00ff */
[----:B------:R-:W-:Y:S01]  /*4120*/  BSSY.RECONVERGENT B6, `(.L_x_108) ;  /* 0x0000018000067945 */ /* 0x000fe20003800200 */
[----:B0-----:R-:W-:-:S06]  /*4130*/  DFMA R4, -R116, R116, 1 ;  /* 0x3ff000007404742b */ /* 0x001fcc0000000174 */
        /* <DEDUP_REMOVED lines=22> */
.L_x_109:
[----:B------:R-:W-:Y:S05]  /*42a0*/  BSYNC.RECONVERGENT B6 ;  /* 0x0000000000067941 */ /* 0x000fea0003800200 */
.L_x_108:
        /* <DEDUP_REMOVED lines=10> */
[----:B------:R-:W-:-:S02]  /*4350*/  DMUL R34, R124, R124 ;  /* 0x0000007c7c227228 */ /* 0x000fc40000000000 */
[----:B------:R-:W-:Y:S01]  /*4360*/  ISETP.NE.U32.AND P0, PT, R0, 0x1, PT ;  /* 0x000000010000780c */ /* 0x000fe20003f05070 */
[----:B------:R-:W-:Y:S01]  /*4370*/  IMAD.MOV.U32 R0, RZ, RZ, 0x3da8ff83 ;  /* 0x3da8ff83ff007424 */ /* 0x000fe200078e00ff */
[----:B------:R-:W-:Y:S02]  /*4380*/  DMUL R118, R20, R118 ;  /* 0x0000007614767228 */ /* 0x000fe40000000000 */
[----:B------:R-:W-:Y:S02]  /*4390*/  FSEL R40, R40, -8.06006814911005101289e+34, !P0 ;  /* 0xf9785eba28287808 */ /* 0x000fe40004000000 */
[----:B------:R-:W-:-:S06]  /*43a0*/  FSEL R41, -R0, 0.11223486810922622681, !P0 ;  /* 0x3de5db6500297808 */ /* 0x000fcc0004000100 */
[----:B--2---:R-:W-:-:S08]  /*43b0*/  DFMA R4, R34, R40, R4 ;  /* 0x000000282204722b */ /* 0x004fd00000000004 */
[----:B------:R-:W-:Y:S02]  /*43c0*/  DFMA R4, R34, R4, R6 ;  /* 0x000000042204722b */ /* 0x000fe40000000006 */
[----:B------:R-:W-:-:S06]  /*43d0*/  DMUL R6, R84, R102 ;  /* 0x0000006654067228 */ /* 0x000fcc0000000000 */
[----:B---3--:R-:W-:Y:S02]  /*43e0*/  DFMA R4, R34, R4, R8 ;  /* 0x000000042204722b */ /* 0x008fe40000000008 */
[-C--:B------:R-:W-:Y:S02]  /*43f0*/  DMUL R8, R92, R108.reuse ;  /* 0x0000006c5c087228 */ /* 0x080fe40000000000 */
[----:B------:R-:W-:-:S04]  /*4400*/  DFMA R6, R86, R108, -R6 ;  /* 0x0000006c5606722b */ /* 0x000fc80000000806 */
[----:B------:R-:W-:Y:S02]  /*4410*/  DFMA R4, R34, R4, R10 ;  /* 0x000000042204722b */ /* 0x000fe4000000000a */
[----:B------:R-:W-:-:S06]  /*4420*/  DFMA R8, R84, R110, -R8 ;  /* 0x0000006e5408722b */ /* 0x000fcc0000000808 */
        /* <DEDUP_REMOVED lines=10> */
[----:B------:R-:W-:-:S05]  /*44d0*/  DMUL R10, R86, R110 ;  /* 0x0000006e560a7228 */ /* 0x000fca0000000000 */
[----:B------:R-:W-:-:S03]  /*44e0*/  DMUL R4, R20, R4 ;  /* 0x0000000414047228 */ /* 0x000fc60000000000 */
[----:B------:R-:W-:-:S05]  /*44f0*/  DFMA R10, R92, R102, -R10 ;  /* 0x000000665c0a722b */ /* 0x000fca000000080a */
[C---:B------:R-:W-:Y:S02]  /*4500*/  DMUL R6, R4.reuse, R6 ;  /* 0x0000000604067228 */ /* 0x040fe40000000000 */
[C---:B------:R-:W-:Y:S02]  /*4510*/  DMUL R8, R4.reuse, R8 ;  /* 0x0000000804087228 */ /* 0x040fe40000000000 */
[----:B------:R-:W-:-:S04]  /*4520*/  DMUL R10, R4, R10 ;  /* 0x0000000a040a7228 */ /* 0x000fc80000000000 */
[C---:B------:R-:W-:Y:S02]  /*4530*/  DFMA R4, R118.reuse, R110, R6 ;  /* 0x0000006e7604722b */ /* 0x040fe40000000006 */
[C---:B------:R-:W-:Y:S02]  /*4540*/  DFMA R6, R118.reuse, R102, R8 ;  /* 0x000000667606722b */ /* 0x040fe40000000008 */
[----:B------:R-:W-:-:S04]  /*4550*/  DFMA R8, R118, R108, R10 ;  /* 0x0000006c7608722b */ /* 0x000fc8000000000a */
[-C--:B------:R-:W-:Y:S02]  /*4560*/  DFMA R4, R92, R116.reuse, R4 ;  /* 0x000000745c04722b */ /* 0x080fe40000000004 */
[-C--:B------:R-:W-:Y:S02]  /*4570*/  DFMA R6, R86, R116.reuse, R6 ;  /* 0x000000745606722b */ /* 0x080fe40000000006 */
[----:B------:R-:W-:-:S03]  /*4580*/  DFMA R8, R84, R116, R8 ;  /* 0x000000745408722b */ /* 0x000fc60000000008 */
[----:B------:R0:W-:Y:S04]  /*4590*/  STL.64 [R1+0x50], R4 ;  /* 0x0000500401007387 */ /* 0x0001e80000100a00 */
[----:B------:R0:W-:Y:S04]  /*45a0*/  STL.64 [R1+0x58], R6 ;  /* 0x0000580601007387 */ /* 0x0001e80000100a00 */
[----:B------:R0:W-:Y:S04]  /*45b0*/  STL.64 [R1+0x60], R8 ;  /* 0x0000600801007387 */ /* 0x0001e80000100a00 */
[----:B------:R0:W5:Y:S04]  /*45c0*/  LD.E.64 R102, desc[UR36][R94.64+0x8] ;  /* 0x000008245e667980 */ /* 0x000168000c101b00 */
[----:B------:R0:W5:Y:S04]  /*45d0*/  LD.E.64 R108, desc[UR36][R94.64+0x10] ;  /* 0x000010245e6c7980 */ /* 0x000168000c101b00 */
[----:B------:R0:W5:Y:S01]  /*45e0*/  LD.E.64 R110, desc[UR36][R94.64+0x18] ;  /* 0x000018245e6e7980 */ /* 0x000162000c101b00 */
[----:B------:R-:W-:Y:S01]  /*45f0*/  DMUL R10, R86, R6 ;  /* 0x00000006560a7228 */ /* 0x000fe20000000000 */
[----:B------:R-:W-:Y:S01]  /*4600*/  MOV R23, R19 ;  /* 0x0000001300177202 */ /* 0x000fe20000000f00 */
[----:B------:R-:W-:Y:S01]  /*4610*/  IMAD.MOV.U32 R37, RZ, RZ, 0x1 ;  /* 0x00000001ff257424 */ /* 0x000fe200078e00ff */
[----:B------:R-:W-:Y:S01]  /*4620*/  MOV R127, R71 ;  /* 0x00000047007f7202 */ /* 0x000fe20000000f00 */
[----:B------:R-:W-:-:S02]  /*4630*/  IMAD.MOV.U32 R118, RZ, RZ, R78 ;  /* 0x000000ffff767224 */ /* 0x000fc400078e004e */
[----:B------:R-:W-:Y:S02]  /*4640*/  IMAD.MOV.U32 R119, RZ, RZ, R79 ;  /* 0x000000ffff777224 */ /* 0x000fe400078e004f */
[----:B------:R-:W-:Y:S01]  /*4650*/  DFMA R10, R92, R4, R10 ;  /* 0x000000045c0a722b */ /* 0x000fe2000000000a */
[----:B------:R-:W-:Y:S02]  /*4660*/  IMAD.MOV.U32 R124, RZ, RZ, R76 ;  /* 0x000000ffff7c7224 */ /* 0x000fe400078e004c */
[----:B------:R-:W-:Y:S02]  /*4670*/  IMAD.MOV.U32 R125, RZ, RZ, R77 ;  /* 0x000000ffff7d7224 */ /* 0x000fe400078e004d */
[----:B------:R-:W-:Y:S02]  /*4680*/  IMAD.MOV.U32 R126, RZ, RZ, R70 ;  /* 0x000000ffff7e7224 */ /* 0x000fe400078e0046 */
[----:B------:R-:W-:Y:S01]  /*4690*/  IMAD.MOV.U32 R18, RZ, RZ, R16 ;  /* 0x000000ffff127224 */ /* 0x000fe200078e0010 */
[----:B------:R-:W-:Y:S01]  /*46a0*/  DFMA R116, R84, R8, R10 ;  /* 0x000000085474722b */ /* 0x000fe2000000000a */
[----:B0-----:R-:W-:-:S10]  /*46b0*/  IMAD.MOV.U32 R19, RZ, RZ, R17 ;  /* 0x000000ffff137224 */ /* 0x001fd400078e0011 */
.L_x_84:
[----:B------:R-:W-:Y:S05]  /*46c0*/  BSYNC.RECONVERGENT B7 ;  /* 0x0000000000077941 */ /* 0x000fea0003800200 */
.L_x_83:
[----:B------:R-:W-:Y:S01]  /*46d0*/  ISETP.NE.AND P0, PT, R22, 0x2, PT ;  /* 0x000000021600780c */ /* 0x000fe20003f05270 */
[----:B------:R-:W-:-:S12]  /*46e0*/  BSSY.RECONVERGENT B7, `(.L_x_110) ;  /* 0x000007f000077945 */ /* 0x000fd80003800200 */
[----:B------:R-:W-:Y:S05]  /*46f0*/  @P0 BRA `(.L_x_111) ;  /* 0x0000000400f40947 */ /* 0x000fea0003800000 */
[----:B-----5:R-:W2:Y:S04]  /*4700*/  LDL.64 R102, [R1+0x58] ;  /* 0x0000580001667983 */ /* 0x020ea80000100a00 */
[----:B------:R-:W3:Y:S04]  /*4710*/  LDL.64 R108, [R1+0x50] ;  /* 0x00005000016c7983 */ /* 0x000ee80000100a00 */
[----:B------:R-:W4:Y:S01]  /*4720*/  LDL.64 R6, [R1+0x60] ;  /* 0x0000600001067983 */ /* 0x000f220000100a00 */
[----:B------:R-:W-:Y:S01]  /*4730*/  IMAD.MOV.U32 R10, RZ, RZ, 0x0 ;  /* 0x00000000ff0a7424 */ /* 0x000fe200078e00ff */
[----:B------:R-:W-:Y:S01]  /*4740*/  BSSY.RECONVERGENT B6, `(.L_x_112) ;  /* 0x0000022000067945 */ /* 0x000fe20003800200 */
[----:B------:R-:W-:Y:S01]  /*4750*/  IMAD.MOV.U32 R11, RZ, RZ, 0x3fd80000 ;  /* 0x3fd80000ff0b7424 */ /* 0x000fe200078e00ff */
[----:B--2---:R-:W-:-:S08]  /*4760*/  DMUL R4, R86, R102 ;  /* 0x0000006656047228 */ /* 0x004fd00000000000 */
[----:B---3--:R-:W-:-:S08]  /*4770*/  DFMA R4, R92, R108, R4 ;  /* 0x0000006c5c04722b */ /* 0x008fd00000000004 */
[----:B----4-:R-:W-:-:S08]  /*4780*/  DFMA R116, R84, R6, R4 ;  /* 0x000000065474722b */ /* 0x010fd00000000004 */
[----:B------:R-:W-:-:S08]  /*4790*/  DADD R16, R116, R116 ;  /* 0x0000000074107229 */ /* 0x000fd00000000074 */
[-C--:B------:R-:W-:Y:S02]  /*47a0*/  DFMA R102, -R86, R16.reuse, R102 ;  /* 0x000000105666722b */ /* 0x080fe40000000166 */
[-C--:B------:R-:W-:Y:S02]  /*47b0*/  DFMA R108, -R92, R16.reuse, R108 ;  /* 0x000000105c6c722b */ /* 0x080fe4000000016c */
[----:B------:R-:W-:-:S04]  /*47c0*/  DFMA R16, -R84, R16, R6 ;  /* 0x000000105410722b */ /* 0x000fc80000000106 */
[----:B------:R-:W-:-:S08]  /*47d0*/  DMUL R4, R102, R102 ;  /* 0x0000006666047228 */ /* 0x000fd00000000000 */
[----:B------:R-:W-:-:S08]  /*47e0*/  DFMA R4, R108, R108, R4 ;  /* 0x0000006c6c04722b */ /* 0x000fd00000000004 */
[----:B------:R-:W-:-:S06]  /*47f0*/  DFMA R4, R16, R16, R4 ;  /* 0x000000101004722b */ /* 0x000fcc0000000004 */
        /* <DEDUP_REMOVED lines=15> */
[----:B------:R-:W-:Y:S01]  /*48f0*/  MOV R20, 0x4940 ;  /* 0x0000494000147802 */ /* 0x000fe20000000f00 */
[----:B------:R-:W-:Y:S02]  /*4900*/  IMAD.MOV.U32 R8, RZ, RZ, R14 ;  /* 0x000000ffff087224 */ /* 0x000fe400078e000e */
[----:B------:R-:W-:Y:S02]  /*4910*/  IMAD.MOV.U32 R9, RZ, RZ, R15 ;  /* 0x000000ffff097224 */ /* 0x000fe400078e000f */
[----:B------:R-:W-:-:S07]  /*4920*/  IMAD.MOV.U32 R21, RZ, RZ, 0x0 ;  /* 0x00000000ff157424 */ /* 0x000fce00078e00ff */
[----:B------:R-:W-:Y:S05]  /*4930*/  CALL.REL.NOINC `($__internal_3_$__cuda_sm20_dsqrt_rn_f64_mediumpath_v1) ;  /* 0x0000004c00647944 */ /* 0x000fea0003c00000 */
[----:B------:R-:W-:Y:S01]  /*4940*/  IMAD.MOV.U32 R118, RZ, RZ, R4 ;  /* 0x000000ffff767224 */ /* 0x000fe200078e0004 */
[----:B------:R-:W-:-:S07]  /*4950*/  MOV R119, R5 ;  /* 0x0000000500777202 */ /* 0x000fce0000000f00 */
.L_x_113:
[----:B------:R-:W-:Y:S05]  /*4960*/  BSYNC.RECONVERGENT B6 ;  /* 0x0000000000067941 */ /* 0x000fea0003800200 */
.L_x_112:
        /* <DEDUP_REMOVED lines=16> */
[----:B------:R-:W-:Y:S01]  /*4a70*/  MOV R20, 0x4ad0 ;  /* 0x00004ad000147802 */ /* 0x000fe20000000f00 */
[----:B------:R-:W-:Y:S01]  /*4a80*/  IMAD.MOV.U32 R5, RZ, RZ, R109 ;  /* 0x000000ffff057224 */ /* 0x000fe200078e006d */
[----:B------:R-:W-:Y:S01]  /*4a90*/  MOV R21, 0x0 ;  /* 0x0000000000157802 */ /* 0x000fe20000000f00 */
[----:B------:R-:W-:Y:S02]  /*4aa0*/  IMAD.MOV.U32 R6, RZ, RZ, R118 ;  /* 0x000000ffff067224 */ /* 0x000fe400078e0076 */
[----:B------:R-:W-:-:S07]  /*4ab0*/  IMAD.MOV.U32 R7, RZ, RZ, R119 ;  /* 0x000000ffff077224 */ /* 0x000fce00078e0077 */
[----:B------:R-:W-:Y:S05]  /*4ac0*/  CALL.REL.NOINC `($__internal_2_$__cuda_sm20_div_rn_f64_full) ;  /* 0x0000004400607944 */ /* 0x000fea0003c00000 */
[----:B------:R-:W-:Y:S02]  /*4ad0*/  IMAD.MOV.U32 R110, RZ, RZ, R4 ;  /* 0x000000ffff6e7224 */ /* 0x000fe400078e0004 */
[----:B------:R-:W-:-:S07]  /*4ae0*/  IMAD.MOV.U32 R111, RZ, RZ, R5 ;  /* 0x000000ffff6f7224 */ /* 0x000fce00078e0005 */
.L_x_115:
[----:B------:R-:W-:Y:S05]  /*4af0*/  BSYNC.RECONVERGENT B6 ;  /* 0x0000000000067941 */ /* 0x000fea0003800200 */
.L_x_114:
        /* <DEDUP_REMOVED lines=24> */
.L_x_117:
[----:B------:R-:W-:Y:S05]  /*4c80*/  BSYNC.RECONVERGENT B6 ;  /* 0x0000000000067941 */ /* 0x000fea0003800200 */
.L_x_116:
        /* <DEDUP_REMOVED lines=22> */
.L_x_119:
[----:B------:R-:W-:Y:S05]  /*4df0*/  BSYNC.RECONVERGENT B6 ;  /* 0x0000000000067941 */ /* 0x000fea0003800200 */
.L_x_118:
[----:B------:R-:W-:Y:S04]  /*4e00*/  STL.64 [R1+0x50], R110 ;  /* 0x0000506e01007387 */ /* 0x000fe80000100a00 */
[----:B------:R0:W-:Y:S04]  /*4e10*/  STL.64 [R1+0x58], R108 ;  /* 0x0000586c01007387 */ /* 0x0001e80000100a00 */
[----:B------:R1:W-:Y:S04]  /*4e20*/  STL.64 [R1+0x60], R4 ;  /* 0x0000600401007387 */ /* 0x0003e80000100a00 */
[----:B------:R1:W5:Y:S04]  /*4e30*/  LD.E.64 R102, desc[UR36][R94.64+0x8] ;  /* 0x000008245e667980 */ /* 0x000368000c101b00 */
[----:B0-----:R1:W5:Y:S04]  /*4e40*/  LD.E.64 R108, desc[UR36][R94.64+0x10] ;  /* 0x000010245e6c7980 */ /* 0x001368000c101b00 */
[----:B------:R1:W5:Y:S01]  /*4e50*/  LD.E.64 R110, desc[UR36][R94.64+0x18] ;  /* 0x000018245e6e7980 */ /* 0x000362000c101b00 */
[----:B------:R-:W-:Y:S01]  /*4e60*/  IMAD.MOV.U32 R37, RZ, RZ, 0x2 ;  /* 0x00000002ff257424 */ /* 0x000fe200078e00ff */
[----:B------:R-:W-:Y:S01]  /*4e70*/  MOV R118, R78 ;  /* 0x0000004e00767202 */ /* 0x000fe20000000f00 */
[----:B------:R-:W-:-:S02]  /*4e80*/  IMAD.MOV.U32 R119, RZ, RZ, R79 ;  /* 0x000000ffff777224 */ /* 0x000fc400078e004f */
[----:B------:R-:W-:Y:S02]  /*4e90*/  IMAD.MOV.U32 R124, RZ, RZ, R76 ;  /* 0x000000ffff7c7224 */ /* 0x000fe400078e004c */
[----:B------:R-:W-:Y:S02]  /*4ea0*/  IMAD.MOV.U32 R125, RZ, RZ, R77 ;  /* 0x000000ffff7d7224 */ /* 0x000fe400078e004d */
[----:B------:R-:W-:Y:S02]  /*4eb0*/  IMAD.MOV.U32 R126, RZ, RZ, R70 ;  /* 0x000000ffff7e7224 */ /* 0x000fe400078e0046 */
[----:B-1----:R-:W-:-:S07]  /*4ec0*/  IMAD.MOV.U32 R127, RZ, RZ, R71 ;  /* 0x000000ffff7f7224 */ /* 0x002fce00078e0047 */
.L_x_111:
[----:B------:R-:W-:Y:S05]  /*4ed0*/  BSYNC.RECONVERGENT B7 ;  /* 0x0000000000077941 */ /* 0x000fea0003800200 */
.L_x_110:
[----:B------:R-:W-:Y:S01]  /*4ee0*/  ISETP.NE.AND P0, PT, R22, 0x3, PT ;  /* 0x000000031600780c */ /* 0x000fe20003f05270 */
[----:B------:R-:W-:-:S12]  /*4ef0*/  BSSY.RECONVERGENT B9, `(.L_x_120) ;  /* 0x000016f000097945 */ /* 0x000fd80003800200 */
[----:B------:R-:W-:Y:S05]  /*4f00*/  @P0 BRA `(.L_x_121) ;  /* 0x0000001400b40947 */ /* 0x000fea0003800000 */
[----:B-----5:R-:W2:Y:S04]  /*4f10*/  LDL.64 R108, [R1+0x58] ;  /* 0x00005800016c7983 */ /* 0x020ea80000100a00 */
[----:B------:R-:W3:Y:S04]  /*4f20*/  LDL.64 R110, [R1+0x50] ;  /* 0x00005000016e7983 */ /* 0x000ee80000100a00 */
[----:B------:R-:W4:Y:S01]  /*4f30*/  LDL.64 R102, [R1+0x60] ;  /* 0x0000600001667983 */ /* 0x000f220000100a00 */
[----:B------:R-:W-:Y:S01]  /*4f40*/  BSSY.RECONVERGENT B0, `(.L_x_122) ;  /* 0x000001b000007945 */ /* 0x000fe20003800200 */
[----:B--2---:R-:W-:-:S08]  /*4f50*/  DMUL R4, R86, R108 ;  /* 0x0000006c56047228 */ /* 0x004fd00000000000 */
[----:B---3--:R-:W-:-:S08]  /*4f60*/  DFMA R4, R92, R110, R4 ;  /* 0x0000006e5c04722b */ /* 0x008fd00000000004 */
[----:B----4-:R-:W-:-:S08]  /*4f70*/  DFMA R4, R84, R102, R4 ;  /* 0x000000665404722b */ /* 0x010fd00000000004 */
[----:B------:R-:W-:Y:S01]  /*4f80*/  DSETP.GT.AND P0, PT, R4, RZ, PT ;  /* 0x000000ff0400722a */ /* 0x000fe20003f04000 */
[----:B------:R-:W-:Y:S01]  /*4f90*/  IMAD.U32 R5, RZ, RZ, UR39 ;  /* 0x00000027ff057e24 */ /* 0x000fe2000f8e00ff */
[----:B------:R-:W-:-:S12]  /*4fa0*/  MOV R4, UR38 ;  /* 0x0000002600047c02 */ /* 0x000fd80008000f00 */
[----:B------:R-:W-:Y:S01]  /*4fb0*/  @P0 IMAD.MOV.U32 R5, RZ, RZ, R55 ;  /* 0x000000ffff050224 */ /* 0x000fe200078e0037 */
[----:B------:R-:W-:Y:S01]  /*4fc0*/  @P0 DADD R92, -RZ, -R92 ;  /* 0x00000000ff5c0229 */ /* 0x000fe2000000095c */
[----:B------:R-:W-:Y:S01]  /*4fd0*/  @P0 IMAD.MOV.U32 R4, RZ, RZ, R54 ;  /* 0x000000ffff040224 */ /* 0x000fe200078e0036 */
[----:B------:R-:W-:Y:S01]  /*4fe0*/  @P0 DADD R86, -RZ, -R86 ;  /* 0x00000000ff560229 */ /* 0x000fe20000000956 */
[----:B------:R-:W0:Y:S01]  /*4ff0*/  MUFU.RCP64H R7, R5 ;  /* 0x0000000500077308 */ /* 0x000e220000001800 */
[----:B------:R-:W-:Y:S01]  /*5000*/  VIADD R6, R5, 0x300402 ;  /* 0x0030040205067836 */ /* 0x000fe20000000000 */
[----:B------:R-:W-:-:S04]  /*5010*/  @P0 DADD R84, -RZ, -R84 ;  /* 0x00000000ff540229 */ /* 0x000fc80000000954 */
        /* <DEDUP_REMOVED lines=8> */
[----:B------:R-:W-:Y:S01]  /*50a0*/  IMAD.MOV.U32 R12, RZ, RZ, R4 ;  /* 0x000000ffff0c7224 */ /* 0x000fe200078e0004 */
[----:B------:R-:W-:-:S03]  /*50b0*/  MOV R13, R5 ;  /* 0x00000005000d7202 */ /* 0x000fc60000000f00 */
[----:B------:R-:W-:Y:S01]  /*50c0*/  VIADD R3, R0, 0xfff00000 ;  /* 0xfff0000000037836 */ /* 0x000fe20000000000 */
[----:B------:R-:W-:-:S07]  /*50d0*/  MOV R0, 0x50f0 ;  /* 0x000050f000007802 */ /* 0x000fce0000000f00 */
[----:B------:R-:W-:Y:S05]  /*50e0*/  CALL.REL.NOINC `($__internal_4_$__cuda_sm20_dblrcp_rn_slowpath_v3) ;  /* 0x0000003c002c7944 */ /* 0x000fea0003c00000 */
.L_x_123:
[----:B------:R-:W-:Y:S05]  /*50f0*/  BSYNC.RECONVERGENT B0 ;  /* 0x0000000000007941 */ /* 0x000fea0003800200 */
.L_x_122:
[----:B------:R-:W-:Y:S01]  /*5100*/  DMUL R4, R108, R86 ;  /* 0x000000566c047228 */ /* 0x000fe20000000000 */
[----:B------:R-:W-:Y:S01]  /*5110*/  BSSY.RECONVERGENT B0, `(.L_x_124) ;  /* 0x000000a000007945 */ /* 0x000fe20003800200 */
[----:B------:R-:W-:-:S06]  /*5120*/  MOV R0, 0x51b0 ;  /* 0x000051b000007802 */ /* 0x000fcc0000000f00 */
[----:B------:R-:W-:-:S08]  /*5130*/  DFMA R4, R110, R92, R4 ;  /* 0x0000005c6e04722b */ /* 0x000fd00000000004 */
[----:B------:R-:W-:Y:S02]  /*5140*/  DFMA R6, R84, R102, R4 ;  /* 0x000000665406722b */ /* 0x000fe40000000004 */
[----:B------:R-:W-:-:S06]  /*5150*/  DMUL R4, R8, R8 ;  /* 0x0000000808047228 */ /* 0x000fcc0000000000 */
[C---:B------:R-:W-:Y:S02]  /*5160*/  DFMA R12, -R6.reuse, R6, 1 ;  /* 0x3ff00000060c742b */ /* 0x040fe40000000106 */
[----:B------:R-:W-:Y:S02]  /*5170*/  DADD R10, R6, 1 ;  /* 0x3ff00000060a7429 */ /* 0x000fe40000000000 */
[----:B------:R-:W-:-:S04]  /*5180*/  DADD R116, -RZ, -R6 ;  /* 0x00000000ff747229 */ /* 0x000fc80000000906 */
[----:B------:R-:W-:-:S11]  /*5190*/  DFMA R4, -R4, R12, 1 ;  /* 0x3ff000000404742b */ /* 0x000fd6000000010c */
[----:B------:R-:W-:Y:S05]  /*51a0*/  CALL.REL.NOINC `($_Z11calc_renderiiP4DatafiPP5SceneP3VecP17curandStateXORWOWiiii$__internal_accurate_pow) ;  /* 0x0000004c00287944 */ /* 0x000fea0003c00000 */
[----:B------:R-:W-:Y:S05]  /*51b0*/  BSYNC.RECONVERGENT B0 ;  /* 0x0000000000007941 */ /* 0x000fea0003800200 */
.L_x_124:
[C---:B------:R-:W-:Y:S01]  /*51c0*/  DADD R12, R10.reuse, 5 ;  /* 0x401400000a0c7429 */ /* 0x040fe20000000000 */
[----:B------:R-:W-:Y:S01]  /*51d0*/  IMAD.MOV.U32 R14, RZ, RZ, R3 ;  /* 0x000000ffff0e7224 */ /* 0x000fe200078e0003 */
[----:B------:R-:W-:Y:S01]  /*51e0*/  ISETP.GE.AND P3, PT, R11, RZ, PT ;  /* 0x000000ff0b00720c */ /* 0x000fe20003f66270 */
[----:B------:R-:W-:Y:S01]  /*51f0*/  IMAD.MOV.U32 R15, RZ, RZ, R16 ;  /* 0x000000ffff0f7224 */ /* 0x000fe200078e0010 */
[C---:B------:R-:W-:Y:S01]  /*5200*/  DSETP.NEU.AND P0, PT, R10.reuse, RZ, PT ;  /* 0x000000ff0a00722a */ /* 0x040fe20003f0d000 */
[----:B------:R-:W-:Y:S01]  /*5210*/  BSSY.RECONVERGENT B0, `(.L_x_125) ;  /* 0x0000012000007945 */ /* 0x000fe20003800200 */
[----:B------:R-:W-:-:S03]  /*5220*/  DSETP.NEU.AND P2, PT, R10, 1, PT ;  /* 0x3ff000000a00742a */ /* 0x000fc60003f4d000 */
[----:B------:R-:W-:Y:S01]  /*5230*/  DADD R14, -RZ, -R14 ;  /* 0x00000000ff0e7229 */ /* 0x000fe2000000090e */
[----:B------:R-:W-:-:S04]  /*5240*/  LOP3.LUT R12, R13, 0x7ff00000, RZ, 0xc0, !PT ;  /* 0x7ff000000d0c7812 */ /* 0x000fc800078ec0ff */
[----:B------:R-:W-:-:S05]  /*5250*/  ISETP.NE.AND P1, PT, R12, 0x7ff00000, PT ;  /* 0x7ff000000c00780c */ /* 0x000fca0003f25270 */
[----:B------:R-:W-:Y:S02]  /*5260*/  FSEL R3, R14, R3, !P3 ;  /* 0x000000030e037208 */ /* 0x000fe40005800000 */
[----:B------:R-:W-:Y:S01]  /*5270*/  FSEL R13, R15, R16, !P3 ;  /* 0x000000100f0d7208 */ /* 0x000fe20005800000 */
[----:B------:R-:W-:Y:S01]  /*5280*/  DADD R14, -R44, 1 ;  /* 0x3ff000002c0e7429 */ /* 0x000fe20000000100 */
[----:B------:R-:W-:Y:S02]  /*5290*/  FSEL R12, R3, RZ, P0 ;  /* 0x000000ff030c7208 */ /* 0x000fe40000000000 */
[----:B------:R-:W-:Y:S02]  /*52a0*/  FSEL R13, R11, R13, !P0 ;  /* 0x0000000d0b0d7208 */ /* 0x000fe40004000000 */
[----:B------:R-:W-:Y:S06]  /*52b0*/  @P1 BRA `(.L_x_126) ;  /* 0x00000000001c1947 */ /* 0x000fec0003800000 */
[----:B------:R-:W-:-:S14]  /*52c0*/  DSETP.NAN.AND P0, PT, R10, R10, PT ;  /* 0x0000000a0a00722a */ /* 0x000fdc0003f08000 */
[----:B------:R-:W-:Y:S01]  /*52d0*/  @P0 DADD R12, R10, 5 ;  /* 0x401400000a0c0429 */ /* 0x000fe20000000000 */
[----:B------:R-:W-:Y:S10]  /*52e0*/  @P0 BRA `(.L_x_126) ;  /* 0x0000000000100947 */ /* 0x000ff40003800000 */
[----:B------:R-:W-:-:S14]  /*52f0*/  DSETP.NEU.AND P0, PT, |R10|, +INF , PT ;  /* 0x7ff000000a00742a */ /* 0x000fdc0003f0d200 */
[----:B------:R-:W-:Y:S02]  /*5300*/  @!P0 IMAD.MOV.U32 R0, RZ, RZ, -0x100000 ;  /* 0xfff00000ff008424 */ /* 0x000fe400078e00ff */
[----:B------:R-:W-:-:S03]  /*5310*/  @!P0 IMAD.MOV.U32 R12, RZ, RZ, RZ ;  /* 0x000000ffff0c8224 */ /* 0x000fc600078e00ff */
[----:B------:R-:W-:-:S07]  /*5320*/  @!P0 SEL R13, R0, 0x7ff00000, !P3 ;  /* 0x7ff00000000d8807 */ /* 0x000fce0005800000 */
.L_x_126:
[----:B------:R-:W-:Y:S05]  /*5330*/  BSYNC.RECONVERGENT B0 ;  /* 0x0000000000007941 */ /* 0x000fea0003800200 */
.L_x_125:
[----:B------:R-:W-:Y:S01]  /*5340*/  DSETP.GT.AND P0, PT, R4, RZ, PT ;  /* 0x000000ff0400722a */ /* 0x000fe20003f04000 */
[----:B------:R-:W-:Y:S01]  /*5350*/  FSEL R10, R12, RZ, P2 ;  /* 0x000000ff0c0a7208 */ /* 0x000fe20001000000 */
[----:B------:R-:W-:Y:S01]  /*5360*/  BSSY.RECONVERGENT B8, `(.L_x_127) ;  /* 0x0000116000087945 */ /* 0x000fe20003800200 */
[----:B------:R-:W-:-:S03]  /*5370*/  FSEL R11, R13, 1.875, P2 ;  /* 0x3ff000000d0b7808 */ /* 0x000fc60001000000 */
[----:B------:R-:W-:Y:S01]  /*5380*/  BSSY.RELIABLE B7, `(.L_x_128) ;  /* 0x00000a9000077945 */ /* 0x000fe20003800100 */
[----:B------:R-:W-:Y:S01]  /*5390*/  MOV R17, R18 ;  /* 0x0000001200117202 */ /* 0x000fe20000000f00 */
[----:B------:R-:W-:Y:S02]  /*53a0*/  IMAD.MOV.U32 R16, RZ, RZ, R19 ;  /* 0x000000ffff107224 */ /* 0x000fe400078e0013 */
[----:B------:R-:W-:Y:S01]  /*53b0*/  IMAD.MOV.U32 R37, RZ, RZ, R36 ;  /* 0x000000ffff257224 */ /* 0x000fe200078e0024 */
[----:B------:R-:W-:Y:S01]  /*53c0*/  DFMA R14, R14, R10, R44 ;  /* 0x0000000a0e0e722b */ /* 0x000fe2000000002c */
[----:B------:R-:W-:Y:S02]  /*53d0*/  IMAD.MOV.U32 R22, RZ, RZ, R31 ;  /* 0x000000ffff167224 */ /* 0x000fe400078e001f */
[----:B------:R-:W-:Y:S08]  /*53e0*/  @!P0 BRA `(.L_x_129) ;  /* 0x0000000800888947 */ /* 0x000ff00003800000 */
[----:B------:R-:W-:Y:S01]  /*53f0*/  SHF.R.U32.HI R0, RZ, 0x2, R23 ;  /* 0x00000002ff007819 */ /* 0x000fe20000011617 */
[----:B------:R-:W-:Y:S01]  /*5400*/  IMAD.MOV.U32 R17, RZ, RZ, R19 ;  /* 0x000000ffff117224 */ /* 0x000fe200078e0013 */
[----:B------:R-:W-:Y:S01]  /*5410*/  IADD3 R2, PT, PT, R2, 0x587c5, RZ ;  /* 0x000587c502027810 */ /* 0x000fe20007ffe0ff */
[----:B------:R-:W-:Y:S01]  /*5420*/  IMAD.MOV.U32 R16, RZ, RZ, R36 ;  /* 0x000000ffff107224 */ /* 0x000fe200078e0024 */
[----:B------:R-:W-:Y:S01]  /*5430*/  LOP3.LUT R3, R0, R23, RZ, 0x3c, !PT ;  /* 0x0000001700037212 */ /* 0x000fe200078e3cff */
[----:B------:R-:W-:Y:S01]  /*5440*/  IMAD.SHL.U32 R0, R31, 0x10, RZ ;  /* 0x000000101f007824 */ /* 0x000fe200078e00ff */
[----:B------:R-:W-:Y:S01]  /*5450*/  MOV R23, R18 ;  /* 0x0000001200177202 */ /* 0x000fe20000000f00 */
[----:B------:R-:W-:Y:S02]  /*5460*/  IMAD.MOV.U32 R37, RZ, RZ, R31 ;  /* 0x000000ffff257224 */ /* 0x000fe400078e001f */
        /* <DEDUP_REMOVED lines=8> */
[----:B0-----:R-:W-:-:S14]  /*54f0*/  DSETP.GEU.AND P0, PT, R14, R10, PT ;  /* 0x0000000a0e00722a */ /* 0x001fdc0003f0e000 */
[----:B------:R-:W-:Y:S05]  /*5500*/  @!P0 BREAK.RELIABLE B7 ;  /* 0x0000000000078942 */ /* 0x000fea0003800100 */
[----:B------:R-:W-:Y:S05]  /*5510*/  @P0 BRA `(.L_x_129) ;  /* 0x00000008003c0947 */ /* 0x000fea0003800000 */
[----:B------:R-:W0:Y:S01]  /*5520*/  MUFU.RSQ64H R7, R5 ;  /* 0x0000000500077308 */ /* 0x000e220000001c00 */
[----:B------:R-:W-:Y:S01]  /*5530*/  VIADD R6, R5, 0xfcb00000 ;  /* 0xfcb0000005067836 */ /* 0x000fe20000000000 */
[-C--:B------:R-:W-:Y:S01]  /*5540*/  DMUL R110, R110, R8.reuse ;  /* 0x000000086e6e7228 */ /* 0x080fe20000000000 */
[----:B------:R-:W-:Y:S01]  /*5550*/  IMAD.MOV.U32 R12, RZ, RZ, 0x0 ;  /* 0x00000000ff0c7424 */ /* 0x000fe200078e00ff */
[----:B------:R-:W-:Y:S01]  /*5560*/  DMUL R108, R108, R8 ;  /* 0x000000086c6c7228 */ /* 0x000fe20000000000 */
[----:B------:R-:W-:Y:S01]  /*5570*/  IMAD.MOV.U32 R13, RZ, RZ, 0x3fd80000 ;  /* 0x3fd80000ff0d7424 */ /* 0x000fe200078e00ff */
[----:B------:R-:W-:Y:S01]  /*5580*/  ISETP.GE.U32.AND P0, PT, R6, 0x7ca00000, PT ;  /* 0x7ca000000600780c */ /* 0x000fe20003f06070 */
[----:B------:R-:W-:Y:S01]  /*5590*/  DMUL R102, R8, R102 ;  /* 0x0000006608667228 */ /* 0x000fe20000000000 */
[----:B------:R-:W-:Y:S01]  /*55a0*/  BSSY.RECONVERGENT B6, `(.L_x_130) ;  /* 0x0000017000067945 */ /* 0x000fe20003800200 */
[----:B------:R-:W-:Y:S02]  /*55b0*/  DMUL R16, R116, R8 ;  /* 0x0000000874107228 */ /* 0x000fe40000000000 */
        /* <DEDUP_REMOVED lines=11> */
[----:B------:R-:W-:Y:S01]  /*5670*/  MOV R10, R12 ;  /* 0x0000000c000a7202 */ /* 0x000fe20000000f00 */
[----:B------:R-:W-:Y:S01]  /*5680*/  IMAD.MOV.U32 R8, RZ, RZ, R20 ;  /* 0x000000ffff087224 */ /* 0x000fe200078e0014 */
[----:B------:R-:W-:Y:S01]  /*5690*/  MOV R20, 0x56f0 ;  /* 0x000056f000147802 */ /* 0x000fe20000000f00 */
[----:B------:R-:W-:Y:S02]  /*56a0*/  IMAD.MOV.U32 R9, RZ, RZ, R21 ;  /* 0x000000ffff097224 */ /* 0x000fe400078e0015 */
[----:B------:R-:W-:Y:S02]  /*56b0*/  IMAD.MOV.U32 R12, RZ, RZ, R14 ;  /* 0x000000ffff0c7224 */ /* 0x000fe400078e000e */
[----:B------:R-:W-:Y:S02]  /*56c0*/  IMAD.MOV.U32 R13, RZ, RZ, R15 ;  /* 0x000000ffff0d7224 */ /* 0x000fe400078e000f */
[----:B------:R-:W-:-:S07]  /*56d0*/  IMAD.MOV.U32 R21, RZ, RZ, 0x0 ;  /* 0x00000000ff157424 */ /* 0x000fce00078e00ff */
[----:B------:R-:W-:Y:S05]  /*56e0*/  CALL.REL.NOINC `($__internal_3_$__cuda_sm20_dsqrt_rn_f64_mediumpath_v1) ;  /* 0x0000003c00f87944 */ /* 0x000fea0003c00000 */
[----:B------:R-:W-:Y:S01]  /*56f0*/  MOV R8, R4 ;  /* 0x0000000400087202 */ /* 0x000fe20000000f00 */
[----:B------:R-:W-:-:S07]  /*5700*/  IMAD.MOV.U32 R9, RZ, RZ, R5 ;  /* 0x000000ffff097224 */ /* 0x000fce00078e0005 */
.L_x_131:
[----:B------:R-:W-:Y:S05]  /*5710*/  BSYNC.RECONVERGENT B6 ;  /* 0x0000000000067941 */ /* 0x000fea0003800200 */
.L_x_130:
[----:B------:R-:W-:Y:S01]  /*5720*/  DADD R8, R16, -R8 ;  /* 0x0000000010087229 */ /* 0x000fe20000000808 */
[----:B------:R-:W-:Y:S01]  /*5730*/  IMAD.MOV.U32 R10, RZ, RZ, 0x0 ;  /* 0x00000000ff0a7424 */ /* 0x000fe200078e00ff */
[----:B------:R-:W-:Y:S01]  /*5740*/  BSSY.RECONVERGENT B6, `(.L_x_132) ;  /* 0x000001e000067945 */ /* 0x000fe20003800200 */
[----:B------:R-:W-:-:S05]  /*5750*/  IMAD.MOV.U32 R11, RZ, RZ, 0x3fd80000 ;  /* 0x3fd80000ff0b7424 */ /* 0x000fca00078e00ff */
[C---:B------:R-:W-:Y:S02]  /*5760*/  DFMA R108, R8.reuse, R86, R108 ;  /* 0x00000056086c722b */ /* 0x040fe4000000006c */
[C---:B------:R-:W-:Y:S02]  /*5770*/  DFMA R110, R8.reuse, R92, R110 ;  /* 0x0000005c086e722b */ /* 0x040fe4000000006e */
[----:B------:R-:W-:-:S04]  /*5780*/  DFMA R102, R8, R84, R102 ;  /* 0x000000540866722b */ /* 0x000fc80000000066 */
        /* <DEDUP_REMOVED lines=25> */
.L_x_133:
[----:B------:R-:W-:Y:S05]  /*5920*/  BSYNC.RECONVERGENT B6 ;  /* 0x0000000000067941 */ /* 0x000fea0003800200 */
.L_x_132:
        /* <DEDUP_REMOVED lines=22> */
.L_x_135:
[----:B------:R-:W-:Y:S05]  /*5a90*/  BSYNC.RECONVERGENT B6 ;  /* 0x0000000000067941 */ /* 0x000fea0003800200 */
.L_x_134:
[----:B------:R-:W0:Y:S01]  /*5aa0*/  MUFU.RCP64H R7, R17 ;  /* 0x0000001100077308 */ /* 0x000e220000001800 */
[----:B------:R-:W-:Y:S01]  /*5ab0*/  IMAD.MOV.U32 R6, RZ, RZ, 0x1 ;  /* 0x00000001ff067424 */ /* 0x000fe200078e00ff */
[----:B------:R-:W-:Y:S01]  /*5ac0*/  FSETP.GEU.AND P1, PT, |R109|, 6.5827683646048100446e-37, PT ;  /* 0x036000006d00780b */ /* 0x000fe20003f2e200 */
[----:B------:R-:W-:Y:S01]  /*5ad0*/  BSSY.RECONVERGENT B6, `(.L_x_136) ;  /* 0x0000017000067945 */ /* 0x000fe20003800200 */
[----:B------:R-:W-:Y:S02]  /*5ae0*/  IMAD.MOV.U32 R86, RZ, RZ, R4 ;  /* 0x000000ffff567224 */ /* 0x000fe400078e0004 */
[----:B------:R-:W-:Y:S01]  /*5af0*/  IMAD.MOV.U32 R87, RZ, RZ, R5 ;  /* 0x000000ffff577224 */ /* 0x000fe200078e0005 */
        /* <DEDUP_REMOVED lines=20> */
.L_x_137:
[----:B------:R-:W-:Y:S05]  /*5c40*/  BSYNC.RECONVERGENT B6 ;  /* 0x0000000000067941 */ /* 0x000fea0003800200 */
.L_x_136:
        /* <DEDUP_REMOVED lines=22> */
.L_x_139:
[----:B------:R-:W-:Y:S05]  /*5db0*/  BSYNC.RECONVERGENT B6 ;  /* 0x0000000000067941 */ /* 0x000fea0003800200 */
.L_x_138:
[----:B------:R-:W-:Y:S01]  /*5dc0*/  IMAD.MOV.U32 R17, RZ, RZ, R19 ;  /* 0x000000ffff117224 */ /* 0x000fe200078e0013 */
[----:B------:R-:W-:Y:S01]  /*5dd0*/  MOV R23, R18 ;  /* 0x0000001200177202 */ /* 0x000fe20000000f00 */
[----:B------:R-:W-:Y:S02]  /*5de0*/  IMAD.MOV.U32 R16, RZ, RZ, R36 ;  /* 0x000000ffff107224 */ /* 0x000fe400078e0024 */
[----:B------:R-:W-:Y:S01]  /*5df0*/  IMAD.MOV.U32 R37, RZ, RZ, R31 ;  /* 0x000000ffff257224 */ /* 0x000fe200078e001f */
[----:B------:R-:W-:Y:S06]  /*5e00*/  BRA `(.L_x_140) ;  /* 0x0000000400ac7947 */ /* 0x000fec0003800000 */
.L_x_129:
[----:B------:R-:W-:Y:S05]  /*5e10*/  BSYNC.RELIABLE B7 ;  /* 0x0000000000077941 */ /* 0x000fea0003800100 */
.L_x_128:
[----:B------:R-:W-:Y:S01]  /*5e20*/  DMUL R6, R6, -2 ;  /* 0xc000000006067828 */ /* 0x000fe20000000000 */
        /* <DEDUP_REMOVED lines=18> */
[----:B------:R-:W-:Y:S01]  /*5f50*/  IADD3 R11, PT, PT, R9, -0x100000, RZ ;  /* 0xfff00000090b7810 */ /* 0x000fe20007ffe0ff */
[----:B------:R-:W-:-:S05]  /*5f60*/  IMAD.MOV.U32 R10, RZ, RZ, R8 ;  /* 0x000000ffff0a7224 */ /* 0x000fca00078e0008 */
        /* <DEDUP_REMOVED lines=9> */
[----:B------:R-:W-:Y:S01]  /*6000*/  MOV R102, R4 ;  /* 0x0000000400667202 */ /* 0x000fe20000000f00 */
[----:B------:R-:W-:-:S07]  /*6010*/  IMAD.MOV.U32 R103, RZ, RZ, R5 ;  /* 0x000000ffff677224 */ /* 0x000fce00078e0005 */
.L_x_142:
[----:B------:R-:W-:Y:S05]  /*6020*/  BSYNC.RECONVERGENT B6 ;  /* 0x0000000000067941 */ /* 0x000fea0003800200 */
.L_x_141:
        /* <DEDUP_REMOVED lines=22> */
.L_x_144:
[----:B------:R-:W-:Y:S05]  /*6190*/  BSYNC.RECONVERGENT B6 ;  /* 0x0000000000067941 */ /* 0x000fea0003800200 */
.L_x_143:
        /* <DEDUP_REMOVED lines=26> */
.L_x_146:
[----:B------:R-:W-:Y:S05]  /*6340*/  BSYNC.RECONVERGENT B6 ;  /* 0x0000000000067941 */ /* 0x000fea0003800200 */
.L_x_145:
        /* <DEDUP_REMOVED lines=17> */
[----:B------:R-:W-:Y:S02]  /*6460*/  IMAD.MOV.U32 R5, RZ, RZ, R93 ;  /* 0x000000ffff057224 */ /* 0x000fe400078e005d */
[----:B------:R-:W-:Y:S02]  /*6470*/  IMAD.MOV.U32 R6, RZ, RZ, R102 ;  /* 0x000000ffff067224 */ /* 0x000fe400078e0066 */
[----:B------:R-:W-:Y:S02]  /*6480*/  IMAD.MOV.U32 R7, RZ, RZ, R103 ;  /* 0x000000ffff077224 */ /* 0x000fe400078e0067 */
[----:B------:R-:W-:-:S07]  /*6490*/  IMAD.MOV.U32 R21, RZ, RZ, 0x0 ;  /* 0x00000000ff157424 */ /* 0x000fce00078e00ff */
[----:B------:R-:W-:Y:S05]  /*64a0*/  CALL.REL.NOINC `($__internal_2_$__cuda_sm20_div_rn_f64_full) ;  /* 0x0000002800e87944 */ /* 0x000fea0003c00000 */
.L_x_147:
[----:B------:R-:W-:Y:S05]  /*64b0*/  BSYNC.RECONVERGENT B6 ;  /* 0x0000000000067941 */ /* 0x000fea0003800200 */
.L_x_140:
[----:B------:R-:W-:Y:S05]  /*64c0*/  BSYNC.RECONVERGENT B8 ;  /* 0x0000000000087941 */ /* 0x000fea0003800200 */
.L_x_127:
[----:B------:R0:W-:Y:S04]  /*64d0*/  STL.64 [R1+0x50], R86 ;  /* 0x0000505601007387 */ /* 0x0001e80000100a00 */
[----:B------:R0:W-:Y:S04]  /*64e0*/  STL.64 [R1+0x58], R84 ;  /* 0x0000585401007387 */ /* 0x0001e80000100a00 */
[----:B------:R0:W-:Y:S04]  /*64f0*/  STL.64 [R1+0x60], R4 ;  /* 0x0000600401007387 */ /* 0x0001e80000100a00 */
[----:B------:R0:W5:Y:S04]  /*6500*/  LD.E.64 R102, desc[UR36][R94.64+0x8] ;  /* 0x000008245e667980 */ /* 0x000168000c101b00 */
[----:B------:R0:W5:Y:S04]  /*6510*/  LD.E.64 R108, desc[UR36][R94.64+0x10] ;  /* 0x000010245e6c7980 */ /* 0x000168000c101b00 */
[----:B------:R0:W5:Y:S01]  /*6520*/  LD.E.64 R110, desc[UR36][R94.64+0x18] ;  /* 0x000018245e6e7980 */ /* 0x000162000c101b00 */
[----:B------:R-:W-:Y:S01]  /*6530*/  MOV R36, R37 ;  /* 0x0000002500247202 */ /* 0x000fe20000000f00 */
[----:B------:R-:W-:Y:S01]  /*6540*/  IMAD.MOV.U32 R119, RZ, RZ, R79 ;  /* 0x000000ffff777224 */ /* 0x000fe200078e004f */
[----:B------:R-:W-:Y:S01]  /*6550*/  MOV R118, R78 ;  /* 0x0000004e00767202 */ /* 0x000fe20000000f00 */
[----:B------:R-:W-:-:S02]  /*6560*/  IMAD.MOV.U32 R124, RZ, RZ, R76 ;  /* 0x000000ffff7c7224 */ /* 0x000fc400078e004c */
[----:B------:R-:W-:Y:S02]  /*6570*/  IMAD.MOV.U32 R125, RZ, RZ, R77 ;  /* 0x000000ffff7d7224 */ /* 0x000fe400078e004d */
[----:B------:R-:W-:Y:S02]  /*6580*/  IMAD.MOV.U32 R126, RZ, RZ, R70 ;  /* 0x000000ffff7e7224 */ /* 0x000fe400078e0046 */
[----:B------:R-:W-:Y:S02]  /*6590*/  IMAD.MOV.U32 R127, RZ, RZ, R71 ;  /* 0x000000ffff7f7224 */ /* 0x000fe400078e0047 */
[----:B------:R-:W-:Y:S02]  /*65a0*/  IMAD.MOV.U32 R31, RZ, RZ, R22 ;  /* 0x000000ffff1f7224 */ /* 0x000fe400078e0016 */
[----:B------:R-:W-:Y:S02]  /*65b0*/  IMAD.MOV.U32 R37, RZ, RZ, 0x3 ;  /* 0x00000003ff257424 */ /* 0x000fe400078e00ff */
[----:B------:R-:W-:-:S02]  /*65c0*/  IMAD.MOV.U32 R18, RZ, RZ, R17 ;  /* 0x000000ffff127224 */ /* 0x000fc400078e0011 */
[----:B0-----:R-:W-:-:S07]  /*65d0*/  IMAD.MOV.U32 R19, RZ, RZ, R16 ;  /* 0x000000ffff137224 */ /* 0x001fce00078e0010 */
.L_x_121:
[----:B------:R-:W-:Y:S05]  /*65e0*/  BSYNC.RECONVERGENT B9 ;  /* 0x0000000000097941 */ /* 0x000fea0003800200 */
.L_x_120:
[----:B------:R-:W0:Y:S01]  /*65f0*/  LDCU UR4, c[0x0][0x384] ;  /* 0x00007080ff0477ac */ /* 0x000e220008000800 */
[----:B------:R-:W-:Y:S01]  /*6600*/  LOP3.LUT R0, RZ, R38, RZ, 0x33, !PT ;  /* 0x00000026ff007212 */ /* 0x000fe200078e33ff */
[----:B------:R-:W-:Y:S01]  /*6610*/  IMAD.MOV.U32 R4, RZ, RZ, R100 ;  /* 0x000000ffff047224 */ /* 0x000fe200078e0064 */
[----:B------:R-:W-:Y:S01]  /*6620*/  IADD3 R38, PT, PT, R38, 0x1, RZ ;  /* 0x0000000126267810 */ /* 0x000fe20007ffe0ff */
[----:B------:R-:W-:Y:S02]  /*6630*/  IMAD.MOV.U32 R5, RZ, RZ, R101 ;  /* 0x000000ffff057224 */ /* 0x000fe400078e0065 */
[----:B------:R-:W-:Y:S02]  /*6640*/  IMAD.MOV.U32 R17, RZ, RZ, R31 ;  /* 0x000000ffff117224 */ /* 0x000fe400078e001f */
[----:B------:R-:W-:Y:S02]  /*6650*/  IMAD.MOV.U32 R16, RZ, RZ, R36 ;  /* 0x000000ffff107224 */ /* 0x000fe400078e0024 */
[----:B0-----:R-:W-:Y:S01]  /*6660*/  VIADD R7, R0, UR4 ;  /* 0x0000000400077c36 */ /* 0x001fe20008000000 */
[----:B------:R-:W-:-:S03]  /*6670*/  ISETP.NE.AND P0, PT, R38, UR4, PT ;  /* 0x0000000426007c0c */ /* 0x000fc6000bf05270 */
[----:B------:R-:W-:-:S05]  /*6680*/  IMAD.WIDE R6, R7, 0x40, R60 ;  /* 0x0000004007067825 */ /* 0x000fca00078e023c */
[----:B------:R0:W-:Y:S04]  /*6690*/  STG.E desc[UR36][R6.64], R37 ;  /* 0x0000002506007986 */ /* 0x0001e8000c101924 */
[----:B-----5:R0:W-:Y:S04]  /*66a0*/  STG.E.64 desc[UR36][R6.64+0x8], R102 ;  /* 0x0000086606007986 */ /* 0x0201e8000c101b24 */
[----:B------:R0:W-:Y:S04]  /*66b0*/  STG.E.64 desc[UR36][R6.64+0x10], R108 ;  /* 0x0000106c06007986 */ /* 0x0001e8000c101b24 */
[----:B------:R0:W-:Y:S04]  /*66c0*/  STG.E.64 desc[UR36][R6.64+0x18], R110 ;  /* 0x0000186e06007986 */ /* 0x0001e8000c101b24 */
[----:B------:R0:W-:Y:S04]  /*66d0*/  STG.E.64 desc[UR36][R6.64+0x20], R116 ;  /* 0x0000207406007986 */ /* 0x0001e8000c101b24 */
[----:B------:R0:W-:Y:S04]  /*66e0*/  STG.E.64 desc[UR36][R6.64+0x28], R118 ;  /* 0x0000287606007986 */ /* 0x0001e8000c101b24 */
[----:B------:R0:W-:Y:S04]  /*66f0*/  STG.E.64 desc[UR36][R6.64+0x30], R124 ;  /* 0x0000307c06007986 */ /* 0x0001e8000c101b24 */
[----:B------:R0:W-:Y:S01]  /*6700*/  STG.E.64 desc[UR36][R6.64+0x38], R126 ;  /* 0x0000387e06007986 */ /* 0x0001e2000c101b24 */
[----:B------:R-:W-:Y:S05]  /*6710*/  @P0 BRA `(.L_x_148) ;  /* 0xffffffc400940947 */ /* 0x000fea000383ffff */
[----:B------:R-:W1:Y:S02]  /*6720*/  LDCU UR4, c[0x0][0x384] ;  /* 0x00007080ff0477ac */ /* 0x000e640008000800 */
[----:B-1----:R-:W-:-:S07]  /*6730*/  IMAD.U32 R38, RZ, RZ, UR4 ;  /* 0x00000004ff267e24 */ /* 0x002fce000f8e00ff */
.L_x_77:
[----:B------:R-:W-:Y:S05]  /*6740*/  BSYNC.RECONVERGENT B10 ;  /* 0x00000000000a7941 */ /* 0x000fea0003800200 */
.L_x_74:
[----:B------:R-:W-:Y:S01]  /*6750*/  ISETP.GE.AND P0, PT, R38, 0x1, PT ;  /* 0x000000012600780c */ /* 0x000fe20003f06270 */
[----:B------:R-:W-:Y:S01]  /*6760*/  BSSY.RECONVERGENT B0, `(.L_x_149) ;  /* 0x0000063000007945 */ /* 0x000fe20003800200 */
[----:B------:R-:W-:Y:S02]  /*6770*/  CS2R R2, SRZ ;  /* 0x0000000000027805 */ /* 0x000fe4000001ff00 */
[----:B0-----:R-:W-:Y:S02]  /*6780*/  CS2R R6, SRZ ;  /* 0x0000000000067805 */ /* 0x001fe4000001ff00 */
[----:B-1----:R-:W-:-:S07]  /*6790*/  CS2R R8, SRZ ;  /* 0x0000000000087805 */ /* 0x002fce000001ff00 */
[----:B------:R-:W-:Y:S05]  /*67a0*/  @!P0 BRA `(.L_x_150) ;  /* 0x0000000400788947 */ /* 0x000fea0003800000 */
[----:B------:R-:W0:Y:S01]  /*67b0*/  LDCU UR4, c[0x0][0x384] ;  /* 0x00007080ff0477ac */ /* 0x000e220008000800 */
[----:B------:R-:W-:Y:S02]  /*67c0*/  CS2R R8, SRZ ;  /* 0x0000000000087805 */ /* 0x000fe4000001ff00 */
[----:B------:R-:W-:Y:S02]  /*67d0*/  CS2R R6, SRZ ;  /* 0x0000000000067805 */ /* 0x000fe4000001ff00 */
[----:B------:R-:W-:Y:S02]  /*67e0*/  CS2R R2, SRZ ;  /* 0x0000000000027805 */ /* 0x000fe4000001ff00 */
[----:B0-----:R-:W-:-:S07]  /*67f0*/  IADD3 R31, PT, PT, -R38, UR4, RZ ;  /* 0x00000004261f7c10 */ /* 0x001fce000fffe1ff */
.L_x_156:
[----:B------:R-:W-:-:S05]  /*6800*/  IMAD.WIDE R32, R31, 0x40, R60 ;  /* 0x000000401f207825 */ /* 0x000fca00078e023c */
[----:B------:R-:W2:Y:S02]  /*6810*/  LDG.E R0, desc[UR36][R32.64] ;  /* 0x0000002420007981 */ /* 0x000ea4000c1e1900 */
[----:B--2---:R-:W-:-:S13]  /*6820*/  ISETP.NE.AND P0, PT, R0, 0x1, PT ;  /* 0x000000010000780c */ /* 0x004fda0003f05270 */
[----:B------:R-:W2:Y:S04]  /*6830*/  @!P0 LDG.E.64 R10, desc[UR36][R32.64+0x8] ;  /* 0x00000824200a8981 */ /* 0x000ea8000c1e1b00 */
[----:B------:R-:W3:Y:S04]  /*6840*/  @!P0 LDG.E.64 R12, desc[UR36][R32.64+0x10] ;  /* 0x00001024200c8981 */ /* 0x000ee8000c1e1b00 */
[----:B------:R-:W4:Y:S04]  /*6850*/  @!P0 LDG.E.64 R14, desc[UR36][R32.64+0x18] ;  /* 0x00001824200e8981 */ /* 0x000f28000c1e1b00 */
[----:B------:R-:W5:Y:S01]  /*6860*/  @!P0 LDG.E.64 R16, desc[UR36][R32.64+0x20] ;  /* 0x0000202420108981 */ /* 0x000f62000c1e1b00 */
[----:B------:R-:W-:-:S03]  /*6870*/  ISETP.NE.AND P1, PT, R0, 0x2, PT ;  /* 0x000000020000780c */ /* 0x000fc60003f25270 */
[----:B------:R-:W5:Y:S04]  /*6880*/  @!P0 LDG.E.64 R18, desc[UR36][R32.64+0x28] ;  /* 0x0000282420128981 */ /* 0x000f68000c1e1b00 */
[----:B------:R-:W5:Y:S04]  /*6890*/  @!P0 LDG.E.64 R20, desc[UR36][R32.64+0x30] ;  /* 0x0000302420148981 */ /* 0x000f68000c1e1b00 */
[----:B------:R-:W5:Y:S04]  /*68a0*/  @!P0 LDG.E.64 R22, desc[UR36][R32.64+0x38] ;  /* 0x0000382420168981 */ /* 0x000f68000c1e1b00 */
[----:B------:R-:W5:Y:S04]  /*68b0*/  @!P1 LDG.E.64 R36, desc[UR36][R32.64+0x28] ;  /* 0x0000282420249981 */ /* 0x000f68000c1e1b00 */
[----:B------:R-:W5:Y:S04]  /*68c0*/  @!P1 LDG.E.64 R38, desc[UR36][R32.64+0x30] ;  /* 0x0000302420269981 */ /* 0x000f68000c1e1b00 */
[----:B------:R-:W5:Y:S01]  /*68d0*/  @!P1 LDG.E.64 R40, desc[UR36][R32.64+0x38] ;  /* 0x0000382420289981 */ /* 0x000f62000c1e1b00 */
[----:B------:R-:W-:Y:S01]  /*68e0*/  @!P0 MOV R34, 0x9999999a ;  /* 0x9999999a00228802 */ /* 0x000fe20000000f00 */
[----:B------:R-:W-:Y:S01]  /*68f0*/  @!P0 IMAD.MOV.U32 R35, RZ, RZ, 0x3fb99999 ;  /* 0x3fb99999ff238424 */ /* 0x000fe200078e00ff */
[----:B------:R-:W-:Y:S01]  /*6900*/  BSSY.RECONVERGENT B1, `(.L_x_151) ;  /* 0x0000044000017945 */ /* 0x000fe20003800200 */
[----:B--2---:R-:W-:-:S02]  /*6910*/  @!P0 DMUL R10, R8, R10 ;  /* 0x0000000a080a8228 */ /* 0x004fc40000000000 */
[----:B---3--:R-:W-:Y:S02]  /*6920*/  @!P0 DMUL R12, R6, R12 ;  /* 0x0000000c060c8228 */ /* 0x008fe40000000000 */
[----:B----4-:R-:W-:-:S04]  /*6930*/  @!P0 DMUL R14, R2, R14 ;  /* 0x0000000e020e8228 */ /* 0x010fc80000000000 */
[-C--:B-----5:R-:W-:Y:S02]  /*6940*/  @!P0 DMUL R10, R10, R16.reuse ;  /* 0x000000100a0a8228 */ /* 0x0a0fe40000000000 */
[-C--:B------:R-:W-:Y:S02]  /*6950*/  @!P0 DMUL R12, R12, R16.reuse ;  /* 0x000000100c0c8228 */ /* 0x080fe40000000000 */
[----:B------:R-:W-:-:S04]  /*6960*/  @!P0 DMUL R14, R14, R16 ;  /* 0x000000100e0e8228 */ /* 0x000fc80000000000 */
[-C--:B------:R-:W-:Y:S02]  /*6970*/  @!P0 DMUL R10, R10, R34.reuse ;  /* 0x000000220a0a8228 */ /* 0x080fe40000000000 */
[-C--:B------:R-:W-:Y:S02]  /*6980*/  @!P0 DMUL R12, R12, R34.reuse ;  /* 0x000000220c0c8228 */ /* 0x080fe40000000000 */
[----:B------:R-:W-:-:S04]  /*6990*/  @!P0 DMUL R14, R14, R34 ;  /* 0x000000220e0e8228 */ /* 0x000fc80000000000 */
[-C--:B------:R-:W-:Y:S02]  /*69a0*/  @!P0 DFMA R8, R10, R4.reuse, R18 ;  /* 0x000000040a08822b */ /* 0x080fe40000000012 */
[-C--:B------:R-:W-:Y:S02]  /*69b0*/  @!P0 DFMA R6, R12, R4.reuse, R20 ;  /* 0x000000040c06822b */ /* 0x080fe40000000014 */
[----:B------:R-:W-:Y:S01]  /*69c0*/  @!P0 DFMA R2, R14, R4, R22 ;  /* 0x000000040e02822b */ /* 0x000fe20000000016 */
[----:B------:R-:W-:-:S03]  /*69d0*/  ISETP.NE.AND P0, PT, R0, 0x3, PT ;  /* 0x000000030000780c */ /* 0x000fc60003f05270 */
[-C--:B------:R-:W-:Y:S02]  /*69e0*/  @!P1 DFMA R8, R8, R4.reuse, R36 ;  /* 0x000000040808922b */ /* 0x080fe40000000024 */
[-C--:B------:R-:W-:Y:S02]  /*69f0*/  @!P1 DFMA R6, R6, R4.reuse, R38 ;  /* 0x000000040606922b */ /* 0x080fe40000000026 */
[----:B------:R-:W-:-:S06]  /*6a00*/  @!P1 DFMA R2, R2, R4, R40 ;  /* 0x000000040202922b */ /* 0x000fcc0000000028 */
[----:B------:R-:W-:Y:S05]  /*6a10*/  @P0 BRA `(.L_x_152) ;  /* 0x0000000000c80947 */ /* 0x000fea0003800000 */
[----:B------:R-:W0:Y:S01]  /*6a20*/  LDCU UR4, c[0x0][0x384] ;  /* 0x00007080ff0477ac */ /* 0x000e220008000800 */
[----:B------:R-:W-:Y:S01]  /*6a30*/  BSSY.RELIABLE B2, `(.L_x_153) ;  /* 0x0000013000027945 */ /* 0x000fe20003800100 */
[----:B0-----:R-:W-:-:S06]  /*6a40*/  UIADD3 UR4, UPT, UPT, UR4, -0x1, URZ ;  /* 0xffffffff04047890 */ /* 0x001fcc000fffe0ff */
[----:B------:R-:W-:-:S13]  /*6a50*/  ISETP.NE.AND P0, PT, R31, UR4, PT ;  /* 0x000000041f007c0c */ /* 0x000fda000bf05270 */
[----:B------:R-:W-:Y:S05]  /*6a60*/  @!P0 BRA `(.L_x_154) ;  /* 0x00000000003c8947 */ /* 0x000fea0003800000 */
[----:B------:R-:W-:-:S13]  /*6a70*/  ISETP.GE.AND P0, PT, R31, 0x2, PT ;  /* 0x000000021f00780c */ /* 0x000fda0003f06270 */
[----:B------:R-:W-:Y:S05]  /*6a80*/  @!P0 BREAK.RELIABLE B2 ;  /* 0x0000000000028942 */ /* 0x000fea0003800100 */
[----:B------:R-:W-:Y:S05]  /*6a90*/  @!P0 BRA `(.L_x_155) ;  /* 0x00000000007c8947 */ /* 0x000fea0003800000 */
[----:B------:R-:W-:-:S04]  /*6aa0*/  VIADD R11, R31, 0xfffffffe ;  /* 0xfffffffe1f0b7836 */ /* 0x000fc80000000000 */
[----:B------:R-:W-:-:S05]  /*6ab0*/  IMAD.WIDE.U32 R10, R11, 0x40, R60 ;  /* 0x000000400b0a7825 */ /* 0x000fca00078e003c */
[----:B------:R-:W2:Y:S02]  /*6ac0*/  LDG.E.64 R12, desc[UR36][R10.64+0x28] ;  /* 0x000028240a0c7981 */ /* 0x000ea4000c1e1b00 */
[----:B--2---:R-:W-:-:S14]  /*6ad0*/  DSETP.NEU.AND P0, PT, R12, RZ, PT ;  /* 0x000000ff0c00722a */ /* 0x004fdc0003f0d000 */
[----:B------:R-:W-:Y:S05]  /*6ae0*/  @P0 BRA `(.L_x_154) ;  /* 0x00000000001c0947 */ /* 0x000fea0003800000 */
[----:B------:R-:W2:Y:S02]  /*6af0*/  LDG.E.64 R12, desc[UR36][R10.64+0x30] ;  /* 0x000030240a0c7981 */ /* 0x000ea4000c1e1b00 */
[----:B--2---:R-:W-:-:S14]  /*6b00*/  DSETP.NEU.AND P0, PT, R12, RZ, PT ;  /* 0x000000ff0c00722a */ /* 0x004fdc0003f0d000 */
[----:B------:R-:W-:Y:S05]  /*6b10*/  @P0 BRA `(.L_x_154) ;  /* 0x0000000000100947 */ /* 0x000fea0003800000 */
[----:B------:R-:W2:Y:S02]  /*6b20*/  LDG.E.64 R10, desc[UR36][R10.64+0x38] ;  /* 0x000038240a0a7981 */ /* 0x000ea4000c1e1b00 */
[----:B--2---:R-:W-:-:S14]  /*6b30*/  DSETP.NEU.AND P0, PT, R10, RZ, PT ;  /* 0x000000ff0a00722a */ /* 0x004fdc0003f0d000 */
[----:B------:R-:W-:Y:S05]  /*6b40*/  @!P0 BREAK.RELIABLE B2 ;  /* 0x0000000000028942 */ /* 0x000fea0003800100 */
[----:B------:R-:W-:Y:S05]  /*6b50*/  @!P0 BRA `(.L_x_155) ;  /* 0x00000000004c8947 */ /* 0x000fea0003800000 */
.L_x_154:
[----:B------:R-:W-:Y:S05]  /*6b60*/  BSYNC.RELIABLE B2 ;  /* 0x0000000000027941 */ /* 0x000fea0003800100 */
.L_x_153:
[----:B------:R-:W2:Y:S04]  /*6b70*/  LDG.E.64 R10, desc[UR36][R32.64+0x8] ;  /* 0x00000824200a7981 */ /* 0x000ea8000c1e1b00 */
[----:B------:R-:W3:Y:S04]  /*6b80*/  LDG.E.64 R12, desc[UR36][R32.64+0x10] ;  /* 0x00001024200c7981 */ /* 0x000ee8000c1e1b00 */
[----:B------:R-:W4:Y:S04]  /*6b90*/  LDG.E.64 R14, desc[UR36][R32.64+0x18] ;  /* 0x00001824200e7981 */ /* 0x000f28000c1e1b00 */
[----:B------:R-:W5:Y:S04]  /*6ba0*/  LDG.E.64 R16, desc[UR36][R32.64+0x28] ;  /* 0x0000282420107981 */ /* 0x000f68000c1e1b00 */
[----:B------:R-:W5:Y:S04]  /*6bb0*/  LDG.E.64 R18, desc[UR36][R32.64+0x30] ;  /* 0x0000302420127981 */ /* 0x000f68000c1e1b00 */
[----:B------:R-:W5:Y:S01]  /*6bc0*/  LDG.E.64 R20, desc[UR36][R32.64+0x38] ;  /* 0x0000382420147981 */ /* 0x000f62000c1e1b00 */
[----:B------:R-:W-:Y:S01]  /*6bd0*/  UMOV UR4, 0x66666666 ;  /* 0x6666666600047882 */ /* 0x000fe20000000000 */
[----:B------:R-:W-:Y:S01]  /*6be0*/  UMOV UR5, 0x3ff26666 ;  /* 0x3ff2666600057882 */ /* 0x000fe20000000000 */
[----:B--2---:R-:W-:-:S02]  /*6bf0*/  DMUL R8, R8, R10 ;  /* 0x0000000a08087228 */ /* 0x004fc40000000000 */
[----:B---3--:R-:W-:Y:S02]  /*6c00*/  DMUL R6, R6, R12 ;  /* 0x0000000c06067228 */ /* 0x008fe40000000000 */
[----:B----4-:R-:W-:-:S04]  /*6c10*/  DMUL R2, R2, R14 ;  /* 0x0000000e02027228 */ /* 0x010fc80000000000 */
[----:B------:R-:W-:Y:S02]  /*6c20*/  DMUL R8, R8, UR4 ;  /* 0x0000000408087c28 */ /* 0x000fe40008000000 */
[----:B------:R-:W-:Y:S02]  /*6c30*/  DMUL R6, R6, UR4 ;  /* 0x0000000406067c28 */ /* 0x000fe40008000000 */
[----:B------:R-:W-:-:S04]  /*6c40*/  DMUL R2, R2, UR4 ;  /* 0x0000000402027c28 */ /* 0x000fc80008000000 */
[-C--:B-----5:R-:W-:Y:S02]  /*6c50*/  DFMA R8, R8, R4.reuse, R16 ;  /* 0x000000040808722b */ /* 0x0a0fe40000000010 */
[-C--:B------:R-:W-:Y:S02]  /*6c60*/  DFMA R6, R6, R4.reuse, R18 ;  /* 0x000000040606722b */ /* 0x080fe40000000012 */
[----:B------:R-:W-:Y:S01]  /*6c70*/  DFMA R2, R2, R4, R20 ;  /* 0x000000040202722b */ /* 0x000fe20000000014 */
[----:B------:R-:W-:Y:S10]  /*6c80*/  BRA `(.L_x_152) ;  /* 0x00000000002c7947 */ /* 0x000ff40003800000 */
.L_x_155:
[----:B------:R-:W2:Y:S04]  /*6c90*/  LDG.E.64 R10, desc[UR36][R32.64+0x28] ;  /* 0x00002824200a7981 */ /* 0x000ea8000c1e1b00 */
[----:B------:R-:W3:Y:S04]  /*6ca0*/  LDG.E.64 R12, desc[UR36][R32.64+0x30] ;  /* 0x00003024200c7981 */ /* 0x000ee8000c1e1b00 */
[----:B------:R-:W4:Y:S01]  /*6cb0*/  LDG.E.64 R14, desc[UR36][R32.64+0x38] ;  /* 0x00003824200e7981 */ /* 0x000f22000c1e1b00 */
[----:B------:R-:W-:Y:S01]  /*6cc0*/  UMOV UR4, 0x66666666 ;  /* 0x6666666600047882 */ /* 0x000fe20000000000 */
[----:B------:R-:W-:-:S02]  /*6cd0*/  UMOV UR5, 0x3ff26666 ;  /* 0x3ff2666600057882 */ /* 0x000fc40000000000 */
[----:B------:R-:W-:Y:S02]  /*6ce0*/  DMUL R8, R8, UR4 ;  /* 0x0000000408087c28 */ /* 0x000fe40008000000 */
[----:B------:R-:W-:Y:S02]  /*6cf0*/  DMUL R6, R6, UR4 ;  /* 0x0000000406067c28 */ /* 0x000fe40008000000 */
[----:B------:R-:W-:-:S04]  /*6d00*/  DMUL R2, R2, UR4 ;  /* 0x0000000402027c28 */ /* 0x000fc80008000000 */
[-C--:B--2---:R-:W-:Y:S02]  /*6d10*/  DFMA R8, R8, R4.reuse, R10 ;  /* 0x000000040808722b */ /* 0x084fe4000000000a */
[-C--:B---3--:R-:W-:Y:S02]  /*6d20*/  DFMA R6, R6, R4.reuse, R12 ;  /* 0x000000040606722b */ /* 0x088fe4000000000c */
[----:B----4-:R-:W-:-:S11]  /*6d30*/  DFMA R2, R2, R4, R14 ;  /* 0x000000040202722b */ /* 0x010fd6000000000e */
.L_x_152:
[----:B------:R-:W-:Y:S05]  /*6d40*/  BSYNC.RECONVERGENT B1 ;  /* 0x0000000000017941 */ /* 0x000fea0003800200 */
.L_x_151:
[----:B------:R-:W0:Y:S01]  /*6d50*/  LDCU UR4, c[0x0][0x384] ;  /* 0x00007080ff0477ac */ /* 0x000e220008000800 */
[----:B------:R-:W-:-:S05]  /*6d60*/  VIADD R31, R31, 0x1 ;  /* 0x000000011f1f7836 */ /* 0x000fca0000000000 */
[----:B0-----:R-:W-:-:S13]  /*6d70*/  ISETP.GE.AND P0, PT, R31, UR4, PT ;  /* 0x000000041f007c0c */ /* 0x001fda000bf06270 */
[----:B------:R-:W-:Y:S05]  /*6d80*/  @!P0 BRA `(.L_x_156) ;  /* 0xfffffff8009c8947 */ /* 0x000fea000383ffff */
.L_x_150:
[----:B------:R-:W-:Y:S05]  /*6d90*/  BSYNC.RECONVERGENT B0 ;  /* 0x0000000000007941 */ /* 0x000fea0003800200 */
.L_x_149:
[----:B------:R-:W2:Y:S01]  /*6da0*/  LDG.E.64 R4, desc[UR36][R52.64] ;  /* 0x0000002434047981 */ /* 0x000ea2000c1e1b00 */
[----:B------:R-:W0:Y:S03]  /*6db0*/  LDCU UR4, c[0x0][0x380] ;  /* 0x00007000ff0477ac */ /* 0x000e260008000800 */
[----:B------:R-:W3:Y:S04]  /*6dc0*/  LDG.E.64 R10, desc[UR36][R52.64+0x8] ;  /* 0x00000824340a7981 */ /* 0x000ee8000c1e1b00 */
[----:B------:R-:W4:Y:S01]  /*6dd0*/  LDG.E.64 R12, desc[UR36][R52.64+0x10] ;  /* 0x00001024340c7981 */ /* 0x000f22000c1e1b00 */
[----:B------:R-:W-:-:S05]  /*6de0*/  VIADD R29, R29, 0x1 ;  /* 0x000000011d1d7836 */ /* 0x000fca0000000000 */
[----:B0-----:R-:W-:Y:S01]  /*6df0*/  ISETP.NE.AND P0, PT, R29, UR4, PT ;  /* 0x000000041d007c0c */ /* 0x001fe2000bf05270 */
[----:B--2---:R-:W-:Y:S02]  /*6e00*/  DADD R4, R4, R8 ;  /* 0x0000000004047229 */ /* 0x004fe40000000008 */
[----:B---3--:R-:W-:-:S05]  /*6e10*/  DADD R10, R10, R6 ;  /* 0x000000000a0a7229 */ /* 0x008fca0000000006 */
[----:B------:R0:W-:Y:S01]  /*6e20*/  STG.E.64 desc[UR36][R52.64], R4 ;  /* 0x0000000434007986 */ /* 0x0001e2000c101b24 */
[----:B----4-:R-:W-:-:S03]  /*6e30*/  DADD R12, R12, R2 ;  /* 0x000000000c0c7229 */ /* 0x010fc60000000002 */
[----:B------:R0:W-:Y:S04]  /*6e40*/  STG.E.64 desc[UR36][R52.64+0x8], R10 ;  /* 0x0000080a34007986 */ /* 0x0001e8000c101b24 */
[----:B------:R0:W-:Y:S01]  /*6e50*/  STG.E.64 desc[UR36][R52.64+0x10], R12 ;  /* 0x0000100c34007986 */ /* 0x0001e2000c101b24 */
[----:B------:R-:W-:Y:S05]  /*6e60*/  @P0 BRA `(.L_x_157) ;  /* 0xffffffac003c0947 */ /* 0x000fea000383ffff */
[----:B------:R-:W-:Y:S05]  /*6e70*/  EXIT ;  /* 0x000000000000794d */ /* 0x000fea0003800000 */
        .type           $_Z11calc_renderiiP4DatafiPP5SceneP3VecP17curandStateXORWOWiiii$_ZNK5Plane6normalERK3Vec,@function
        .size           $_Z11calc_renderiiP4DatafiPP5SceneP3VecP17curandStateXORWOWiiii$_ZNK5Plane6normalERK3Vec,($_Z11calc_renderiiP4DatafiPP5SceneP3VecP17curandStateXORWOWiiii$_ZNK5Plane7getAABBEv - $_Z11calc_renderiiP4DatafiPP5SceneP3VecP17curandStateXORWOWiiii$_ZNK5Plane6normalERK3Vec)
$_Z11calc_renderiiP4DatafiPP5SceneP3VecP17curandStateXORWOWiiii$_ZNK5Plane6normalERK3Vec:
        /* <DEDUP_REMOVED lines=10> */
[----:B--2---:R-:W-:Y:S06]  /*6f20*/  RET.REL.NODEC R20 `(_Z11calc_renderiiP4DatafiPP5SceneP3VecP17curandStateXORWOWiiii) ;  /* 0xffffff9014347950 */ /* 0x004fec0003c3ffff */
        .type           $_Z11calc_renderiiP4DatafiPP5SceneP3VecP17curandStateXORWOWiiii$_ZNK5Plane7getAABBEv,@function
        .size           $_Z11calc_renderiiP4DatafiPP5SceneP3VecP17curandStateXORWOWiiii$_ZNK5Plane7getAABBEv,($_Z11calc_renderiiP4DatafiPP5SceneP3VecP17curandStateXORWOWiiii$_ZNK5Plane9intersectERK3Ray - $_Z11calc_renderiiP4DatafiPP5SceneP3VecP17curandStateXORWOWiiii$_ZNK5Plane7getAABBEv)
$_Z11calc_renderiiP4DatafiPP5SceneP3VecP17curandStateXORWOWiiii$_ZNK5Plane7getAABBEv:
[----:B------:R-:W-:Y:S02]  /*6f30*/  VIADD R1, R1, 0xffffffe0 ;  /* 0xffffffe001017836 */ /* 0x000fe40000000000 */
[----:B------:R-:W-:-:S03]  /*6f40*/  IMAD.MOV.U32 R3, RZ, RZ, R5 ;  /* 0x000000ffff037224 */ /* 0x000fc600078e0005 */
        /* <DEDUP_REMOVED lines=18> */
.L_x_162:
[----:B-----5:R-:W-:Y:S01]  /*7070*/  DSETP.NEU.AND P0, PT, R6, RZ, PT ;  /* 0x000000ff0600722a */ /* 0x020fe20003f0d000 */
[----:B------:R-:W-:Y:S01]  /*7080*/  HFMA2 R8, -RZ, RZ, 0, 0 ;  /* 0x00000000ff087431 */ /* 0x000fe200000001ff */
[----:B------:R-:W-:Y:S01]  /*7090*/  MOV R12, 0x0 ;  /* 0x00000000000c7802 */ /* 0x000fe20000000f00 */
[----:B------:R-:W-:Y:S02]  /*70a0*/  IMAD.MOV.U32 R13, RZ, RZ, 0x41cdcd65 ;  /* 0x41cdcd65ff0d7424 */ /* 0x000fe400078e00ff */
[----:B------:R-:W-:Y:S02]  /*70b0*/  IMAD.MOV.U32 R6, RZ, RZ, 0x0 ;  /* 0x00000000ff067424 */ /* 0x000fe400078e00ff */
[----:B------:R-:W-:Y:S02]  /*70c0*/  IMAD.MOV.U32 R7, RZ, RZ, -0x3e32329b ;  /* 0xc1cdcd65ff077424 */ /* 0x000fe400078e00ff */
[----:B------:R-:W-:Y:S02]  /*70d0*/  IMAD.MOV.U32 R4, RZ, RZ, 0x0 ;  /* 0x00000000ff047424 */ /* 0x000fe400078e00ff */
[----:B------:R-:W-:-:S02]  /*70e0*/  IMAD.MOV.U32 R5, RZ, RZ, -0x3e32329b ;  /* 0xc1cdcd65ff057424 */ /* 0x000fc400078e00ff */
[----:B------:R-:W-:Y:S02]  /*70f0*/  IMAD.MOV.U32 R9, RZ, RZ, -0x3e32329b ;  /* 0xc1cdcd65ff097424 */ /* 0x000fe400078e00ff */
[----:B------:R-:W-:Y:S02]  /*7100*/  IMAD.MOV.U32 R10, RZ, RZ, 0x0 ;  /* 0x00000000ff0a7424 */ /* 0x000fe400078e00ff */
        /* <DEDUP_REMOVED lines=13> */
[----:B------:R-:W-:Y:S02]  /*71e0*/  IMAD.MOV.U32 R9, RZ, RZ, -0x3e32329b ;  /* 0xc1cdcd65ff097424 */ /* 0x000fe400078e00ff */
[----:B------:R-:W-:Y:S02]  /*71f0*/  IMAD.MOV.U32 R14, RZ, RZ, 0x0 ;  /* 0x00000000ff0e7424 */ /* 0x000fe400078e00ff */
[----:B------:R-:W-:Y:S01]  /*7200*/  IMAD.MOV.U32 R15, RZ, RZ, 0x41cdcd65 ;  /* 0x41cdcd65ff0f7424 */ /* 0x000fe200078e00ff */
[----:B--2---:R-:W-:-:S10]  /*7210*/  DMUL R4, R16, R2 ;  /* 0x0000000210047228 */ /* 0x004fd40000000000 */
[----:B------:R-:W-:Y:S02]  /*7220*/  IMAD.MOV.U32 R10, RZ, RZ, R4 ;  /* 0x000000ffff0a7224 */ /* 0x000fe400078e0004 */
[----:B------:R-:W-:Y:S01]  /*7230*/  IMAD.MOV.U32 R11, RZ, RZ, R5 ;  /* 0x000000ffff0b7224 */ /* 0x000fe200078e0005 */
[----:B------:R-:W-:Y:S06]  /*7240*/  BRA `(.L_x_160) ;  /* 0x0000000000a87947 */ /* 0x000fec0003800000 */
.L_x_159:
        /* <DEDUP_REMOVED lines=18> */
[----:B------:R-:W-:Y:S02]  /*7370*/  IMAD.MOV.U32 R4, RZ, RZ, 0x0 ;  /* 0x00000000ff047424 */ /* 0x000fe400078e00ff */
[----:B------:R-:W-:-:S07]  /*7380*/  IMAD.MOV.U32 R5, RZ, RZ, -0x3e32329b ;  /* 0xc1cdcd65ff057424 */ /* 0x000fce00078e00ff */
[----:B------:R-:W-:Y:S02]  /*7390*/  IMAD.MOV.U32 R14, RZ, RZ, R8 ;  /* 0x000000ffff0e7224 */ /* 0x000fe400078e0008 */
[----:B------:R-:W-:Y:S01]  /*73a0*/  IMAD.MOV.U32 R15, RZ, RZ, R9 ;  /* 0x000000ffff0f7224 */ /* 0x000fe200078e0009 */
[----:B------:R-:W-:Y:S06]  /*73b0*/  BRA `(.L_x_160) ;  /* 0x00000000004c7947 */ /* 0x000fec0003800000 */
.L_x_161:
        /* <DEDUP_REMOVED lines=10> */
[----:B------:R-:W-:Y:S02]  /*7460*/  IMAD.MOV.U32 R11, RZ, RZ, 0x41cdcd65 ;  /* 0x41cdcd65ff0b7424 */ /* 0x000fe400078e00ff */
[----:B------:R-:W-:Y:S02]  /*7470*/  IMAD.MOV.U32 R5, RZ, RZ, -0x3e32329b ;  /* 0xc1cdcd65ff057424 */ /* 0x000fe400078e00ff */
[----:B------:R-:W-:Y:S02]  /*7480*/  IMAD.MOV.U32 R8, RZ, RZ, 0x0 ;  /* 0x00000000ff087424 */ /* 0x000fe400078e00ff */
[----:B------:R-:W-:Y:S02]  /*7490*/  IMAD.MOV.U32 R9, RZ, RZ, -0x3e32329b ;  /* 0xc1cdcd65ff097424 */ /* 0x000fe400078e00ff */
[----:B------:R-:W-:-:S02]  /*74a0*/  IMAD.MOV.U32 R14, RZ, RZ, 0x0 ;  /* 0x00000000ff0e7424 */ /* 0x000fc400078e00ff */
[----:B------:R-:W-:Y:S01]  /*74b0*/  IMAD.MOV.U32 R15, RZ, RZ, 0x41cdcd65 ;  /* 0x41cdcd65ff0f7424 */ /* 0x000fe200078e00ff */
[----:B--2---:R-:W-:-:S10]  /*74c0*/  DMUL R6, R6, R2 ;  /* 0x0000000206067228 */ /* 0x004fd40000000000 */
[----:B------:R-:W-:Y:S01]  /*74d0*/  MOV R12, R6 ;  /* 0x00000006000c7202 */ /* 0x000fe20000000f00 */
[----:B------:R-:W-:-:S07]  /*74e0*/  IMAD.MOV.U32 R13, RZ, RZ, R7 ;  /* 0x000000ffff0d7224 */ /* 0x000fce00078e0007 */
.L_x_160:
[----:B------:R-:W-:Y:S05]  /*74f0*/  BSYNC.RECONVERGENT B0 ;  /* 0x0000000000007941 */ /* 0x000fea0003800200 */
.L_x_158:
        /* <DEDUP_REMOVED lines=8> */
[----:B--2---:R-:W-:Y:S06]  /*7580*/  RET.REL.NODEC R20 `(_Z11calc_renderiiP4DatafiPP5SceneP3VecP17curandStateXORWOWiiii) ;  /* 0xffffff88149c7950 */ /* 0x004fec0003c3ffff */
        .type           $_Z11calc_renderiiP4DatafiPP5SceneP3VecP17curandStateXORWOWiiii$_ZNK5Plane9intersectERK3Ray,@function
        .size           $_Z11calc_renderiiP4DatafiPP5SceneP3VecP17curandStateXORWOWiiii$_ZNK5Plane9intersectERK3Ray,($_Z11calc_renderiiP4DatafiPP5SceneP3VecP17curandStateXORWOWiiii$_ZNK6Sphere6normalERK3Vec - $_Z11calc_renderiiP4DatafiPP5SceneP3VecP17curandStateXORWOWiiii$_ZNK5Plane9intersectERK3Ray)
$_Z11calc_renderiiP4DatafiPP5SceneP3VecP17curandStateXORWOWiiii$_ZNK5Plane9intersectERK3Ray:
[----:B------:R-:W-:Y:S01]  /*7590*/  VIADD R1, R1, 0xffffffc8 ;  /* 0xffffffc801017836 */ /* 0x000fe20000000000 */
[----:B------:R-:W-:Y:S01]  /*75a0*/  MOV R9, R5 ;  /* 0x0000000500097202 */ /* 0x000fe20000000f00 */
[----:B------:R-:W-:Y:S02]  /*75b0*/  IMAD.MOV.U32 R11, RZ, RZ, R7 ;  /* 0x000000ffff0b7224 */ /* 0x000fe400078e0007 */
[----:B------:R-:W-:Y:S01]  /*75c0*/  IMAD.MOV.U32 R10, RZ, RZ, R6 ;  /* 0x000000ffff0a7224 */ /* 0x000fe200078e0006 */
        /* <DEDUP_REMOVED lines=34> */
[----:B---3--:R-:W-:-:S08]  /*77f0*/  DFMA R4, R24, R4, R6 ;  /* 0x000000041804722b */ /* 0x008fd00000000006 */
[----:B----4-:R-:W-:Y:S01]  /*7800*/  DFMA R12, R28, R12, R4 ;  /* 0x0000000c1c0c722b */ /* 0x010fe20000000004 */
[----:B------:R-:W-:-:S07]  /*7810*/  CS2R R4, SRZ ;  /* 0x0000000000047805 */ /* 0x000fce000001ff00 */
        /* <DEDUP_REMOVED lines=30> */
[----:B------:R-:W-:Y:S01]  /*7a00*/  IMAD.MOV.U32 R4, RZ, RZ, R6 ;  /* 0x000000ffff047224 */ /* 0x000fe200078e0006 */
[----:B------:R-:W-:Y:S01]  /*7a10*/  MOV R20, 0x7a70 ;  /* 0x00007a7000147802 */ /* 0x000fe20000000f00 */
[----:B------:R-:W-:Y:S01]  /*7a20*/  IMAD.MOV.U32 R5, RZ, RZ, R7 ;  /* 0x000000ffff057224 */ /* 0x000fe200078e0007 */
[----:B------:R-:W-:Y:S01]  /*7a30*/  MOV R7, R13 ;  /* 0x0000000d00077202 */ /* 0x000fe20000000f00 */
[----:B------:R-:W-:Y:S02]  /*7a40*/  IMAD.MOV.U32 R6, RZ, RZ, R12 ;  /* 0x000000ffff067224 */ /* 0x000fe400078e000c */
[----:B------:R-:W-:-:S07]  /*7a50*/  IMAD.MOV.U32 R21, RZ, RZ, 0x0 ;  /* 0x00000000ff157424 */ /* 0x000fce00078e00ff */
[----:B------:R-:W-:Y:S05]  /*7a60*/  CALL.REL.NOINC `($__internal_2_$__cuda_sm20_div_rn_f64_full) ;  /* 0x0000001400787944 */ /* 0x000fea0003c00000 */
.L_x_166:
[----:B------:R-:W-:Y:S05]  /*7a70*/  BSYNC.RECONVERGENT B6 ;  /* 0x0000000000067941 */ /* 0x000fea0003800200 */
.L_x_165:
[----:B------:R-:W-:Y:S01]  /*7a80*/  UMOV UR4, 0xa0b5ed8d ;  /* 0xa0b5ed8d00047882 */ /* 0x000fe20000000000 */
[----:B------:R-:W-:Y:S02]  /*7a90*/  UMOV UR5, 0x3eb0c6f7 ;  /* 0x3eb0c6f700057882 */ /* 0x000fe40000000000 */
[----:B------:R-:W-:-:S06]  /*7aa0*/  DSETP.GT.AND P0, PT, R4, UR4, PT ;  /* 0x0000000404007e2a */ /* 0x000fcc000bf04000 */
[----:B------:R-:W-:Y:S02]  /*7ab0*/  FSEL R4, R4, RZ, P0 ;  /* 0x000000ff04047208 */ /* 0x000fe40000000000 */
[----:B------:R-:W-:-:S07]  /*7ac0*/  FSEL R5, R5, RZ, P0 ;  /* 0x000000ff05057208 */ /* 0x000fce0000000000 */
.L_x_164:
[----:B------:R-:W-:Y:S05]  /*7ad0*/  BSYNC.RECONVERGENT B7 ;  /* 0x0000000000077941 */ /* 0x000fea0003800200 */
.L_x_163:
        /* <DEDUP_REMOVED lines=18> */
        .type           $_Z11calc_renderiiP4DatafiPP5SceneP3VecP17curandStateXORWOWiiii$_ZNK6Sphere6normalERK3Vec,@function
        .size           $_Z11calc_renderiiP4DatafiPP5SceneP3VecP17curandStateXORWOWiiii$_ZNK6Sphere6normalERK3Vec,($_Z11calc_renderiiP4DatafiPP5SceneP3VecP17curandStateXORWOWiiii$_ZNK6Sphere7getAABBEv - $_Z11calc_renderiiP4DatafiPP5SceneP3VecP17curandStateXORWOWiiii$_ZNK6Sphere6normalERK3Vec)
$_Z11calc_renderiiP4DatafiPP5SceneP3VecP17curandStateXORWOWiiii$_ZNK6Sphere6normalERK3Vec:
        /* <DEDUP_REMOVED lines=23> */
[----:B-1----:R-:W-:Y:S01]  /*7d70*/  IMAD.MOV.U32 R4, RZ, RZ, 0x0 ;  /* 0x00000000ff047424 */ /* 0x002fe200078e00ff */
[----:B------:R-:W-:Y:S01]  /*7d80*/  MOV R5, 0x3fd80000 ;  /* 0x3fd8000000057802 */ /* 0x000fe20000000f00 */
        /* <DEDUP_REMOVED lines=19> */
[----:B0-----:R-:W-:Y:S10]  /*7ec0*/  @!P0 BRA `(.L_x_168) ;  /* 0x00000000002c8947 */ /* 0x001ff40003800000 */
[----:B------:R-:W-:Y:S01]  /*7ed0*/  IMAD.MOV.U32 R10, RZ, RZ, R4 ;  /* 0x000000ffff0a7224 */ /* 0x000fe200078e0004 */
[----:B------:R-:W-:Y:S01]  /*7ee0*/  MOV R20, 0x7f60 ;  /* 0x00007f6000147802 */ /* 0x000fe20000000f00 */
[----:B------:R-:W-:Y:S01]  /*7ef0*/  IMAD.MOV.U32 R4, RZ, RZ, R8 ;  /* 0x000000ffff047224 */ /* 0x000fe200078e0008 */
[----:B------:R-:W-:Y:S01]  /*7f00*/  MOV R8, R6 ;  /* 0x0000000600087202 */ /* 0x000fe20000000f00 */
[----:B------:R-:W-:Y:S02]  /*7f10*/  IMAD.MOV.U32 R5, RZ, RZ, R9 ;  /* 0x000000ffff057224 */ /* 0x000fe400078e0009 */
[----:B------:R-:W-:Y:S02]  /*7f20*/  IMAD.MOV.U32 R9, RZ, RZ, R7 ;  /* 0x000000ffff097224 */ /* 0x000fe400078e0007 */
[----:B------:R-:W-:Y:S02]  /*7f30*/  IMAD.MOV.U32 R6, RZ, RZ, R14 ;  /* 0x000000ffff067224 */ /* 0x000fe400078e000e */
[----:B------:R-:W-:-:S07]  /*7f40*/  IMAD.MOV.U32 R21, RZ, RZ, 0x0 ;  /* 0x00000000ff157424 */ /* 0x000fce00078e00ff */
[----:B------:R-:W-:Y:S05]  /*7f50*/  CALL.REL.NOINC `($__internal_3_$__cuda_sm20_dsqrt_rn_f64_mediumpath_v1) ;  /* 0x0000001400dc7944 */ /* 0x000fea0003c00000 */
[----:B------:R-:W-:Y:S02]  /*7f60*/  IMAD.MOV.U32 R26, RZ, RZ, R4 ;  /* 0x000000ffff1a7224 */ /* 0x000fe400078e0004 */
[----:B------:R-:W-:-:S07]  /*7f70*/  IMAD.MOV.U32 R27, RZ, RZ, R5 ;  /* 0x000000ffff1b7224 */ /* 0x000fce00078e0005 */
.L_x_168:
[----:B------:R-:W-:Y:S05]  /*7f80*/  BSYNC.RECONVERGENT B6 ;  /* 0x0000000000067941 */ /* 0x000fea0003800200 */
.L_x_167:
        /* <DEDUP_REMOVED lines=22> */
[----:B------:R-:W-:Y:S01]  /*80f0*/  MOV R24, R4 ;  /* 0x0000000400187202 */ /* 0x000fe20000000f00 */
[----:B------:R-:W-:-:S07]  /*8100*/  IMAD.MOV.U32 R25, RZ, RZ, R5 ;  /* 0x000000ffff197224 */ /* 0x000fce00078e0005 */
.L_x_170:
[----:B------:R-:W-:Y:S05]  /*8110*/  BSYNC.RECONVERGENT B6 ;  /* 0x0000000000067941 */ /* 0x000fea0003800200 */
.L_x_169:
        /* <DEDUP_REMOVED lines=24> */
.L_x_172:
[----:B------:R-:W-:Y:S05]  /*82a0*/  BSYNC.RECONVERGENT B6 ;  /* 0x0000000000067941 */ /* 0x000fea0003800200 */
.L_x_171:
        /* <DEDUP_REMOVED lines=24> */
.L_x_174:
[----:B------:R-:W-:Y:S05]  /*8430*/  BSYNC.RECONVERGENT B6 ;  /* 0x0000000000067941 */ /* 0x000fea0003800200 */
.L_x_173:
[----:B------:R-:W2:Y:S01]  /*8440*/  LDL R20, [R1+0x14] ;  /* 0x0000140001147983 */ /* 0x000ea20000100800 */
[----:B------:R0:W-:Y:S05]  /*8450*/  BMOV.32 B6, R2 ;  /* 0x0000000206007356 */ /* 0x0001ea0000000000 */
[----:B------:R-:W2:Y:S01]  /*8460*/  LDL R21, [R1+0x18] ;  /* 0x0000180001157983 */ /* 0x000ea20000100800 */
[----:B------:R-:W-:Y:S01]  /*8470*/  MOV R4, R24 ;  /* 0x0000001800047202 */ /* 0x000fe20000000f00 */
[----:B------:R-:W-:Y:S02]  /*8480*/  IMAD.MOV.U32 R5, RZ, RZ, R25 ;  /* 0x000000ffff057224 */ /* 0x000fe400078e0019 */
        /* <DEDUP_REMOVED lines=15> */
        .type           $_Z11calc_renderiiP4DatafiPP5SceneP3VecP17curandStateXORWOWiiii$_ZNK6Sphere7getAABBEv,@function
        .size           $_Z11calc_renderiiP4DatafiPP5SceneP3VecP17curandStateXORWOWiiii$_ZNK6Sphere7getAABBEv,($_Z11calc_renderiiP4DatafiPP5SceneP3VecP17curandStateXORWOWiiii$_ZNK6Sphere9intersectERK3Ray - $_Z11calc_renderiiP4DatafiPP5SceneP3VecP17curandStateXORWOWiiii$_ZNK6Sphere7getAABBEv)
$_Z11calc_renderiiP4DatafiPP5SceneP3VecP17curandStateXORWOWiiii$_ZNK6Sphere7getAABBEv:
[----:B------:R-:W-:Y:S01]  /*8580*/  VIADD R1, R1, 0xfffffff0 ;  /* 0xfffffff001017836 */ /* 0x000fe20000000000 */
[----:B------:R-:W-:-:S04]  /*8590*/  MOV R3, R5 ;  /* 0x0000000500037202 */ /* 0x000fc80000000f00 */
        /* <DEDUP_REMOVED lines=18> */
[----:B0-----:R-:W-:Y:S01]  /*86c0*/  VIADD R1, R1, 0x10 ;  /* 0x0000001001017836 */ /* 0x001fe20000000000 */
[----:B-----5:R-:W-:Y:S06]  /*86d0*/  RET.REL.NODEC R20 `(_Z11calc_renderiiP4DatafiPP5SceneP3VecP17curandStateXORWOWiiii) ;  /* 0xffffff7814487950 */ /* 0x020fec0003c3ffff */
        .type           $_Z11calc_renderiiP4DatafiPP5SceneP3VecP17curandStateXORWOWiiii$_ZNK6Sphere9intersectERK3Ray,@function
        .size           $_Z11calc_renderiiP4DatafiPP5SceneP3VecP17curandStateXORWOWiiii$_ZNK6Sphere9intersectERK3Ray,($__internal_4_$__cuda_sm20_dblrcp_rn_slowpath_v3 - $_Z11calc_renderiiP4DatafiPP5SceneP3VecP17curandStateXORWOWiiii$_ZNK6Sphere9intersectERK3Ray)
$_Z11calc_renderiiP4DatafiPP5SceneP3VecP17curandStateXORWOWiiii$_ZNK6Sphere9intersectERK3Ray:
        /* <DEDUP_REMOVED lines=69> */
[----:B------:R-:W-:Y:S01]  /*8b30*/  MOV R8, R22 ;  /* 0x0000001600087202 */ /* 0x000fe20000000f00 */
[----:B------:R-:W-:Y:S02]  /*8b40*/  IMAD.MOV.U32 R5, RZ, RZ, R9 ;  /* 0x000000ffff057224 */ /* 0x000fe400078e0009 */
[----:B------:R-:W-:Y:S02]  /*8b50*/  IMAD.MOV.U32 R9, RZ, RZ, R23 ;  /* 0x000000ffff097224 */ /* 0x000fe400078e0017 */
[----:B------:R-:W-:Y:S02]  /*8b60*/  IMAD.MOV.U32 R12, RZ, RZ, R14 ;  /* 0x000000ffff0c7224 */ /* 0x000fe400078e000e */
[----:B------:R-:W-:-:S02]  /*8b70*/  IMAD.MOV.U32 R13, RZ, RZ, R15 ;  /* 0x000000ffff0d7224 */ /* 0x000fc400078e000f */
[----:B------:R-:W-:-:S07]  /*8b80*/  IMAD.MOV.U32 R21, RZ, RZ, 0x0 ;  /* 0x00000000ff157424 */ /* 0x000fce00078e00ff */
[----:B------:R-:W-:Y:S05]  /*8b90*/  CALL.REL.NOINC `($__internal_3_$__cuda_sm20_dsqrt_rn_f64_mediumpath_v1) ;  /* 0x0000000800cc7944 */ /* 0x000fea0003c00000 */
.L_x_178:
[----:B------:R-:W-:Y:S05]  /*8ba0*/  BSYNC.RECONVERGENT B6 ;  /* 0x0000000000067941 */ /* 0x000fea0003800200 */
.L_x_177:
        /* <DEDUP_REMOVED lines=10> */
.L_x_176:
[----:B------:R-:W-:Y:S05]  /*8c50*/  BSYNC.RECONVERGENT B7 ;  /* 0x0000000000077941 */ /* 0x000fea0003800200 */
.L_x_175:
        /* <DEDUP_REMOVED lines=20> */
        .weak           $__internal_4_$__cuda_sm20_dblrcp_rn_slowpath_v3
        .type           $__internal_4_$__cuda_sm20_dblrcp_rn_slowpath_v3,@function
        .size           $__internal_4_$__cuda_sm20_dblrcp_rn_slowpath_v3,($__internal_2_$__cuda_sm20_div_rn_f64_full - $__internal_4_$__cuda_sm20_dblrcp_rn_slowpath_v3)
$__internal_4_$__cuda_sm20_dblrcp_rn_slowpath_v3:
[----:B------:R-:W-:Y:S01]  /*8da0*/  DSETP.GTU.AND P0, PT, |R12|, +INF , PT ;  /* 0x7ff000000c00742a */ /* 0x000fe20003f0c200 */
[----:B------:R-:W-:-:S13]  /*8db0*/  BSSY.RECONVERGENT B1, `(.L_x_179) ;  /* 0x0000024000017945 */ /* 0x000fda0003800200 */
[----:B------:R-:W-:Y:S05]  /*8dc0*/  @P0 BRA `(.L_x_180) ;  /* 0x0000000000800947 */ /* 0x000fea0003800000 */
[----:B------:R-:W-:-:S04]  /*8dd0*/  LOP3.LUT R8, R13, 0x7fffffff, RZ, 0xc0, !PT ;  /* 0x7fffffff0d087812 */ /* 0x000fc800078ec0ff */
[----:B------:R-:W-:-:S04]  /*8de0*/  IADD3 R6, PT, PT, R8, -0x1, RZ ;  /* 0xffffffff08067810 */ /* 0x000fc80007ffe0ff */
[----:B------:R-:W-:-:S13]  /*8df0*/  ISETP.GE.U32.AND P0, PT, R6, 0x7fefffff, PT ;  /* 0x7fefffff0600780c */ /* 0x000fda0003f06070 */
[----:B------:R-:W-:Y:S01]  /*8e00*/  @P0 LOP3.LUT R7, R13, 0x7ff00000, RZ, 0x3c, !PT ;  /* 0x7ff000000d070812 */ /* 0x000fe200078e3cff */
[----:B------:R-:W-:Y:S01]  /*8e10*/  @P0 IMAD.MOV.U32 R6, RZ, RZ, RZ ;  /* 0x000000ffff060224 */ /* 0x000fe200078e00ff */
[----:B------:R-:W-:Y:S06]  /*8e20*/  @P0 BRA `(.L_x_181) ;  /* 0x0000000000700947 */ /* 0x000fec0003800000 */
[----:B------:R-:W-:-:S13]  /*8e30*/  ISETP.GE.U32.AND P0, PT, R8, 0x1000001, PT ;  /* 0x010000010800780c */ /* 0x000fda0003f06070 */
[----:B------:R-:W-:Y:S05]  /*8e40*/  @!P0 BRA `(.L_x_182) ;  /* 0x0000000000388947 */ /* 0x000fea0003800000 */
[----:B------:R-:W-:Y:S02]  /*8e50*/  VIADD R7, R13, 0xc0200000 ;  /* 0xc02000000d077836 */ /* 0x000fe40000000000 */
[----:B------:R-:W-:Y:S02]  /*8e60*/  IMAD.MOV.U32 R6, RZ, RZ, R12 ;  /* 0x000000ffff067224 */ /* 0x000fe400078e000c */
[----:B------:R-:W0:Y:S01]  /*8e70*/  MUFU.RCP64H R9, R7 ;  /* 0x0000000700097308 */ /* 0x000e220000001800 */
[----:B------:R-:W-:-:S06]  /*8e80*/  IMAD.MOV.U32 R8, RZ, RZ, R3 ;  /* 0x000000ffff087224 */ /* 0x000fcc00078e0003 */
[----:B0-----:R-:W-:-:S08]  /*8e90*/  DFMA R10, -R6, R8, 1 ;  /* 0x3ff00000060a742b */ /* 0x001fd00000000108 */
[----:B------:R-:W-:-:S08]  /*8ea0*/  DFMA R10, R10, R10, R10 ;  /* 0x0000000a0a0a722b */ /* 0x000fd0000000000a */
[----:B------:R-:W-:-:S08]  /*8eb0*/  DFMA R10, R8, R10, R8 ;  /* 0x0000000a080a722b */ /* 0x000fd00000000008 */
[----:B------:R-:W-:-:S08]  /*8ec0*/  DFMA R8, -R6, R10, 1 ;  /* 0x3ff000000608742b */ /* 0x000fd0000000010a */
[----:B------:R-:W-:-:S08]  /*8ed0*/  DFMA R8, R10, R8, R10 ;  /* 0x000000080a08722b */ /* 0x000fd0000000000a */
[----:B------:R-:W-:-:S08]  /*8ee0*/  DMUL R8, R8, 2.2250738585072013831e-308 ;  /* 0x0010000008087828 */ /* 0x000fd00000000000 */
[----:B------:R-:W-:-:S08]  /*8ef0*/  DFMA R10, -R12, R8, 1 ;  /* 0x3ff000000c0a742b */ /* 0x000fd00000000108 */
[----:B------:R-:W-:-:S08]  /*8f00*/  DFMA R10, R10, R10, R10 ;  /* 0x0000000a0a0a722b */ /* 0x000fd0000000000a */
[----:B------:R-:W-:Y:S01]  /*8f10*/  DFMA R6, R8, R10, R8 ;  /* 0x0000000a0806722b */ /* 0x000fe20000000008 */
[----:B------:R-:W-:Y:S10]  /*8f20*/  BRA `(.L_x_181) ;  /* 0x0000000000307947 */ /* 0x000ff40003800000 */
.L_x_182:
[----:B------:R-:W-:Y:S01]  /*8f30*/  DMUL R8, R12, 8.11296384146066816958e+31 ;  /* 0x469000000c087828 */ /* 0x000fe20000000000 */
[----:B------:R-:W-:-:S05]  /*8f40*/  IMAD.MOV.U32 R6, RZ, RZ, R3 ;  /* 0x000000ffff067224 */ /* 0x000fca00078e0003 */
[----:B------:R-:W0:Y:S02]  /*8f50*/  MUFU.RCP64H R7, R9 ;  /* 0x0000000900077308 */ /* 0x000e240000001800 */
[----:B0-----:R-:W-:-:S08]  /*8f60*/  DFMA R10, -R8, R6, 1 ;  /* 0x3ff00000080a742b */ /* 0x001fd00000000106 */
[----:B------:R-:W-:-:S08]  /*8f70*/  DFMA R10, R10, R10, R10 ;  /* 0x0000000a0a0a722b */ /* 0x000fd0000000000a */
[----:B------:R-:W-:-:S08]  /*8f80*/  DFMA R10, R6, R10, R6 ;  /* 0x0000000a060a722b */ /* 0x000fd00000000006 */
[----:B------:R-:W-:-:S08]  /*8f90*/  DFMA R6, -R8, R10, 1 ;  /* 0x3ff000000806742b */ /* 0x000fd0000000010a */
[----:B------:R-:W-:-:S08]  /*8fa0*/  DFMA R6, R10, R6, R10 ;  /* 0x000000060a06722b */ /* 0x000fd0000000000a */
[----:B------:R-:W-:Y:S01]  /*8fb0*/  DMUL R6, R6, 8.11296384146066816958e+31 ;  /* 0x4690000006067828 */ /* 0x000fe20000000000 */
[----:B------:R-:W-:Y:S10]  /*8fc0*/  BRA `(.L_x_181) ;  /* 0x0000000000087947 */ /* 0x000ff40003800000 */
.L_x_180:
[----:B------:R-:W-:Y:S02]  /*8fd0*/  LOP3.LUT R7, R13, 0x80000, RZ, 0xfc, !PT ;  /* 0x000800000d077812 */ /* 0x000fe400078efcff */
[----:B------:R-:W-:-:S07]  /*8fe0*/  MOV R6, R12 ;  /* 0x0000000c00067202 */ /* 0x000fce0000000f00 */
.L_x_181:
[----:B------:R-:W-:Y:S05]  /*8ff0*/  BSYNC.RECONVERGENT B1 ;  /* 0x0000000000017941 */ /* 0x000fea0003800200 */
.L_x_179:
[----:B------:R-:W-:Y:S02]  /*9000*/  IMAD.MOV.U32 R8, RZ, RZ, R6 ;  /* 0x000000ffff087224 */ /* 0x000fe400078e0006 */
[----:B------:R-:W-:Y:S02]  /*9010*/  IMAD.MOV.U32 R9, RZ, RZ, R7 ;  /* 0x000000ffff097224 */ /* 0x000fe400078e0007 */
[----:B------:R-:W-:Y:S02]  /*9020*/  IMAD.MOV.U32 R6, RZ, RZ, R0 ;  /* 0x000000ffff067224 */ /* 0x000fe400078e0000 */
[----:B------:R-:W-:-:S04]  /*9030*/  IMAD.MOV.U32 R7, RZ, RZ, 0x0 ;  /* 0x00000000ff077424 */ /* 0x000fc800078e00ff */
[----:B------:R-:W-:Y:S05]  /*9040*/  RET.REL.NODEC R6 `(_Z11calc_renderiiP4DatafiPP5SceneP3VecP17curandStateXORWOWiiii) ;  /* 0xffffff6c06ec7950 */ /* 0x000fea0003c3ffff */
        .weak           $__internal_2_$__cuda_sm20_div_rn_f64_full
        .type           $__internal_2_$__cuda_sm20_div_rn_f64_full,@function
        .size           $__internal_2_$__cuda_sm20_div_rn_f64_full,($__internal_3_$__cuda_sm20_dsqrt_rn_f64_mediumpath_v1 - $__internal_2_$__cuda_sm20_div_rn_f64_full)
$__internal_2_$__cuda_sm20_div_rn_f64_full:
[----:B------:R-:W-:Y:S01]  /*9050*/  VIADD R1, R1, 0xffffffe0 ;  /* 0xffffffe001017836 */ /* 0x000fe20000000000 */
[----:B------:R-:W-:-:S04]  /*9060*/  MOV R3, R5 ;  /* 0x0000000500037202 */ /* 0x000fc80000000f00 */
        /* <DEDUP_REMOVED lines=8> */
[C---:B------:R-:W-:Y:S01]  /*90f0*/  FSETP.GEU.AND P0, PT, |R7|.reuse, 1.469367938527859385e-39, PT ;  /* 0x001000000700780b */ /* 0x040fe20003f0e200 */
[----:B------:R-:W-:Y:S01]  /*9100*/  IMAD.MOV.U32 R4, RZ, RZ, 0x1 ;  /* 0x00000001ff047424 */ /* 0x000fe200078e00ff */
[----:B------:R-:W-:Y:S01]  /*9110*/  LOP3.LUT R8, R7, 0x800fffff, RZ, 0xc0, !PT ;  /* 0x800fffff07087812 */ /* 0x000fe200078ec0ff */
[----:B------:R-:W-:Y:S01]  /*9120*/  IMAD.MOV.U32 R16, RZ, RZ, 0x1ca00000 ;  /* 0x1ca00000ff107424 */ /* 0x000fe200078e00ff */
[----:B------:R-:W-:Y:S01]  /*9130*/  FSETP.GEU.AND P2, PT, |R3|, 1.469367938527859385e-39, PT ;  /* 0x001000000300780b */ /* 0x000fe20003f4e200 */
[----:B------:R-:W-:Y:S01]  /*9140*/  BSSY.RECONVERGENT B0, `(.L_x_183) ;  /* 0x000004f000007945 */ /* 0x000fe20003800200 */
[----:B------:R-:W-:Y:S01]  /*9150*/  LOP3.LUT R9, R8, 0x3ff00000, RZ, 0xfc, !PT ;  /* 0x3ff0000008097812 */ /* 0x000fe200078efcff */
[----:B------:R-:W-:Y:S01]  /*9160*/  IMAD.MOV.U32 R8, RZ, RZ, R6 ;  /* 0x000000ffff087224 */ /* 0x000fe200078e0006 */
[----:B------:R-:W-:-:S02]  /*9170*/  LOP3.LUT R18, R7, 0x7ff00000, RZ, 0xc0, !PT ;  /* 0x7ff0000007127812 */ /* 0x000fc400078ec0ff */
[----:B------:R-:W-:-:S03]  /*9180*/  LOP3.LUT R19, R3, 0x7ff00000, RZ, 0xc0, !PT ;  /* 0x7ff0000003137812 */ /* 0x000fc600078ec0ff */
[----:B------:R-:W-:Y:S01]  /*9190*/  @!P0 DMUL R8, R6, 8.98846567431157953865e+307 ;  /* 0x7fe0000006088828 */ /* 0x000fe20000000000 */
[----:B------:R-:W-:Y:S01]  /*91a0*/  ISETP.GE.U32.AND P1, PT, R19, R18, PT ;  /* 0x000000121300720c */ /* 0x000fe20003f26070 */
[----:B------:R-:W-:Y:S02]  /*91b0*/  IMAD.MOV.U32 R17, RZ, RZ, R19 ;  /* 0x000000ffff117224 */ /* 0x000fe400078e0013 */
[----:B------:R-:W-:Y:S02]  /*91c0*/  IMAD.MOV.U32 R0, RZ, RZ, R18 ;  /* 0x000000ffff007224 */ /* 0x000fe400078e0012 */
[----:B------:R-:W0:Y:S04]  /*91d0*/  MUFU.RCP64H R5, R9 ;  /* 0x0000000900057308 */ /* 0x000e280000001800 */
[----:B------:R-:W-:-:S05]  /*91e0*/  @!P0 LOP3.LUT R0, R9, 0x7ff00000, RZ, 0xc0, !PT ;  /* 0x7ff0000009008812 */ /* 0x000fca00078ec0ff */
[----:B------:R-:W-:Y:S01]  /*91f0*/  VIADD R23, R0, 0xffffffff ;  /* 0xffffffff00177836 */ /* 0x000fe20000000000 */
[----:B0-----:R-:W-:-:S08]  /*9200*/  DFMA R10, R4, -R8, 1 ;  /* 0x3ff00000040a742b */ /* 0x001fd00000000808 */
[----:B------:R-:W-:-:S08]  /*9210*/  DFMA R10, R10, R10, R10 ;  /* 0x0000000a0a0a722b */ /* 0x000fd0000000000a */
[----:B------:R-:W-:Y:S01]  /*9220*/  DFMA R12, R4, R10, R4 ;  /* 0x0000000a040c722b */ /* 0x000fe20000000004 */
[----:B------:R-:W-:Y:S01]  /*9230*/  SEL R11, R16, 0x63400000, !P1 ;  /* 0x63400000100b7807 */ /* 0x000fe20004800000 */
[----:B------:R-:W-:-:S03]  /*9240*/  IMAD.MOV.U32 R10, RZ, RZ, R2 ;  /* 0x000000ffff0a7224 */ /* 0x000fc600078e0002 */
[C-C-:B------:R-:W-:Y:S02]  /*9250*/  @!P2 LOP3.LUT R4, R11.reuse, 0x80000000, R3.reuse, 0xf8, !PT ;  /* 0x800000000b04a812 */ /* 0x140fe400078ef803 */
[----:B------:R-:W-:Y:S01]  /*9260*/  LOP3.LUT R11, R11, 0x800fffff, R3, 0xf8, !PT ;  /* 0x800fffff0b0b7812 */ /* 0x000fe200078ef803 */
[----:B------:R-:W-:Y:S01]  /*9270*/  DFMA R14, R12, -R8, 1 ;  /* 0x3ff000000c0e742b */ /* 0x000fe20000000808 */
[----:B------:R-:W-:Y:S02]  /*9280*/  @!P2 LOP3.LUT R5, R4, 0x100000, RZ, 0xfc, !PT ;  /* 0x001000000405a812 */ /* 0x000fe400078efcff */
[----:B------:R-:W-:-:S05]  /*9290*/  @!P2 MOV R4, RZ ;  /* 0x000000ff0004a202 */ /* 0x000fca0000000f00 */
[----:B------:R-:W-:Y:S02]  /*92a0*/  DFMA R14, R12, R14, R12 ;  /* 0x0000000e0c0e722b */ /* 0x000fe4000000000c */
[----:B------:R-:W-:-:S08]  /*92b0*/  @!P2 DFMA R10, R10, 2, -R4 ;  /* 0x400000000a0aa82b */ /* 0x000fd00000000804 */
[----:B------:R-:W-:Y:S02]  /*92c0*/  DMUL R4, R14, R10 ;  /* 0x0000000a0e047228 */ /* 0x000fe40000000000 */
[----:B------:R-:W-:-:S05]  /*92d0*/  @!P2 LOP3.LUT R17, R11, 0x7ff00000, RZ, 0xc0, !PT ;  /* 0x7ff000000b11a812 */ /* 0x000fca00078ec0ff */
[----:B------:R-:W-:Y:S01]  /*92e0*/  VIADD R22, R17, 0xffffffff ;  /* 0xffffffff11167836 */ /* 0x000fe20000000000 */
[----:B------:R-:W-:-:S04]  /*92f0*/  DFMA R12, R4, -R8, R10 ;  /* 0x80000008040c722b */ /* 0x000fc8000000000a */
[----:B------:R-:W-:-:S04]  /*9300*/  ISETP.GT.U32.AND P0, PT, R22, 0x7feffffe, PT ;  /* 0x7feffffe1600780c */ /* 0x000fc80003f04070 */
[----:B------:R-:W-:Y:S01]  /*9310*/  ISETP.GT.U32.OR P0, PT, R23, 0x7feffffe, P0 ;  /* 0x7feffffe1700780c */ /* 0x000fe20000704470 */
[----:B------:R-:W-:-:S12]  /*9320*/  DFMA R12, R14, R12, R4 ;  /* 0x0000000c0e0c722b */ /* 0x000fd80000000004 */
[----:B------:R-:W-:Y:S05]  /*9330*/  @P0 BRA `(.L_x_184) ;  /* 0x0000000000680947 */ /* 0x000fea0003800000 */
[CC--:B------:R-:W-:Y:S01]  /*9340*/  VIADDMNMX R0, R19.reuse, -R18.reuse, 0xb9600000, !PT ;  /* 0xb960000013007446 */ /* 0x0c0fe20007800912 */
[----:B------:R-:W-:Y:S01]  /*9350*/  IMAD.MOV.U32 R2, RZ, RZ, RZ ;  /* 0x000000ffff027224 */ /* 0x000fe200078e00ff */
[----:B------:R-:W-:Y:S02]  /*9360*/  ISETP.GE.U32.AND P0, PT, R19, R18, PT ;  /* 0x000000121300720c */ /* 0x000fe40003f06070 */
[----:B------:R-:W-:Y:S02]  /*9370*/  VIMNMX R0, PT, PT, R0, 0x46a00000, PT ;  /* 0x46a0000000007848 */ /* 0x000fe40003fe0100 */
[----:B------:R-:W-:-:S05]  /*9380*/  SEL R3, R16, 0x63400000, !P0 ;  /* 0x6340000010037807 */ /* 0x000fca0004000000 */
[----:B------:R-:W-:-:S05]  /*9390*/  IMAD.IADD R0, R0, 0x1, -R3 ;  /* 0x0000000100007824 */ /* 0x000fca00078e0a03 */
[----:B------:R-:W-:-:S06]  /*93a0*/  IADD3 R3, PT, PT, R0, 0x7fe00000, RZ ;  /* 0x7fe0000000037810 */ /* 0x000fcc0007ffe0ff */
[----:B------:R-:W-:-:S10]  /*93b0*/  DMUL R4, R12, R2 ;  /* 0x000000020c047228 */ /* 0x000fd40000000000 */
[----:B------:R-:W-:-:S13]  /*93c0*/  FSETP.GTU.AND P0, PT, |R5|, 1.469367938527859385e-39, PT ;  /* 0x001000000500780b */ /* 0x000fda0003f0c200 */
[----:B------:R-:W-:Y:S05]  /*93d0*/  @P0 BRA `(.L_x_185) ;  /* 0x0000000000940947 */ /* 0x000fea0003800000 */
[----:B------:R-:W-:Y:S01]  /*93e0*/  DFMA R8, R12, -R8, R10 ;  /* 0x800000080c08722b */ /* 0x000fe2000000000a */
[----:B------:R-:W-:-:S09]  /*93f0*/  IMAD.MOV.U32 R2, RZ, RZ, RZ ;  /* 0x000000ffff027224 */ /* 0x000fd200078e00ff */
        /* <DEDUP_REMOVED lines=14> */
.L_x_184:
[----:B------:R-:W-:-:S14]  /*94e0*/  DSETP.NAN.AND P0, PT, R2, R2, PT ;  /* 0x000000020200722a */ /* 0x000fdc0003f08000 */
[----:B------:R-:W-:Y:S05]  /*94f0*/  @P0 BRA `(.L_x_186) ;  /* 0x0000000000440947 */ /* 0x000fea0003800000 */
[----:B------:R-:W-:-:S14]  /*9500*/  DSETP.NAN.AND P0, PT, R6, R6, PT ;  /* 0x000000060600722a */ /* 0x000fdc0003f08000 */
[----:B------:R-:W-:Y:S05]  /*9510*/  @P0 BRA `(.L_x_187) ;  /* 0x0000000000300947 */ /* 0x000fea0003800000 */
[----:B------:R-:W-:Y:S01]  /*9520*/  ISETP.NE.AND P0, PT, R17, R0, PT ;  /* 0x000000001100720c */ /* 0x000fe20003f05270 */
[----:B------:R-:W-:Y:S01]  /*9530*/  IMAD.MOV.U32 R4, RZ, RZ, 0x0 ;  /* 0x00000000ff047424 */ /* 0x000fe200078e00ff */
[----:B------:R-:W-:-:S11]  /*9540*/  MOV R5, 0xfff80000 ;  /* 0xfff8000000057802 */ /* 0x000fd60000000f00 */
[----:B------:R-:W-:Y:S05]  /*9550*/  @!P0 BRA `(.L_x_185) ;  /* 0x0000000000348947 */ /* 0x000fea0003800000 */
[----:B------:R-:W-:Y:S02]  /*9560*/  ISETP.NE.AND P0, PT, R17, 0x7ff00000, PT ;  /* 0x7ff000001100780c */ /* 0x000fe40003f05270 */
[----:B------:R-:W-:Y:S02]  /*9570*/  LOP3.LUT R5, R3, 0x80000000, R7, 0x48, !PT ;  /* 0x8000000003057812 */ /* 0x000fe400078e4807 */
[----:B------:R-:W-:-:S13]  /*9580*/  ISETP.EQ.OR P0, PT, R0, RZ, !P0 ;  /* 0x000000ff0000720c */ /* 0x000fda0004702670 */
[----:B------:R-:W-:Y:S01]  /*9590*/  @P0 LOP3.LUT R0, R5, 0x7ff00000, RZ, 0xfc, !PT ;  /* 0x7ff0000005000812 */ /* 0x000fe200078efcff */
[----:B------:R-:W-:Y:S02]  /*95a0*/  @!P0 IMAD.MOV.U32 R4, RZ, RZ, RZ ;  /* 0x000000ffff048224 */ /* 0x000fe400078e00ff */
[----:B------:R-:W-:Y:S02]  /*95b0*/  @P0 IMAD.MOV.U32 R4, RZ, RZ, RZ ;  /* 0x000000ffff040224 */ /* 0x000fe400078e00ff */
[----:B------:R-:W-:Y:S01]  /*95c0*/  @P0 IMAD.MOV.U32 R5, RZ, RZ, R0 ;  /* 0x000000ffff050224 */ /* 0x000fe200078e0000 */
[----:B------:R-:W-:Y:S06]  /*95d0*/  BRA `(.L_x_185) ;  /* 0x0000000000147947 */ /* 0x000fec0003800000 */
.L_x_187:
[----:B------:R-:W-:Y:S01]  /*95e0*/  LOP3.LUT R5, R7, 0x80000, RZ, 0xfc, !PT ;  /* 0x0008000007057812 */ /* 0x000fe200078efcff */
[----:B------:R-:W-:Y:S01]  /*95f0*/  IMAD.MOV.U32 R4, RZ, RZ, R6 ;  /* 0x000000ffff047224 */ /* 0x000fe200078e0006 */
[----:B------:R-:W-:Y:S06]  /*9600*/  BRA `(.L_x_185) ;  /* 0x0000000000087947 */ /* 0x000fec0003800000 */
.L_x_186:
[----:B------:R-:W-:Y:S01]  /*9610*/  LOP3.LUT R5, R3, 0x80000, RZ, 0xfc, !PT ;  /* 0x0008000003057812 */ /* 0x000fe200078efcff */
[----:B------:R-:W-:-:S07]  /*9620*/  IMAD.MOV.U32 R4, RZ, RZ, R2 ;  /* 0x000000ffff047224 */ /* 0x000fce00078e0002 */
.L_x_185:
[----:B------:R-:W-:Y:S05]  /*9630*/  BSYNC.RECONVERGENT B0 ;  /* 0x0000000000007941 */ /* 0x000fea0003800200 */
.L_x_183:
        /* <DEDUP_REMOVED lines=8> */
[----:B--2---:R-:W-:Y:S06]  /*96c0*/  RET.REL.NODEC R20 `(_Z11calc_renderiiP4DatafiPP5SceneP3VecP17curandStateXORWOWiiii) ;  /* 0xffffff68144c7950 */ /* 0x004fec0003c3ffff */
        .weak           $__internal_3_$__cuda_sm20_dsqrt_rn_f64_mediumpath_v1
        .type           $__internal_3_$__cuda_sm20_dsqrt_rn_f64_mediumpath_v1,@function
        .size           $__internal_3_$__cuda_sm20_dsqrt_rn_f64_mediumpath_v1,($__internal_5_$__cuda_sm20_rcp_rn_f32_slowpath - $__internal_3_$__cuda_sm20_dsqrt_rn_f64_mediumpath_v1)
$__internal_3_$__cuda_sm20_dsqrt_rn_f64_mediumpath_v1:
[----:B------:R-:W-:Y:S02]  /*96d0*/  VIADD R1, R1, 0xfffffff8 ;  /* 0xfffffff801017836 */ /* 0x000fe40000000000 */
[----:B------:R-:W-:-:S03]  /*96e0*/  IMAD.MOV.U32 R3, RZ, RZ, R5 ;  /* 0x000000ffff037224 */ /* 0x000fc600078e0005 */
[----:B------:R0:W-:Y:S02]  /*96f0*/  STL [R1], R2 ;  /* 0x0000000201007387 */ /* 0x0001e40000100800 */
[----:B0-----:R-:W-:Y:S01]  /*9700*/  IMAD.MOV.U32 R2, RZ, RZ, R4 ;  /* 0x000000ffff027224 */ /* 0x001fe200078e0004 */
[----:B------:R-:W-:Y:S01]  /*9710*/  ISETP.GE.U32.AND P0, PT, R6, -0x3400000, PT ;  /* 0xfcc000000600780c */ /* 0x000fe20003f06070 */
[----:B------:R-:W-:-:S12]  /*9720*/  BSSY.RECONVERGENT B0, `(.L_x_188) ;  /* 0x0000023000007945 */ /* 0x000fd80003800200 */
[----:B------:R-:W-:Y:S05]  /*9730*/  @!P0 BRA `(.L_x_189) ;  /* 0x0000000000208947 */ /* 0x000fea0003800000 */
[----:B------:R-:W-:-:S10]  /*9740*/  DFMA.RM R8, R8, R10, R12 ;  /* 0x0000000a0808722b */ /* 0x000fd4000000400c */
[----:B------:R-:W-:-:S05]  /*9750*/  IADD3 R4, P0, PT, R8, 0x1, RZ ;  /* 0x0000000108047810 */ /* 0x000fca0007f1e0ff */
[----:B------:R-:W-:-:S06]  /*9760*/  IMAD.X R5, RZ, RZ, R9, P0 ;  /* 0x000000ffff057224 */ /* 0x000fcc00000e0609 */
[----:B------:R-:W-:-:S08]  /*9770*/  DFMA.RP R2, -R8, R4, R2 ;  /* 0x000000040802722b */ /* 0x000fd00000008102 */
[----:B------:R-:W-:-:S06]  /*9780*/  DSETP.GT.AND P0, PT, R2, RZ, PT ;  /* 0x000000ff0200722a */ /* 0x000fcc0003f04000 */
[----:B------:R-:W-:Y:S02]  /*9790*/  FSEL R4, R4, R8, P0 ;  /* 0x0000000804047208 */ /* 0x000fe40000000000 */
[----:B------:R-:W-:Y:S01]  /*97a0*/  FSEL R5, R5, R9, P0 ;  /* 0x0000000905057208 */ /* 0x000fe20000000000 */
[----:B------:R-:W-:Y:S06]  /*97b0*/  BRA `(.L_x_190) ;  /* 0x0000000000647947 */ /* 0x000fec0003800000 */
.L_x_189:
        /* <DEDUP_REMOVED lines=9> */
[----:B------:R-:W-:Y:S02]  /*9850*/  IMAD.MOV.U32 R4, RZ, RZ, RZ ;  /* 0x000000ffff047224 */ /* 0x000fe400078e00ff */
[----:B------:R-:W-:Y:S02]  /*9860*/  IMAD.MOV.U32 R8, RZ, RZ, 0x0 ;  /* 0x00000000ff087424 */ /* 0x000fe400078e00ff */
[----:B------:R-:W-:Y:S01]  /*9870*/  IMAD.MOV.U32 R9, RZ, RZ, 0x3fd80000 ;  /* 0x3fd80000ff097424 */ /* 0x000fe200078e00ff */
[----:B------:R-:W0:Y:S02]  /*9880*/  MUFU.RSQ64H R5, R3 ;  /* 0x0000000300057308 */ /* 0x000e240000001c00 */
[----:B0-----:R-:W-:-:S08]  /*9890*/  DMUL R6, R4, R4 ;  /* 0x0000000404067228 */ /* 0x001fd00000000000 */
[----:B------:R-:W-:-:S08]  /*98a0*/  DFMA R6, R2, -R6, 1 ;  /* 0x3ff000000206742b */ /* 0x000fd00000000806 */
[----:B------:R-:W-:Y:S02]  /*98b0*/  DFMA R8, R6, R8, 0.5 ;  /* 0x3fe000000608742b */ /* 0x000fe40000000008 */
[----:B------:R-:W-:-:S08]  /*98c0*/  DMUL R6, R4, R6 ;  /* 0x0000000604067228 */ /* 0x000fd00000000000 */
[----:B------:R-:W-:-:S08]  /*98d0*/  DFMA R6, R8, R6, R4 ;  /* 0x000000060806722b */ /* 0x000fd00000000004 */
[----:B------:R-:W-:Y:S02]  /*98e0*/  DMUL R4, R2, R6 ;  /* 0x0000000602047228 */ /* 0x000fe40000000000 */
[----:B------:R-:W-:-:S06]  /*98f0*/  VIADD R7, R7, 0xfff00000 ;  /* 0xfff0000007077836 */ /* 0x000fcc0000000000 */
[----:B------:R-:W-:-:S08]  /*9900*/  DFMA R8, R4, -R4, R2 ;  /* 0x800000040408722b */ /* 0x000fd00000000002 */
[----:B------:R-:W-:-:S10]  /*9910*/  DFMA R4, R6, R8, R4 ;  /* 0x000000080604722b */ /* 0x000fd40000000004 */
[----:B------:R-:W-:Y:S01]  /*9920*/  VIADD R5, R5, 0xfcb00000 ;  /* 0xfcb0000005057836 */ /* 0x000fe20000000000 */
[----:B------:R-:W-:Y:S06]  /*9930*/  BRA `(.L_x_190) ;  /* 0x0000000000047947 */ /* 0x000fec0003800000 */
.L_x_191:
[----:B------:R-:W-:-:S11]  /*9940*/  DADD R4, R2, R2 ;  /* 0x0000000002047229 */ /* 0x000fd60000000002 */
.L_x_190:
[----:B------:R-:W-:Y:S05]  /*9950*/  BSYNC.RECONVERGENT B0 ;  /* 0x0000000000007941 */ /* 0x000fea0003800200 */
.L_x_188:
[----:B------:R0:W2:Y:S02]  /*9960*/  LDL R2, [R1] ;  /* 0x0000000001027983 */ /* 0x0000a40000100800 */
[----:B0-----:R-:W-:Y:S01]  /*9970*/  IADD3 R1, PT, PT, R1, 0x8, RZ ;  /* 0x0000000801017810 */ /* 0x001fe20007ffe0ff */
[----:B--2---:R-:W-:Y:S06]  /*9980*/  RET.REL.NODEC R20 `(_Z11calc_renderiiP4DatafiPP5SceneP3VecP17curandStateXORWOWiiii) ;  /* 0xffffff64149c7950 */ /* 0x004fec0003c3ffff */
        .weak           $__internal_5_$__cuda_sm20_rcp_rn_f32_slowpath
        .type           $__internal_5_$__cuda_sm20_rcp_rn_f32_slowpath,@function
        .size           $__internal_5_$__cuda_sm20_rcp_rn_f32_slowpath,($__internal_6_$__cuda_sm20_sqrt_rn_f32_slowpath - $__internal_5_$__cuda_sm20_rcp_rn_f32_slowpath)
$__internal_5_$__cuda_sm20_rcp_rn_f32_slowpath:
[----:B------:R-:W-:Y:S01]  /*9990*/  IMAD.SHL.U32 R0, R3, 0x2, RZ ;  /* 0x0000000203007824 */ /* 0x000fe200078e00ff */
[----:B------:R-:W-:Y:S04]  /*99a0*/  BSSY.RECONVERGENT B2, `(.L_x_192) ;  /* 0x0000030000027945 */ /* 0x000fe80003800200 */
[----:B------:R-:W-:-:S04]  /*99b0*/  SHF.R.U32.HI R9, RZ, 0x18, R0 ;  /* 0x00000018ff097819 */ /* 0x000fc80000011600 */
[----:B------:R-:W-:-:S13]  /*99c0*/  ISETP.NE.U32.AND P0, PT, R9, RZ, PT ;  /* 0x000000ff0900720c */ /* 0x000fda0003f05070 */
[----:B------:R-:W-:Y:S05]  /*99d0*/  @P0 BRA `(.L_x_193) ;  /* 0x0000000000280947 */ /* 0x000fea0003800000 */
[----:B------:R-:W-:-:S05]  /*99e0*/  IMAD.SHL.U32 R0, R3, 0x2, RZ ;  /* 0x0000000203007824 */ /* 0x000fca00078e00ff */
[----:B------:R-:W-:-:S13]  /*99f0*/  ISETP.NE.AND P0, PT, R0, RZ, PT ;  /* 0x000000ff0000720c */ /* 0x000fda0003f05270 */
[----:B------:R-:W-:Y:S01]  /*9a00*/  @P0 FFMA R5, R3, 1.84467440737095516160e+19, RZ ;  /* 0x5f80000003050823 */ /* 0x000fe200000000ff */
[----:B------:R-:W-:Y:S08]  /*9a10*/  @!P0 MUFU.RCP R4, R3 ;  /* 0x0000000300048308 */ /* 0x000ff00000001000 */
[----:B------:R-:W0:Y:S02]  /*9a20*/  @P0 MUFU.RCP R0, R5 ;  /* 0x0000000500000308 */ /* 0x000e240000001000 */
[----:B0-----:R-:W-:-:S04]  /*9a30*/  @P0 FFMA R6, R5, R0, -1 ;  /* 0xbf80000005060423 */ /* 0x001fc80000000000 */
[----:B------:R-:W-:-:S04]  /*9a40*/  @P0 FADD.FTZ R7, -R6, -RZ ;  /* 0x800000ff06070221 */ /* 0x000fc80000010100 */
[----:B------:R-:W-:-:S04]  /*9a50*/  @P0 FFMA R0, R0, R7, R0 ;  /* 0x0000000700000223 */ /* 0x000fc80000000000 */
[----:B------:R-:W-:Y:S01]  /*9a60*/  @P0 FFMA R4, R0, 1.84467440737095516160e+19, RZ ;  /* 0x5f80000000040823 */ /* 0x000fe200000000ff */
[----:B------:R-:W-:Y:S06]  /*9a70*/  BRA `(.L_x_194) ;  /* 0x0000000000887947 */ /* 0x000fec0003800000 */
.L_x_193:
[----:B------:R-:W-:-:S05]  /*9a80*/  VIADD R10, R9, 0xffffff03 ;  /* 0xffffff03090a7836 */ /* 0x000fca0000000000 */
[----:B------:R-:W-:-:S13]  /*9a90*/  ISETP.GT.U32.AND P0, PT, R10, 0x1, PT ;  /* 0x000000010a00780c */ /* 0x000fda0003f04070 */
[----:B------:R-:W-:Y:S05]  /*9aa0*/  @P0 BRA `(.L_x_195) ;  /* 0x0000000000780947 */ /* 0x000fea0003800000 */
[----:B------:R-:W-:Y:S01]  /*9ab0*/  LOP3.LUT R0, R3, 0x7fffff, RZ, 0xc0, !PT ;  /* 0x007fffff03007812 */ /* 0x000fe200078ec0ff */
[----:B------:R-:W-:-:S03]  /*9ac0*/  IMAD.MOV.U32 R7, RZ, RZ, 0x3 ;  /* 0x00000003ff077424 */ /* 0x000fc600078e00ff */
[----:B------:R-:W-:Y:S02]  /*9ad0*/  LOP3.LUT R0, R0, 0x3f800000, RZ, 0xfc, !PT ;  /* 0x3f80000000007812 */ /* 0x000fe400078efcff */
[----:B------:R-:W-:Y:S02]  /*9ae0*/  SHF.L.U32 R7, R7, R10, RZ ;  /* 0x0000000a07077219 */ /* 0x000fe400000006ff */
[----:B------:R-:W0:Y:S02]  /*9af0*/  MUFU.RCP R5, R0 ;  /* 0x0000000000057308 */ /* 0x000e240000001000 */
[----:B0-----:R-:W-:-:S04]  /*9b00*/  FFMA R4, R0, R5, -1 ;  /* 0xbf80000000047423 */ /* 0x001fc80000000005 */
[----:B------:R-:W-:-:S04]  /*9b10*/  FADD.FTZ R4, -R4, -RZ ;  /* 0x800000ff04047221 */ /* 0x000fc80000010100 */
[CCC-:B------:R-:W-:Y:S01]  /*9b20*/  FFMA.RM R6, R5.reuse, R4.reuse, R5.reuse ;  /* 0x0000000405067223 */ /* 0x1c0fe20000004005 */
[----:B------:R-:W-:-:S04]  /*9b30*/  FFMA.RP R5, R5, R4, R5 ;  /* 0x0000000405057223 */ /* 0x000fc80000008005 */
[C---:B------:R-:W-:Y:S02]  /*9b40*/  LOP3.LUT R4, R6.reuse, 0x7fffff, RZ, 0xc0, !PT ;  /* 0x007fffff06047812 */ /* 0x040fe400078ec0ff */
[----:B------:R-:W-:Y:S02]  /*9b50*/  FSETP.NEU.FTZ.AND P0, PT, R6, R5, PT ;  /* 0x000000050600720b */ /* 0x000fe40003f1d000 */
[----:B------:R-:W-:Y:S02]  /*9b60*/  LOP3.LUT R4, R4, 0x800000, RZ, 0xfc, !PT ;  /* 0x0080000004047812 */ /* 0x000fe400078efcff */
[----:B------:R-:W-:Y:S02]  /*9b70*/  SEL R5, RZ, 0xffffffff, !P0 ;  /* 0xffffffffff057807 */ /* 0x000fe40004000000 */
[----:B------:R-:W-:-:S03]  /*9b80*/  LOP3.LUT R7, R7, R4, RZ, 0xc0, !PT ;  /* 0x0000000407077212 */ /* 0x000fc600078ec0ff */
[----:B------:R-:W-:Y:S01]  /*9b90*/  IMAD.MOV R5, RZ, RZ, -R5 ;  /* 0x000000ffff057224 */ /* 0x000fe200078e0a05 */
[----:B------:R-:W-:-:S04]  /*9ba0*/  SHF.R.U32.HI R7, RZ, R10, R7 ;  /* 0x0000000aff077219 */ /* 0x000fc80000011607 */
[--C-:B------:R-:W-:Y:S01]  /*9bb0*/  LOP3.LUT P1, RZ, R5, R10, R4.reuse, 0xf8, !PT ;  /* 0x0000000a05ff7212 */ /* 0x100fe2000782f804 */
[----:B------:R-:W-:Y:S01]  /*9bc0*/  VIADD R5, R9, 0xffffff04 ;  /* 0xffffff0409057836 */ /* 0x000fe20000000000 */
[C---:B------:R-:W-:Y:S02]  /*9bd0*/  LOP3.LUT P0, RZ, R7.reuse, 0x1, RZ, 0xc0, !PT ;  /* 0x0000000107ff7812 */ /* 0x040fe4000780c0ff */
[----:B------:R-:W-:Y:S02]  /*9be0*/  LOP3.LUT P2, RZ, R7, 0x2, RZ, 0xc0, !PT ;  /* 0x0000000207ff7812 */ /* 0x000fe4000784c0ff */
[----:B------:R-:W-:Y:S02]  /*9bf0*/  SHF.R.U32.HI R4, RZ, R5, R4 ;  /* 0x00000005ff047219 */ /* 0x000fe40000011604 */
[----:B------:R-:W-:Y:S02]  /*9c00*/  PLOP3.LUT P0, PT, P0, P1, P2, 0xe0, 0x0 ;  /* 0x000000000000781c */ /* 0x000fe40000703c20 */
[----:B------:R-:W-:-:S02]  /*9c10*/  LOP3.LUT P1, RZ, R3, 0x7fffff, RZ, 0xc0, !PT ;  /* 0x007fffff03ff7812 */ /* 0x000fc4000782c0ff */
[----:B------:R-:W-:-:S04]  /*9c20*/  SEL R0, RZ, 0x1, !P0 ;  /* 0x00000001ff007807 */ /* 0x000fc80004000000 */
[----:B------:R-:W-:-:S04]  /*9c30*/  IADD3 R0, PT, PT, -R0, RZ, RZ ;  /* 0x000000ff00007210 */ /* 0x000fc80007ffe1ff */
[----:B------:R-:W-:-:S13]  /*9c40*/  ISETP.GE.AND P0, PT, R0, RZ, PT ;  /* 0x000000ff0000720c */ /* 0x000fda0003f06270 */
[----:B------:R-:W-:-:S04]  /*9c50*/  @!P0 VIADD R4, R4, 0x1 ;  /* 0x0000000104048836 */ /* 0x000fc80000000000 */
[----:B------:R-:W-:-:S05]  /*9c60*/  @!P1 IMAD.SHL.U32 R4, R4, 0x2, RZ ;  /* 0x0000000204049824 */ /* 0x000fca00078e00ff */
[----:B------:R-:W-:Y:S01]  /*9c70*/  LOP3.LUT R4, R4, 0x80000000, R3, 0xf8, !PT ;  /* 0x8000000004047812 */ /* 0x000fe200078ef803 */
[----:B------:R-:W-:Y:S06]  /*9c80*/  BRA `(.L_x_194) ;  /* 0x0000000000047947 */ /* 0x000fec0003800000 */
.L_x_195:
[----:B------:R0:W1:Y:S02]  /*9c90*/  MUFU.RCP R4, R3 ;  /* 0x0000000300047308 */ /* 0x0000640000001000 */
.L_x_194:
[----:B------:R-:W-:Y:S05]  /*9ca0*/  BSYNC.RECONVERGENT B2 ;  /* 0x0000000000027941 */ /* 0x000fea0003800200 */
.L_x_192:
[----:B-1----:R-:W-:Y:S01]  /*9cb0*/  IMAD.MOV.U32 R0, RZ, RZ, R4 ;  /* 0x000000ffff007224 */ /* 0x002fe200078e0004 */
[----:B------:R-:W-:Y:S01]  /*9cc0*/  MOV R5, 0x0 ;  /* 0x0000000000057802 */ /* 0x000fe20000000f00 */
[----:B------:R-:W-:-:S04]  /*9cd0*/  IMAD.MOV.U32 R4, RZ, RZ, R8 ;  /* 0x000000ffff047224 */ /* 0x000fc800078e0008 */
[----:B0-----:R-:W-:Y:S05]  /*9ce0*/  RET.REL.NODEC R4 `(_Z11calc_renderiiP4DatafiPP5SceneP3VecP17curandStateXORWOWiiii) ;  /* 0xffffff6004c47950 */ /* 0x001fea0003c3ffff */
        .weak           $__internal_6_$__cuda_sm20_sqrt_rn_f32_slowpath
        .type           $__internal_6_$__cuda_sm20_sqrt_rn_f32_slowpath,@function
        .size           $__internal_6_$__cuda_sm20_sqrt_rn_f32_slowpath,($_Z11calc_renderiiP4DatafiPP5SceneP3VecP17curandStateXORWOWiiii$__internal_accurate_pow - $__internal_6_$__cuda_sm20_sqrt_rn_f32_slowpath)
$__internal_6_$__cuda_sm20_sqrt_rn_f32_slowpath:
[----:B------:R-:W-:-:S13]  /*9cf0*/  LOP3.LUT P0, RZ, R0, 0x7fffffff, RZ, 0xc0, !PT ;  /* 0x7fffffff00ff7812 */ /* 0x000fda000780c0ff */
[----:B------:R-:W-:Y:S01]  /*9d00*/  @!P0 IMAD.MOV.U32 R3, RZ, RZ, R0 ;  /* 0x000000ffff038224 */ /* 0x000fe200078e0000 */
[----:B------:R-:W-:Y:S06]  /*9d10*/  @!P0 BRA `(.L_x_196) ;  /* 0x0000000000408947 */ /* 0x000fec0003800000 */
[----:B------:R-:W-:-:S13]  /*9d20*/  FSETP.GEU.FTZ.AND P0, PT, R0, RZ, PT ;  /* 0x000000ff0000720b */ /* 0x000fda0003f1e000 */
[----:B------:R-:W-:Y:S01]  /*9d30*/  @!P0 IMAD.MOV.U32 R3, RZ, RZ, 0x7fffffff ;  /* 0x7fffffffff038424 */ /* 0x000fe200078e00ff */
[----:B------:R-:W-:Y:S06]  /*9d40*/  @!P0 BRA `(.L_x_196) ;  /* 0x0000000000348947 */ /* 0x000fec0003800000 */
[----:B------:R-:W-:-:S13]  /*9d50*/  FSETP.GTU.FTZ.AND P0, PT, |R0|, +INF , PT ;  /* 0x7f8000000000780b */ /* 0x000fda0003f1c200 */
[----:B------:R-:W-:Y:S01]  /*9d60*/  @P0 FADD.FTZ R3, R0, 1 ;  /* 0x3f80000000030421 */ /* 0x000fe20000010000 */
[----:B------:R-:W-:Y:S06]  /*9d70*/  @P0 BRA `(.L_x_196) ;  /* 0x0000000000280947 */ /* 0x000fec0003800000 */
[----:B------:R-:W-:-:S13]  /*9d80*/  FSETP.NEU.FTZ.AND P0, PT, |R0|, +INF , PT ;  /* 0x7f8000000000780b */ /* 0x000fda0003f1d200 */
[----:B------:R-:W-:-:S04]  /*9d90*/  @P0 FFMA R4, R0, 1.84467440737095516160e+19, RZ ;  /* 0x5f80000000040823 */ /* 0x000fc800000000ff */
[----:B------:R-:W0:Y:S02]  /*9da0*/  @P0 MUFU.RSQ R3, R4 ;  /* 0x0000000400030308 */ /* 0x000e240000001400 */
[----:B0-----:R-:W-:Y:S01]  /*9db0*/  @P0 FMUL.FTZ R5, R4, R3 ;  /* 0x0000000304050220 */ /* 0x001fe20000410000 */
[----:B------:R-:W-:Y:S01]  /*9dc0*/  @P0 FMUL.FTZ R7, R3, 0.5 ;  /* 0x3f00000003070820 */ /* 0x000fe20000410000 */
[----:B------:R-:W-:Y:S02]  /*9dd0*/  @!P0 IMAD.MOV.U32 R3, RZ, RZ, R0 ;  /* 0x000000ffff038224 */ /* 0x000fe400078e0000 */
[----:B------:R-:W-:-:S04]  /*9de0*/  @P0 FADD.FTZ R6, -R5, -RZ ;  /* 0x800000ff05060221 */ /* 0x000fc80000010100 */
[----:B------:R-:W-:-:S04]  /*9df0*/  @P0 FFMA R6, R5, R6, R4 ;  /* 0x0000000605060223 */ /* 0x000fc80000000004 */
[----:B------:R-:W-:-:S04]  /*9e00*/  @P0 FFMA R6, R6, R7, R5 ;  /* 0x0000000706060223 */ /* 0x000fc80000000005 */
[----:B------:R-:W-:-:S07]  /*9e10*/  @P0 FMUL.FTZ R3, R6, 2.3283064365386962891e-10 ;  /* 0x2f80000006030820 */ /* 0x000fce0000410000 */
.L_x_196:
[----:B------:R-:W-:Y:S02]  /*9e20*/  IMAD.MOV.U32 R4, RZ, RZ, R8 ;  /* 0x000000ffff047224 */ /* 0x000fe400078e0008 */
[----:B------:R-:W-:-:S04]  /*9e30*/  IMAD.MOV.U32 R5, RZ, RZ, 0x0 ;  /* 0x00000000ff057424 */ /* 0x000fc800078e00ff */
[----:B------:R-:W-:Y:S05]  /*9e40*/  RET.REL.NODEC R4 `(_Z11calc_renderiiP4DatafiPP5SceneP3VecP17curandStateXORWOWiiii) ;  /* 0xffffff60046c7950 */ /* 0x000fea0003c3ffff */
        .type           $_Z11calc_renderiiP4DatafiPP5SceneP3VecP17curandStateXORWOWiiii$__internal_accurate_pow,@function
        .size           $_Z11calc_renderiiP4DatafiPP5SceneP3VecP17curandStateXORWOWiiii$__internal_accurate_pow,($_Z11calc_renderiiP4DatafiPP5SceneP3VecP17curandStateXORWOWiiii$__internal_trig_reduction_slowpathd - $_Z11calc_renderiiP4DatafiPP5SceneP3VecP17curandStateXORWOWiiii$__internal_accurate_pow)
$_Z11calc_renderiiP4DatafiPP5SceneP3VecP17curandStateXORWOWiiii$__internal_accurate_pow:
[----:B------:R-:W-:Y:S01]  /*9e50*/  DADD R34, -RZ, |R10| ;  /* 0x00000000ff227229 */ /* 0x000fe2000000050a */
[----:B------:R-:W-:Y:S01]  /*9e60*/  MOV R14, RZ ;  /* 0x000000ff000e7202 */ /* 0x000fe20000000f00 */
[----:B------:R-:W-:Y:S01]  /*9e70*/  IMAD.MOV.U32 R40, RZ, RZ, 0x41ad3b5a ;  /* 0x41ad3b5aff287424 */ /* 0x000fe200078e00ff */
[----:B------:R-:W-:Y:S01]  /*9e80*/  UMOV UR4, 0x7d2cafe2 ;  /* 0x7d2cafe200047882 */ /* 0x000fe20000000000 */
[----:B------:R-:W-:Y:S01]  /*9e90*/  IMAD.MOV.U32 R41, RZ, RZ, 0x3ed0f5d2 ;  /* 0x3ed0f5d2ff297424 */ /* 0x000fe200078e00ff */
[----:B------:R-:W-:Y:S01]  /*9ea0*/  UMOV UR5, 0x3eb0f5ff ;  /* 0x3eb0f5ff00057882 */ /* 0x000fe20000000000 */
[----:B------:R-:W-:Y:S01]  /*9eb0*/  UMOV UR6, 0x3b39803f ;  /* 0x3b39803f00067882 */ /* 0x000fe20000000000 */
[----:B------:R-:W-:-:S03]  /*9ec0*/  UMOV UR7, 0x3c7abc9e ;  /* 0x3c7abc9e00077882 */ /* 0x000fc60000000000 */
[----:B------:R-:W-:Y:S01]  /*9ed0*/  ISETP.GT.U32.AND P0, PT, R35, 0xfffff, PT ;  /* 0x000fffff2300780c */ /* 0x000fe20003f04070 */
[----:B------:R-:W-:Y:S01]  /*9ee0*/  IMAD.MOV.U32 R12, RZ, RZ, R34 ;  /* 0x000000ffff0c7224 */ /* 0x000fe200078e0022 */
[----:B------:R-:W-:-:S11]  /*9ef0*/  MOV R3, R35 ;  /* 0x0000002300037202 */ /* 0x000fd60000000f00 */
[----:B------:R-:W-:-:S10]  /*9f00*/  @!P0 DMUL R42, R34, 1.80143985094819840000e+16 ;  /* 0x43500000222a8828 */ /* 0x000fd40000000000 */
[----:B------:R-:W-:Y:S02]  /*9f10*/  @!P0 IMAD.MOV.U32 R3, RZ, RZ, R43 ;  /* 0x000000ffff038224 */ /* 0x000fe400078e002b */
[----:B------:R-:W-:-:S03]  /*9f20*/  @!P0 IMAD.MOV.U32 R12, RZ, RZ, R42 ;  /* 0x000000ffff0c8224 */ /* 0x000fc600078e002a */
[----:B------:R-:W-:-:S04]  /*9f30*/  LOP3.LUT R3, R3, 0x800fffff, RZ, 0xc0, !PT ;  /* 0x800fffff03037812 */ /* 0x000fc800078ec0ff */
[----:B------:R-:W-:-:S04]  /*9f40*/  LOP3.LUT R13, R3, 0x3ff00000, RZ, 0xfc, !PT ;  /* 0x3ff00000030d7812 */ /* 0x000fc800078efcff */
[----:B------:R-:W-:-:S13]  /*9f50*/  ISETP.GE.U32.AND P1, PT, R13, 0x3ff6a09f, PT ;  /* 0x3ff6a09f0d00780c */ /* 0x000fda0003f26070 */
[----:B------:R-:W-:-:S04]  /*9f60*/  @P1 VIADD R3, R13, 0xfff00000 ;  /* 0xfff000000d031836 */ /* 0x000fc80000000000 */
[----:B------:R-:W-:Y:S01]  /*9f70*/  @P1 IMAD.MOV.U32 R13, RZ, RZ, R3 ;  /* 0x000000ffff0d1224 */ /* 0x000fe200078e0003 */
[----:B------:R-:W-:Y:S02]  /*9f80*/  SHF.R.U32.HI R3, RZ, 0x14, R35 ;  /* 0x00000014ff037819 */ /* 0x000fe40000011623 */
[----:B------:R-:W-:-:S03]  /*9f90*/  @!P0 LEA.HI R3, R43, 0xffffffca, RZ, 0xc ;  /* 0xffffffca2b038811 */ /* 0x000fc600078f60ff */
[----:B------:R-:W-:-:S06]  /*9fa0*/  DADD R16, R12, 1 ;  /* 0x3ff000000c107429 */ /* 0x000fcc0000000000 */
[----:B------:R-:W0:Y:S02]  /*9fb0*/  MUFU.RCP64H R15, R17 ;  /* 0x00000011000f7308 */ /* 0x000e240000001800 */
[----:B0-----:R-:W-:-:S08]  /*9fc0*/  DFMA R20, -R16, R14, 1 ;  /* 0x3ff000001014742b */ /* 0x001fd0000000010e */
[----:B------:R-:W-:-:S08]  /*9fd0*/  DFMA R20, R20, R20, R20 ;  /* 0x000000141414722b */ /* 0x000fd00000000014 */
[----:B------:R-:W-:Y:S02]  /*9fe0*/  DFMA R20, R14, R20, R14 ;  /* 0x000000140e14722b */ /* 0x000fe4000000000e */
[----:B------:R-:W-:-:S08]  /*9ff0*/  DADD R14, R12, -1 ;  /* 0xbff000000c0e7429 */ /* 0x000fd00000000000 */
[----:B------:R-:W-:-:S08]  /*a000*/  DMUL R12, R14, R20 ;  /* 0x000000140e0c7228 */ /* 0x000fd00000000000 */
[----:B------:R-:W-:-:S08]  /*a010*/  DFMA R12, R14, R20, R12 ;  /* 0x000000140e0c722b */ /* 0x000fd0000000000c */
[----:B------:R-:W-:Y:S02]  /*a020*/  DMUL R32, R12, R12 ;  /* 0x0000000c0c207228 */ /* 0x000fe40000000000 */
[----:B------:R-:W-:-:S06]  /*a030*/  DADD R34, R14, -R12 ;  /* 0x000000000e227229 */ /* 0x000fcc000000080c */
[----:B------:R-:W-:Y:S01]  /*a040*/  DFMA R16, R32, UR4, R40 ;  /* 0x0000000420107c2b */ /* 0x000fe20008000028 */
[----:B------:R-:W-:Y:S01]  /*a050*/  UMOV UR4, 0x75488a3f ;  /* 0x75488a3f00047882 */ /* 0x000fe20000000000 */
[----:B------:R-:W-:Y:S01]  /*a060*/  UMOV UR5, 0x3ef3b20a ;  /* 0x3ef3b20a00057882 */ /* 0x000fe20000000000 */
[----:B------:R-:W-:-:S05]  /*a070*/  DADD R34, R34, R34 ;  /* 0x0000000022227229 */ /* 0x000fca0000000022 */
[----:B------:R-:W-:Y:S01]  /*a080*/  DFMA R16, R32, R16, UR4 ;  /* 0x0000000420107e2b */ /* 0x000fe20008000010 */
[----:B------:R-:W-:Y:S01]  /*a090*/  UMOV UR4, 0xe4faecd5 ;  /* 0xe4faecd500047882 */ /* 0x000fe20000000000 */
[----:B------:R-:W-:Y:S01]  /*a0a0*/  UMOV UR5, 0x3f1745cd ;  /* 0x3f1745cd00057882 */ /* 0x000fe20000000000 */
[----:B------:R-:W-:-:S05]  /*a0b0*/  DFMA R14, R14, -R12, R34 ;  /* 0x8000000c0e0e722b */ /* 0x000fca0000000022 */
[----:B------:R-:W-:Y:S01]  /*a0c0*/  DFMA R16, R32, R16, UR4 ;  /* 0x0000000420107e2b */ /* 0x000fe20008000010 */
[----:B------:R-:W-:Y:S01]  /*a0d0*/  UMOV UR4, 0x258a578b ;  /* 0x258a578b00047882 */ /* 0x000fe20000000000 */
[----:B------:R-:W-:Y:S01]  /*a0e0*/  UMOV UR5, 0x3f3c71c7 ;  /* 0x3f3c71c700057882 */ /* 0x000fe20000000000 */
[----:B------:R-:W-:-:S05]  /*a0f0*/  DMUL R14, R20, R14 ;  /* 0x0000000e140e7228 */ /* 0x000fca0000000000 */
[----:B------:R-:W-:Y:S01]  /*a100*/  DFMA R16, R32, R16, UR4 ;  /* 0x0000000420107e2b */ /* 0x000fe20008000010 */
[----:B------:R-:W-:Y:S01]  /*a110*/  UMOV UR4, 0x9242b910 ;  /* 0x9242b91000047882 */ /* 0x000fe20000000000 */
[----:B------:R-:W-:-:S03]  /*a120*/  UMOV UR5, 0x3f624924 ;  /* 0x3f62492400057882 */ /* 0x000fc60000000000 */
[----:B------:R-:W-:Y:S02]  /*a130*/  VIADD R41, R15, 0x100000 ;  /* 0x001000000f297836 */ /* 0x000fe40000000000 */
[----:B------:R-:W-:Y:S01]  /*a140*/  IMAD.MOV.U32 R40, RZ, RZ, R14 ;  /* 0x000000ffff287224 */ /* 0x000fe200078e000e */
[----:B------:R-:W-:Y:S01]  /*a150*/  DFMA R16, R32, R16, UR4 ;  /* 0x0000000420107e2b */ /* 0x000fe20008000010 */
[----:B------:R-:W-:Y:S01]  /*a160*/  UMOV UR4, 0x99999dfb ;  /* 0x99999dfb00047882 */ /* 0x000fe20000000000 */
[----:B------:R-:W-:-:S06]  /*a170*/  UMOV UR5, 0x3f899999 ;  /* 0x3f89999900057882 */ /* 0x000fcc0000000000 */
[----:B------:R-:W-:Y:S01]  /*a180*/  DFMA R16, R32, R16, UR4 ;  /* 0x0000000420107e2b */ /* 0x000fe20008000010 */
[----:B------:R-:W-:Y:S01]  /*a190*/  UMOV UR4, 0x55555555 ;  /* 0x5555555500047882 */ /* 0x000fe20000000000 */
[----:B------:R-:W-:-:S06]  /*a1a0*/  UMOV UR5, 0x3fb55555 ;  /* 0x3fb5555500057882 */ /* 0x000fcc0000000000 */
[----:B------:R-:W-:-:S08]  /*a1b0*/  DFMA R20, R32, R16, UR4 ;  /* 0x0000000420147e2b */ /* 0x000fd00008000010 */
[----:B------:R-:W-:Y:S01]  /*a1c0*/  DADD R34, -R20, UR4 ;  /* 0x0000000414227e29 */ /* 0x000fe20008000100 */
[----:B------:R-:W-:Y:S01]  /*a1d0*/  UMOV UR4, 0xb9e7b0 ;  /* 0x00b9e7b000047882 */ /* 0x000fe20000000000 */
[----:B------:R-:W-:-:S06]  /*a1e0*/  UMOV UR5, 0x3c46a4cb ;  /* 0x3c46a4cb00057882 */ /* 0x000fcc0000000000 */
[----:B------:R-:W-:Y:S02]  /*a1f0*/  DFMA R34, R32, R16, R34 ;  /* 0x000000102022722b */ /* 0x000fe40000000022 */
[----:B------:R-:W-:-:S06]  /*a200*/  DMUL R16, R12, R12 ;  /* 0x0000000c0c107228 */ /* 0x000fcc0000000000 */
[----:B------:R-:W-:Y:S01]  /*a210*/  DADD R34, R34, -UR4 ;  /* 0x8000000422227e29 */ /* 0x000fe20008000000 */
[----:B------:R-:W-:Y:S01]  /*a220*/  UMOV UR4, 0x80000000 ;  /* 0x8000000000047882 */ /* 0x000fe20000000000 */
[----:B------:R-:W-:Y:S01]  /*a230*/  DFMA R32, R12, R12, -R16 ;  /* 0x0000000c0c20722b */ /* 0x000fe20000000810 */
[----:B------:R-:W-:-:S07]  /*a240*/  UMOV UR5, 0x43300000 ;  /* 0x4330000000057882 */ /* 0x000fce0000000000 */
[C---:B------:R-:W-:Y:S02]  /*a250*/  DFMA R32, R12.reuse, R40, R32 ;  /* 0x000000280c20722b */ /* 0x040fe40000000020 */
[----:B------:R-:W-:-:S08]  /*a260*/  DMUL R40, R12, R16 ;  /* 0x000000100c287228 */ /* 0x000fd00000000000 */
[----:B------:R-:W-:-:S08]  /*a270*/  DFMA R42, R12, R16, -R40 ;  /* 0x000000100c2a722b */ /* 0x000fd00000000828 */
[----:B------:R-:W-:Y:S02]  /*a280*/  DFMA R42, R14, R16, R42 ;  /* 0x000000100e2a722b */ /* 0x000fe4000000002a */
[----:B------:R-:W-:-:S06]  /*a290*/  DADD R16, R20, R34 ;  /* 0x0000000014107229 */ /* 0x000fcc0000000022 */
[----:B------:R-:W-:Y:S02]  /*a2a0*/  DFMA R32, R12, R32, R42 ;  /* 0x000000200c20722b */ /* 0x000fe4000000002a */
[----:B------:R-:W-:-:S08]  /*a2b0*/  DADD R20, R20, -R16 ;  /* 0x0000000014147229 */ /* 0x000fd00000000810 */
[----:B------:R-:W-:Y:S02]  /*a2c0*/  DADD R20, R34, R20 ;  /* 0x0000000022147229 */ /* 0x000fe40000000014 */
[----:B------:R-:W-:-:S08]  /*a2d0*/  DMUL R34, R16, R40 ;  /* 0x0000002810227228 */ /* 0x000fd00000000000 */
[----:B------:R-:W-:-:S08]  /*a2e0*/  DFMA R42, R16, R40, -R34 ;  /* 0x00000028102a722b */ /* 0x000fd00000000822 */
[----:B------:R-:W-:-:S08]  /*a2f0*/  DFMA R32, R16, R32, R42 ;  /* 0x000000201020722b */ /* 0x000fd0000000002a */
[----:B------:R-:W-:-:S08]  /*a300*/  DFMA R20, R20, R40, R32 ;  /* 0x000000281414722b */ /* 0x000fd00000000020 */
[----:B------:R-:W-:-:S08]  /*a310*/  DADD R16, R34, R20 ;  /* 0x0000000022107229 */ /* 0x000fd00000000014 */
[--C-:B------:R-:W-:Y:S02]  /*a320*/  DADD R32, R12, R16.reuse ;  /* 0x000000000c207229 */ /* 0x100fe40000000010 */
[----:B------:R-:W-:-:S06]  /*a330*/  DADD R34, R34, -R16 ;  /* 0x0000000022227229 */ /* 0x000fcc0000000810 */
[----:B------:R-:W-:Y:S02]  /*a340*/  DADD R12, R12, -R32 ;  /* 0x000000000c0c7229 */ /* 0x000fe40000000820 */
[----:B------:R-:W-:-:S06]  /*a350*/  DADD R34, R20, R34 ;  /* 0x0000000014227229 */ /* 0x000fcc0000000022 */
[----:B------:R-:W-:Y:S01]  /*a360*/  DADD R12, R16, R12 ;  /* 0x00000000100c7229 */ /* 0x000fe2000000000c */
[C---:B------:R-:W-:Y:S01]  /*a370*/  VIADD R16, R3.reuse, 0xfffffc01 ;  /* 0xfffffc0103107836 */ /* 0x040fe20000000000 */
[----:B------:R-:W-:-:S06]  /*a380*/  @P1 IADD3 R16, PT, PT, R3, -0x3fe, RZ ;  /* 0xfffffc0203101810 */ /* 0x000fcc0007ffe0ff */
[----:B------:R-:W-:-:S08]  /*a390*/  DADD R12, R34, R12 ;  /* 0x00000000220c7229 */ /* 0x000fd0000000000c */
[----:B------:R-:W-:Y:S01]  /*a3a0*/  DADD R12, R14, R12 ;  /* 0x000000000e0c7229 */ /* 0x000fe2000000000c */
[----:B------:R-:W-:Y:S01]  /*a3b0*/  LOP3.LUT R14, R16, 0x80000000, RZ, 0x3c, !PT ;  /* 0x80000000100e7812 */ /* 0x000fe200078e3cff */
[----:B------:R-:W-:-:S06]  /*a3c0*/  IMAD.MOV.U32 R15, RZ, RZ, 0x43300000 ;  /* 0x43300000ff0f7424 */ /* 0x000fcc00078e00ff */
[----:B------:R-:W-:Y:S01]  /*a3d0*/  DADD R16, R14, -UR4 ;  /* 0x800000040e107e29 */ /* 0x000fe20008000000 */
[----:B------:R-:W-:Y:S01]  /*a3e0*/  UMOV UR4, 0xfefa39ef ;  /* 0xfefa39ef00047882 */ /* 0x000fe20000000000 */
[----:B------:R-:W-:Y:S01]  /*a3f0*/  DADD R14, R32, R12 ;  /* 0x00000000200e7229 */ /* 0x000fe2000000000c */
[----:B------:R-:W-:-:S07]  /*a400*/  UMOV UR5, 0x3fe62e42 ;  /* 0x3fe62e4200057882 */ /* 0x000fce0000000000 */
[--C-:B------:R-:W-:Y:S02]  /*a410*/  DFMA R20, R16, UR4, R14.reuse ;  /* 0x0000000410147c2b */ /* 0x100fe4000800000e */
[----:B------:R-:W-:-:S06]  /*a420*/  DADD R32, R32, -R14 ;  /* 0x0000000020207229 */ /* 0x000fcc000000080e */
[----:B------:R-:W-:Y:S02]  /*a430*/  DFMA R34, R16, -UR4, R20 ;  /* 0x8000000410227c2b */ /* 0x000fe40008000014 */
[----:B------:R-:W-:-:S06]  /*a440*/  DADD R32, R12, R32 ;  /* 0x000000000c207229 */ /* 0x000fcc0000000020 */
[----:B------:R-:W-:-:S08]  /*a450*/  DADD R34, -R14, R34 ;  /* 0x000000000e227229 */ /* 0x000fd00000000122 */
[----:B------:R-:W-:-:S08]  /*a460*/  DADD R32, R32, -R34 ;  /* 0x0000000020207229 */ /* 0x000fd00000000822 */
[----:B------:R-:W-:Y:S01]  /*a470*/  DFMA R32, R16, UR6, R32 ;  /* 0x0000000610207c2b */ /* 0x000fe20008000020 */
[----:B------:R-:W-:Y:S02]  /*a480*/  IMAD.MOV.U32 R16, RZ, RZ, 0x652b82fe ;  /* 0x652b82feff107424 */ /* 0x000fe400078e00ff */
[----:B------:R-:W-:-:S05]  /*a490*/  IMAD.MOV.U32 R17, RZ, RZ, 0x3ff71547 ;  /* 0x3ff71547ff117424 */ /* 0x000fca00078e00ff */
[----:B------:R-:W-:-:S08]  /*a4a0*/  DADD R12, R20, R32 ;  /* 0x00000000140c7229 */ /* 0x000fd00000000020 */
[----:B------:R-:W-:Y:S02]  /*a4b0*/  DADD R20, R20, -R12 ;  /* 0x0000000014147229 */ /* 0x000fe4000000080c */
[----:B------:R-:W-:-:S06]  /*a4c0*/  DMUL R14, R12, 5 ;  /* 0x401400000c0e7828 */ /* 0x000fcc0000000000 */
[----:B------:R-:W-:Y:S02]  /*a4d0*/  DADD R20, R32, R20 ;  /* 0x0000000020147229 */ /* 0x000fe40000000014 */
[----:B------:R-:W-:-:S08]  /*a4e0*/  DFMA R12, R12, 5, -R14 ;  /* 0x401400000c0c782b */ /* 0x000fd0000000080e */
[----:B------:R-:W-:-:S08]  /*a4f0*/  DFMA R12, R20, 5, R12 ;  /* 0x40140000140c782b */ /* 0x000fd0000000000c */
[----:B------:R-:W-:-:S08]  /*a500*/  DADD R32, R14, R12 ;  /* 0x000000000e207229 */ /* 0x000fd0000000000c */
[----:B------:R-:W-:Y:S02]  /*a510*/  DFMA R34, R32, R16, 6.75539944105574400000e+15 ;  /* 0x433800002022742b */ /* 0x000fe40000000010 */
[----:B------:R-:W-:Y:S01]  /*a520*/  FSETP.GEU.AND P0, PT, |R33|, 4.1917929649353027344, PT ;  /* 0x4086232b2100780b */ /* 0x000fe20003f0e200 */
[----:B------:R-:W-:-:S05]  /*a530*/  DADD R14, R14, -R32 ;  /* 0x000000000e0e7229 */ /* 0x000fca0000000820 */
[----:B------:R-:W-:-:S08]  /*a540*/  DADD R16, R34, -6.75539944105574400000e+15 ;  /* 0xc338000022107429 */ /* 0x000fd00000000000 */
[----:B------:R-:W-:Y:S01]  /*a550*/  DFMA R20, R16, -UR4, R32 ;  /* 0x8000000410147c2b */ /* 0x000fe20008000020 */
[----:B------:R-:W-:Y:S01]  /*a560*/  UMOV UR4, 0x3b39803f ;  /* 0x3b39803f00047882 */ /* 0x000fe20000000000 */
[----:B------:R-:W-:-:S06]  /*a570*/  UMOV UR5, 0x3c7abc9e ;  /* 0x3c7abc9e00057882 */ /* 0x000fcc0000000000 */
[----:B------:R-:W-:Y:S01]  /*a580*/  DFMA R20, R16, -UR4, R20 ;  /* 0x8000000410147c2b */ /* 0x000fe20008000014 */
[----:B------:R-:W-:Y:S01]  /*a590*/  UMOV UR4, 0x69ce2bdf ;  /* 0x69ce2bdf00047882 */ /* 0x000fe20000000000 */
[----:B------:R-:W-:Y:S01]  /*a5a0*/  IMAD.MOV.U32 R16, RZ, RZ, -0x35dec16 ;  /* 0xfca213eaff107424 */ /* 0x000fe200078e00ff */
[----:B------:R-:W-:Y:S01]  /*a5b0*/  UMOV UR5, 0x3e5ade15 ;  /* 0x3e5ade1500057882 */ /* 0x000fe20000000000 */
[----:B------:R-:W-:-:S06]  /*a5c0*/  IMAD.MOV.U32 R17, RZ, RZ, 0x3e928af3 ;  /* 0x3e928af3ff117424 */ /* 0x000fcc00078e00ff */
[----:B------:R-:W-:Y:S01]  /*a5d0*/  DFMA R16, R20, UR4, R16 ;  /* 0x0000000414107c2b */ /* 0x000fe20008000010 */
[----:B------:R-:W-:Y:S01]  /*a5e0*/  UMOV UR4, 0x62401315 ;  /* 0x6240131500047882 */ /* 0x000fe20000000000 */
[----:B------:R-:W-:-:S06]  /*a5f0*/  UMOV UR5, 0x3ec71dee ;  /* 0x3ec71dee00057882 */ /* 0x000fcc0000000000 */
[----:B------:R-:W-:Y:S01]  /*a600*/  DFMA R16, R20, R16, UR4 ;  /* 0x0000000414107e2b */ /* 0x000fe20008000010 */
        /* <DEDUP_REMOVED lines=20> */
[----:B------:R-:W-:-:S08]  /*a750*/  DFMA R16, R20, R16, UR4 ;  /* 0x0000000414107e2b */ /* 0x000fd00008000010 */
[----:B------:R-:W-:-:S08]  /*a760*/  DFMA R16, R20, R16, 1 ;  /* 0x3ff000001410742b */ /* 0x000fd00000000010 */
[----:B------:R-:W-:Y:S02]  /*a770*/  DFMA R16, R20, R16, 1 ;  /* 0x3ff000001410742b */ /* 0x000fe40000000010 */
[----:B------:R-:W-:-:S08]  /*a780*/  DADD R20, R12, R14 ;  /* 0x000000000c147229 */ /* 0x000fd0000000000e */
[----:B------:R-:W-:Y:S01]  /*a790*/  LEA R13, R34, R17, 0x14 ;  /* 0x00000011220d7211 */ /* 0x000fe200078ea0ff */
[----:B------:R-:W-:Y:S01]  /*a7a0*/  IMAD.MOV.U32 R12, RZ, RZ, R16 ;  /* 0x000000ffff0c7224 */ /* 0x000fe200078e0010 */
[----:B------:R-:W-:Y:S06]  /*a7b0*/  @!P0 BRA `(.L_x_197) ;  /* 0x0000000000348947 */ /* 0x000fec0003800000 */
[----:B------:R-:W-:Y:S01]  /*a7c0*/  FSETP.GEU.AND P1, PT, |R33|, 4.2275390625, PT ;  /* 0x408748002100780b */ /* 0x000fe20003f2e200 */
[C---:B------:R-:W-:Y:S02]  /*a7d0*/  DADD R12, R32.reuse, +INF ;  /* 0x7ff00000200c7429 */ /* 0x040fe40000000000 */
[----:B------:R-:W-:-:S08]  /*a7e0*/  DSETP.GEU.AND P0, PT, R32, RZ, PT ;  /* 0x000000ff2000722a */ /* 0x000fd00003f0e000 */
[----:B------:R-:W-:Y:S02]  /*a7f0*/  FSEL R12, R12, RZ, P0 ;  /* 0x000000ff0c0c7208 */ /* 0x000fe40000000000 */
[----:B------:R-:W-:Y:S01]  /*a800*/  @!P1 LEA.HI R3, R34, R34, RZ, 0x1 ;  /* 0x0000002222039211 */ /* 0x000fe200078f08ff */
[----:B------:R-:W-:Y:S01]  /*a810*/  @!P1 IMAD.MOV.U32 R14, RZ, RZ, R16 ;  /* 0x000000ffff0e9224 */ /* 0x000fe200078e0010 */
[----:B------:R-:W-:Y:S01]  /*a820*/  FSEL R13, R13, RZ, P0 ;  /* 0x000000ff0d0d7208 */ /* 0x000fe20000000000 */
[----:B------:R-:W-:Y:S01]  /*a830*/  @!P1 IMAD.MOV.U32 R16, RZ, RZ, RZ ;  /* 0x000000ffff109224 */ /* 0x000fe200078e00ff */
[----:B------:R-:W-:-:S05]  /*a840*/  @!P1 SHF.R.S32.HI R3, RZ, 0x1, R3 ;  /* 0x00000001ff039819 */ /* 0x000fca0000011403 */
[----:B------:R-:W-:Y:S02]  /*a850*/  @!P1 IMAD.IADD R34, R34, 0x1, -R3 ;  /* 0x0000000122229824 */ /* 0x000fe400078e0a03 */
[----:B------:R-:W-:-:S03]  /*a860*/  @!P1 IMAD R15, R3, 0x100000, R17 ;  /* 0x00100000030f9824 */ /* 0x000fc600078e0211 */
[----:B------:R-:W-:-:S06]  /*a870*/  @!P1 LEA R17, R34, 0x3ff00000, 0x14 ;  /* 0x3ff0000022119811 */ /* 0x000fcc00078ea0ff */
[----:B------:R-:W-:-:S11]  /*a880*/  @!P1 DMUL R12, R14, R16 ;  /* 0x000000100e0c9228 */ /* 0x000fd60000000000 */
.L_x_197:
[----:B------:R-:W-:Y:S02]  /*a890*/  DFMA R14, R20, R12, R12 ;  /* 0x0000000c140e722b */ /* 0x000fe4000000000c */
[----:B------:R-:W-:-:S08]  /*a8a0*/  DSETP.NEU.AND P0, PT, |R12|, +INF , PT ;  /* 0x7ff000000c00742a */ /* 0x000fd00003f0d200 */
[----:B------:R-:W-:Y:S02]  /*a8b0*/  FSEL R3, R12, R14, !P0 ;  /* 0x0000000e0c037208 */ /* 0x000fe40004000000 */
[----:B------:R-:W-:Y:S01]  /*a8c0*/  FSEL R16, R13, R15, !P0 ;  /* 0x0000000f0d107208 */ /* 0x000fe20004000000 */
[----:B------:R-:W-:Y:S01]  /*a8d0*/  IMAD.MOV.U32 R13, RZ, RZ, 0x0 ;  /* 0x00000000ff0d7424 */ /* 0x000fe200078e00ff */
[----:B------:R-:W-:-:S04]  /*a8e0*/  MOV R12, R0 ;  /* 0x00000000000c7202 */ /* 0x000fc80000000f00 */
[----:B------:R-:W-:Y:S05]  /*a8f0*/  RET.REL.NODEC R12 `(_Z11calc_renderiiP4DatafiPP5SceneP3VecP17curandStateXORWOWiiii) ;  /* 0xffffff540cc07950 */ /* 0x000fea0003c3ffff */
        .type           $_Z11calc_renderiiP4DatafiPP5SceneP3VecP17curandStateXORWOWiiii$__internal_trig_reduction_slowpathd,@function
        .size           $_Z11calc_renderiiP4DatafiPP5SceneP3VecP17curandStateXORWOWiiii$__internal_trig_reduction_slowpathd,(.L_x_227 - $_Z11calc_renderiiP4DatafiPP5SceneP3VecP17curandStateXORWOWiiii$__internal_trig_reduction_slowpathd)
$_Z11calc_renderiiP4DatafiPP5SceneP3VecP17curandStateXORWOWiiii$__internal_trig_reduction_slowpathd:
[----:B------:R-:W-:Y:S01]  /*a900*/  SHF.R.U32.HI R8, RZ, 0x14, R12 ;  /* 0x00000014ff087819 */ /* 0x000fe2000001160c */
[----:B------:R-:W-:Y:S02]  /*a910*/  IMAD.MOV.U32 R6, RZ, RZ, R0 ;  /* 0x000000ffff067224 */ /* 0x000fe400078e0000 */
[----:B------:R-:W-:Y:S01]  /*a920*/  IMAD.MOV.U32 R0, RZ, RZ, RZ ;  /* 0x000000ffff007224 */ /* 0x000fe200078e00ff */
[----:B------:R-:W-:-:S04]  /*a930*/  LOP3.LUT R3, R8, 0x7ff, RZ, 0xc0, !PT ;  /* 0x000007ff08037812 */ /* 0x000fc800078ec0ff */
[----:B------:R-:W-:-:S13]  /*a940*/  ISETP.NE.AND P0, PT, R3, 0x7ff, PT ;  /* 0x000007ff0300780c */ /* 0x000fda0003f05270 */
[----:B------:R-:W-:Y:S05]  /*a950*/  @!P0 BRA `(.L_x_198) ;  /* 0x0000000800488947 */ /* 0x000fea0003800000 */
[----:B------:R-:W-:Y:S01]  /*a960*/  VIADD R0, R3, 0xfffffc00 ;  /* 0xfffffc0003007836 */ /* 0x000fe20000000000 */
[----:B------:R-:W-:Y:S01]  /*a970*/  BSSY.RECONVERGENT B2, `(.L_x_199) ;  /* 0x000002f000027945 */ /* 0x000fe20003800200 */
[----:B------:R-:W-:-:S03]  /*a980*/  CS2R R32, SRZ ;  /* 0x0000000000207805 */ /* 0x000fc6000001ff00 */
[----:B------:R-:W-:Y:S02]  /*a990*/  SHF.R.U32.HI R14, RZ, 0x6, R0 ;  /* 0x00000006ff0e7819 */ /* 0x000fe40000011600 */
[----:B------:R-:W-:Y:S02]  /*a9a0*/  ISETP.GE.U32.AND P0, PT, R0, 0x80, PT ;  /* 0x000000800000780c */ /* 0x000fe40003f06070 */
[C---:B------:R-:W-:Y:S02]  /*a9b0*/  IADD3 R0, PT, PT, -R14.reuse, 0x13, RZ ;  /* 0x000000130e007810 */ /* 0x040fe40007ffe1ff */
[----:B------:R-:W-:Y:S02]  /*a9c0*/  IADD3 R3, PT, PT, -R14, 0xf, RZ ;  /* 0x0000000f0e037810 */ /* 0x000fe40007ffe1ff */
[----:B------:R-:W-:Y:S01]  /*a9d0*/  SEL R18, R0, 0x12, P0 ;  /* 0x0000001200127807 */ /* 0x000fe20000000000 */
[----:B------:R-:W-:-:S03]  /*a9e0*/  VIADD R0, R1, 0x68 ;  /* 0x0000006801007836 */ /* 0x000fc60000000000 */
[----:B------:R-:W-:-:S13]  /*a9f0*/  ISETP.GE.AND P0, PT, R3, R18, PT ;  /* 0x000000120300720c */ /* 0x000fda0003f06270 */
[----:B------:R-:W-:Y:S05]  /*aa00*/  @P0 BRA `(.L_x_200) ;  /* 0x0000000000940947 */ /* 0x000fea0003800000 */
[----:B------:R-:W0:Y:S01]  /*aa10*/  LDC.64 R34, c[0x0][0x358] ;  /* 0x0000d600ff227b82 */ /* 0x000e220000000a00 */
[C---:B------:R-:W-:Y:S01]  /*aa20*/  SHF.L.U64.HI R4, R6.reuse, 0xb, R12 ;  /* 0x0000000b06047819 */ /* 0x040fe2000001020c */
[----:B------:R-:W-:Y:S01]  /*aa30*/  BSSY.RECONVERGENT B3, `(.L_x_201) ;  /* 0x0000021000037945 */ /* 0x000fe20003800200 */
[----:B------:R-:W-:Y:S01]  /*aa40*/  IMAD.MOV.U32 R11, RZ, RZ, R3 ;  /* 0x000000ffff0b7224 */ /* 0x000fe200078e0003 */
[----:B------:R-:W-:Y:S01]  /*aa50*/  SHF.L.U32 R15, R6, 0xb, RZ ;  /* 0x0000000b060f7819 */ /* 0x000fe200000006ff */
[----:B------:R-:W-:Y:S01]  /*aa60*/  IMAD.MOV.U32 R9, RZ, RZ, RZ ;  /* 0x000000ffff097224 */ /* 0x000fe200078e00ff */
[----:B------:R-:W-:Y:S02]  /*aa70*/  IADD3 R3, PT, PT, RZ, -R14, -R18 ;  /* 0x8000000eff037210 */ /* 0x000fe40007ffe812 */
[----:B------:R-:W-:Y:S02]  /*aa80*/  CS2R R32, SRZ ;  /* 0x0000000000207805 */ /* 0x000fe4000001ff00 */
[----:B------:R-:W-:-:S07]  /*aa90*/  LOP3.LUT R23, R4, 0x80000000, RZ, 0xfc, !PT ;  /* 0x8000000004177812 */ /* 0x000fce00078efcff */
.L_x_202:
[----:B------:R-:W1:Y:S01]  /*aaa0*/  LDC.64 R4, c[0x4][0x1c8] ;  /* 0x01007200ff047b82 */ /* 0x000e620000000a00 */
[----:B0-----:R-:W-:Y:S02]  /*aab0*/  R2UR UR4, R34 ;  /* 0x00000000220472ca */ /* 0x001fe400000e0000 */
[----:B------:R-:W-:Y:S01]  /*aac0*/  R2UR UR5, R35 ;  /* 0x00000000230572ca */ /* 0x000fe200000e0000 */
[----:B-1----:R-:W-:-:S12]  /*aad0*/  IMAD.WIDE R4, R11, 0x8, R4 ;  /* 0x000000080b047825 */ /* 0x002fd800078e0204 */
[----:B------:R-:W2:Y:S01]  /*aae0*/  LDG.E.64.CONSTANT R4, desc[UR4][R4.64] ;  /* 0x0000000404047981 */ /* 0x000ea2000c1e9b00 */
[----:B------:R-:W-:Y:S02]  /*aaf0*/  VIADD R3, R3, 0x1 ;  /* 0x0000000103037836 */ /* 0x000fe40000000000 */
[----:B------:R-:W-:Y:S02]  /*ab00*/  VIADD R11, R11, 0x1 ;  /* 0x000000010b0b7836 */ /* 0x000fe40000000000 */
[----:B--2---:R-:W-:-:S04]  /*ab10*/  IMAD.WIDE.U32 R6, P3, R4, R15, R32 ;  /* 0x0000000f04067225 */ /* 0x004fc80007860020 */
[----:B------:R-:W-:Y:S02]  /*ab20*/  IMAD R13, R4, R23, RZ ;  /* 0x00000017040d7224 */ /* 0x000fe400078e02ff */
[CC--:B------:R-:W-:Y:S02]  /*ab30*/  IMAD R32, R5.reuse, R15.reuse, RZ ;  /* 0x0000000f05207224 */ /* 0x0c0fe400078e02ff */
[----:B------:R-:W-:Y:S01]  /*ab40*/  IMAD.HI.U32 R33, R5, R15, RZ ;  /* 0x0000000f05217227 */ /* 0x000fe200078e00ff */
[----:B------:R-:W-:-:S03]  /*ab50*/  IADD3 R7, P0, PT, R13, R7, RZ ;  /* 0x000000070d077210 */ /* 0x000fc60007f1e0ff */
[----:B------:R-:W-:Y:S01]  /*ab60*/  IMAD R13, R9, 0x8, R0 ;  /* 0x00000008090d7824 */ /* 0x000fe200078e0200 */
[----:B------:R-:W-:Y:S01]  /*ab70*/  IADD3 R7, P1, PT, R32, R7, RZ ;  /* 0x0000000720077210 */ /* 0x000fe20007f3e0ff */
[----:B------:R-:W-:-:S04]  /*ab80*/  IMAD.HI.U32 R32, R4, R23, RZ ;  /* 0x0000001704207227 */ /* 0x000fc800078e00ff */
[----:B------:R-:W-:Y:S01]  /*ab90*/  IMAD.X R4, RZ, RZ, R32, P3 ;  /* 0x000000ffff047224 */ /* 0x000fe200018e0620 */
[----:B------:R1:W-:Y:S01]  /*aba0*/  STL.64 [R13], R6 ;  /* 0x000000060d007387 */ /* 0x0003e20000100a00 */
[----:B------:R-:W-:-:S03]  /*abb0*/  IMAD.HI.U32 R37, R5, R23, RZ ;  /* 0x0000001705257227 */ /* 0x000fc600078e00ff */
[----:B------:R-:W-:Y:S01]  /*abc0*/  IADD3.X R4, P0, PT, R33, R4, RZ, P0, !PT ;  /* 0x0000000421047210 */ /* 0x000fe2000071e4ff */
[----:B------:R-:W-:Y:S02]  /*abd0*/  IMAD R5, R5, R23, RZ ;  /* 0x0000001705057224 */ /* 0x000fe400078e02ff */
[----:B------:R-:W-:-:S03]  /*abe0*/  VIADD R9, R9, 0x1 ;  /* 0x0000000109097836 */ /* 0x000fc60000000000 */
[----:B------:R-:W-:Y:S02]  /*abf0*/  IADD3.X R32, P1, PT, R5, R4, RZ, P1, !PT ;  /* 0x0000000405207210 */ /* 0x000fe40000f3e4ff */
[----:B------:R-:W-:Y:S02]  /*ac00*/  IADD3.X R4, PT, PT, R37, RZ, RZ, P0, !PT ;  /* 0x000000ff25047210 */ /* 0x000fe400007fe4ff */
[----:B------:R-:W-:-:S03]  /*ac10*/  ISETP.NE.AND P0, PT, R3, -0xf, PT ;  /* 0xfffffff10300780c */ /* 0x000fc60003f05270 */
[----:B------:R-:W-:-:S10]  /*ac20*/  IMAD.X R33, RZ, RZ, R4, P1 ;  /* 0x000000ffff217224 */ /* 0x000fd400008e0604 */
[----:B-1----:R-:W-:Y:S05]  /*ac30*/  @P0 BRA `(.L_x_202) ;  /* 0xfffffffc00980947 */ /* 0x002fea000383ffff */
[----:B------:R-:W-:Y:S05]  /*ac40*/  BSYNC.RECONVERGENT B3 ;  /* 0x0000000000037941 */ /* 0x000fea0003800200 */
.L_x_201:
[----:B------:R-:W-:-:S07]  /*ac50*/  IMAD.MOV.U32 R3, RZ, RZ, R18 ;  /* 0x000000ffff037224 */ /* 0x000fce00078e0012 */
.L_x_200:
[----:B------:R-:W-:Y:S05]  /*ac60*/  BSYNC.RECONVERGENT B2 ;  /* 0x0000000000027941 */ /* 0x000fea0003800200 */
.L_x_199:
[----:B------:R-:W-:Y:S01]  /*ac70*/  LOP3.LUT P0, R35, R8, 0x3f, RZ, 0xc0, !PT ;  /* 0x0000003f08237812 */ /* 0x000fe2000780c0ff */
[----:B------:R-:W-:-:S05]  /*ac80*/  IMAD.IADD R23, R14, 0x1, R3 ;  /* 0x000000010e177824 */ /* 0x000fca00078e0203 */
[----:B------:R-:W-:-:S05]  /*ac90*/  LEA R23, R23, R0, 0x3 ;  /* 0x0000000017177211 */ /* 0x000fca00078e18ff */
[----:B------:R0:W-:Y:S04]  /*aca0*/  STL.64 [R23+-0x78], R32 ;  /* 0xffff882017007387 */ /* 0x0001e80000100a00 */
[----:B------:R-:W2:Y:S04]  /*acb0*/  @P0 LDL.64 R6, [R1+0x70] ;  /* 0x0000700001060983 */ /* 0x000ea80000100a00 */
[----:B------:R-:W3:Y:S04]  /*acc0*/  LDL.64 R14, [R1+0x78] ;  /* 0x00007800010e7983 */ /* 0x000ee80000100a00 */
[----:B------:R-:W4:Y:S01]  /*acd0*/  LDL.64 R4, [R1+0x80] ;  /* 0x0000800001047983 */ /* 0x000f220000100a00 */
[----:B------:R-:W-:Y:S01]  /*ace0*/  @P0 LOP3.LUT R0, R35, 0x3f, RZ, 0x3c, !PT ;  /* 0x0000003f23000812 */ /* 0x000fe200078e3cff */
[----:B------:R-:W-:Y:S01]  /*acf0*/  BSSY.RECONVERGENT B2, `(.L_x_203) ;  /* 0x0000034000027945 */ /* 0x000fe20003800200 */
[----:B--2---:R-:W-:-:S02]  /*ad00*/  @P0 SHF.R.U64 R3, R6, 0x1, R7 ;  /* 0x0000000106030819 */ /* 0x004fc40000001207 */
[----:B------:R-:W-:Y:S02]  /*ad10*/  @P0 SHF.R.U32.HI R7, RZ, 0x1, R7 ;  /* 0x00000001ff070819 */ /* 0x000fe40000011607 */
[CC--:B---3--:R-:W-:Y:S02]  /*ad20*/  @P0 SHF.L.U32 R8, R14.reuse, R35.reuse, RZ ;  /* 0x000000230e080219 */ /* 0x0c8fe400000006ff */
[----:B------:R-:W-:Y:S02]  /*ad30*/  @P0 SHF.R.U64 R3, R3, R0, R7 ;  /* 0x0000000003030219 */ /* 0x000fe40000001207 */
[--C-:B------:R-:W-:Y:S02]  /*ad40*/  @P0 SHF.R.U32.HI R13, RZ, 0x1, R15.reuse ;  /* 0x00000001ff0d0819 */ /* 0x100fe4000001160f */
[C-C-:B------:R-:W-:Y:S02]  /*ad50*/  @P0 SHF.R.U64 R11, R14.reuse, 0x1, R15.reuse ;  /* 0x000000010e0b0819 */ /* 0x140fe4000000120f */
[----:B------:R-:W-:-:S02]  /*ad60*/  @P0 SHF.L.U64.HI R9, R14, R35, R15 ;  /* 0x000000230e090219 */ /* 0x000fc4000001020f */
[-C--:B------:R-:W-:Y:S02]  /*ad70*/  @P0 SHF.R.U32.HI R6, RZ, R0.reuse, R7 ;  /* 0x00000000ff060219 */ /* 0x080fe40000011607 */
[----:B------:R-:W-:Y:S02]  /*ad80*/  @P0 LOP3.LUT R14, R8, R3, RZ, 0xfc, !PT ;  /* 0x00000003080e0212 */ /* 0x000fe400078efcff */
[-C--:B----4-:R-:W-:Y:S02]  /*ad90*/  @P0 SHF.L.U32 R7, R4, R35.reuse, RZ ;  /* 0x0000002304070219 */ /* 0x090fe400000006ff */
[----:B------:R-:W-:Y:S02]  /*ada0*/  @P0 SHF.R.U64 R18, R11, R0, R13 ;  /* 0x000000000b120219 */ /* 0x000fe4000000120d */
[----:B------:R-:W-:Y:S01]  /*adb0*/  @P0 LOP3.LUT R15, R9, R6, RZ, 0xfc, !PT ;  /* 0x00000006090f0212 */ /* 0x000fe200078efcff */
[----:B------:R-:W-:Y:S01]  /*adc0*/  IMAD.SHL.U32 R9, R14, 0x4, RZ ;  /* 0x000000040e097824 */ /* 0x000fe200078e00ff */
[----:B------:R-:W-:-:S02]  /*add0*/  @P0 SHF.L.U64.HI R3, R4, R35, R5 ;  /* 0x0000002304030219 */ /* 0x000fc40000010205 */
[----:B------:R-:W-:Y:S02]  /*ade0*/  @P0 LOP3.LUT R4, R7, R18, RZ, 0xfc, !PT ;  /* 0x0000001207040212 */ /* 0x000fe400078efcff */
[----:B------:R-:W-:Y:S02]  /*adf0*/  @P0 SHF.R.U32.HI R0, RZ, R0, R13 ;  /* 0x00000000ff000219 */ /* 0x000fe4000001160d */
[----:B------:R-:W-:Y:S02]  /*ae00*/  SHF.L.U64.HI R18, R14, 0x2, R15 ;  /* 0x000000020e127819 */ /* 0x000fe4000001020f */
[----:B------:R-:W-:Y:S02]  /*ae10*/  @P0 LOP3.LUT R5, R3, R0, RZ, 0xfc, !PT ;  /* 0x0000000003050212 */ /* 0x000fe400078efcff */
[----:B------:R-:W-:Y:S02]  /*ae20*/  SHF.L.W.U32.HI R15, R15, 0x2, R4 ;  /* 0x000000020f0f7819 */ /* 0x000fe40000010e04 */
[----:B------:R-:W-:-:S02]  /*ae30*/  IADD3 RZ, P0, PT, RZ, -R9, RZ ;  /* 0x80000009ffff7210 */ /* 0x000fc40007f1e0ff */
[----:B------:R-:W-:Y:S02]  /*ae40*/  LOP3.LUT R3, RZ, R18, RZ, 0x33, !PT ;  /* 0x00000012ff037212 */ /* 0x000fe400078e33ff */
[----:B------:R-:W-:Y:S02]  /*ae50*/  SHF.L.W.U32.HI R0, R4, 0x2, R5 ;  /* 0x0000000204007819 */ /* 0x000fe40000010e05 */
[----:B------:R-:W-:Y:S02]  /*ae60*/  LOP3.LUT R4, RZ, R15, RZ, 0x33, !PT ;  /* 0x0000000fff047212 */ /* 0x000fe400078e33ff */
[----:B------:R-:W-:Y:S02]  /*ae70*/  IADD3.X R3, P0, PT, RZ, R3, RZ, P0, !PT ;  /* 0x00000003ff037210 */ /* 0x000fe4000071e4ff */
[----:B------:R-:W-:Y:S02]  /*ae80*/  LOP3.LUT R6, RZ, R0, RZ, 0x33, !PT ;  /* 0x00000000ff067212 */ /* 0x000fe400078e33ff */
[----:B------:R-:W-:-:S02]  /*ae90*/  IADD3.X R4, P1, PT, RZ, R4, RZ, P0, !PT ;  /* 0x00000004ff047210 */ /* 0x000fc4000073e4ff */
[----:B------:R-:W-:-:S03]  /*aea0*/  ISETP.GT.U32.AND P3, PT, R15, -0x1, PT ;  /* 0xffffffff0f00780c */ /* 0x000fc60003f64070 */
[----:B------:R-:W-:Y:S01]  /*aeb0*/  IMAD.X R7, RZ, RZ, R6, P1 ;  /* 0x000000ffff077224 */ /* 0x000fe200008e0606 */
[----:B------:R-:W-:-:S04]  /*aec0*/  ISETP.GT.AND.EX P0, PT, R0, -0x1, PT, P3 ;  /* 0xffffffff0000780c */ /* 0x000fc80003f04330 */
[----:B------:R-:W-:Y:S02]  /*aed0*/  SEL R11, R0, R7, P0 ;  /* 0x00000007000b7207 */ /* 0x000fe40000000000 */
[----:B------:R-:W-:Y:S02]  /*aee0*/  SEL R14, R15, R4, P0 ;  /* 0x000000040f0e7207 */ /* 0x000fe40000000000 */
[----:B------:R-:W-:Y:S02]  /*aef0*/  ISETP.NE.U32.AND P1, PT, R11, RZ, PT ;  /* 0x000000ff0b00720c */ /* 0x000fe40003f25070 */
[----:B------:R-:W-:Y:S02]  /*af00*/  SEL R18, R18, R3, P0 ;  /* 0x0000000312127207 */ /* 0x000fe40000000000 */
[----:B------:R-:W-:Y:S01]  /*af10*/  SEL R4, R14, R11, !P1 ;  /* 0x0000000b0e047207 */ /* 0x000fe20004800000 */
[----:B------:R-:W-:-:S05]  /*af20*/  @!P0 IMAD.MOV R9, RZ, RZ, -R9 ;  /* 0x000000ffff098224 */ /* 0x000fca00078e0a09 */
[----:B------:R-:W1:Y:S02]  /*af30*/  FLO.U32 R4, R4 ;  /* 0x0000000400047300 */ /* 0x000e6400000e0000 */
[C---:B-1----:R-:W-:Y:S02]  /*af40*/  IADD3 R6, PT, PT, -R4.reuse, 0x1f, RZ ;  /* 0x0000001f04067810 */ /* 0x042fe40007ffe1ff */
[----:B------:R-:W-:-:S03]  /*af50*/  IADD3 R8, PT, PT, -R4, 0x3f, RZ ;  /* 0x0000003f04087810 */ /* 0x000fc60007ffe1ff */
[----:B------:R-:W-:-:S05]  /*af60*/  @P1 IMAD.MOV R8, RZ, RZ, R6 ;  /* 0x000000ffff081224 */ /* 0x000fca00078e0206 */
[----:B------:R-:W-:-:S13]  /*af70*/  ISETP.NE.AND P1, PT, R8, RZ, PT ;  /* 0x000000ff0800720c */ /* 0x000fda0003f25270 */
[----:B0-----:R-:W-:Y:S05]  /*af80*/  @!P1 BRA `(.L_x_204) ;  /* 0x0000000000289947 */ /* 0x001fea0003800000 */
[--C-:B------:R-:W-:Y:S02]  /*af90*/  SHF.R.U64 R7, R9, 0x1, R18.reuse ;  /* 0x0000000109077819 */ /* 0x100fe40000001212 */
[C---:B------:R-:W-:Y:S02]  /*afa0*/  LOP3.LUT R3, R8.reuse, 0x3f, RZ, 0xc0, !PT ;  /* 0x0000003f08037812 */ /* 0x040fe400078ec0ff */
[----:B------:R-:W-:Y:S02]  /*afb0*/  SHF.R.U32.HI R9, RZ, 0x1, R18 ;  /* 0x00000001ff097819 */ /* 0x000fe40000011612 */
[----:B------:R-:W-:Y:S02]  /*afc0*/  LOP3.LUT R4, R8, 0x3f, RZ, 0xc, !PT ;  /* 0x0000003f08047812 */ /* 0x000fe400078e0cff */
[CC--:B------:R-:W-:Y:S02]  /*afd0*/  SHF.L.U64.HI R11, R14.reuse, R3.reuse, R11 ;  /* 0x000000030e0b7219 */ /* 0x0c0fe4000001020b */
[----:B------:R-:W-:-:S02]  /*afe0*/  SHF.L.U32 R6, R14, R3, RZ ;  /* 0x000000030e067219 */ /* 0x000fc400000006ff */
[-CC-:B------:R-:W-:Y:S02]  /*aff0*/  SHF.R.U64 R3, R7, R4.reuse, R9.reuse ;  /* 0x0000000407037219 */ /* 0x180fe40000001209 */
[----:B------:R-:W-:Y:S02]  /*b000*/  SHF.R.U32.HI R4, RZ, R4, R9 ;  /* 0x00000004ff047219 */ /* 0x000fe40000011609 */
[----:B------:R-:W-:Y:S02]  /*b010*/  LOP3.LUT R14, R6, R3, RZ, 0xfc, !PT ;  /* 0x00000003060e7212 */ /* 0x000fe400078efcff */
[----:B------:R-:W-:-:S07]  /*b020*/  LOP3.LUT R11, R11, R4, RZ, 0xfc, !PT ;  /* 0x000000040b0b7212 */ /* 0x000fce00078efcff */
.L_x_204:
[----:B------:R-:W-:Y:S05]  /*b030*/  BSYNC.RECONVERGENT B2 ;  /* 0x0000000000027941 */ /* 0x000fea0003800200 */
.L_x_203:
[----:B------:R-:W-:Y:S01]  /*b040*/  IMAD.WIDE.U32 R32, R14, 0x2168c235, RZ ;  /* 0x2168c2350e207825 */ /* 0x000fe200078e00ff */
[----:B------:R-:W-:-:S03]  /*b050*/  MOV R7, RZ ;  /* 0x000000ff00077202 */ /* 0x000fc60000000f00 */
[----:B------:R-:W-:Y:S01]  /*b060*/  IMAD.MOV.U32 R6, RZ, RZ, R33 ;  /* 0x000000ffff067224 */ /* 0x000fe200078e0021 */
[----:B------:R-:W-:Y:S01]  /*b070*/  IADD3 RZ, P1, PT, R32, R32, RZ ;  /* 0x0000002020ff7210 */ /* 0x000fe20007f3e0ff */
[----:B------:R-:W-:-:S04]  /*b080*/  IMAD.HI.U32 R3, R11, -0x36f0255e, RZ ;  /* 0xc90fdaa20b037827 */ /* 0x000fc800078e00ff */
[----:B------:R-:W-:-:S04]  /*b090*/  IMAD.WIDE.U32 R6, R14, -0x36f0255e, R6 ;  /* 0xc90fdaa20e067825 */ /* 0x000fc800078e0006 */
[----:B------:R-:W-:-:S04]  /*b0a0*/  IMAD.WIDE.U32 R6, P3, R11, 0x2168c235, R6 ;  /* 0x2168c2350b067825 */ /* 0x000fc80007860006 */
[----:B------:R-:W-:Y:S01]  /*b0b0*/  IMAD R11, R11, -0x36f0255e, RZ ;  /* 0xc90fdaa20b0b7824 */ /* 0x000fe200078e02ff */
[----:B------:R-:W-:Y:S01]  /*b0c0*/  IADD3.X RZ, P1, PT, R6, R6, RZ, P1, !PT ;  /* 0x0000000606ff7210 */ /* 0x000fe20000f3e4ff */
[----:B------:R-:W-:-:S03]  /*b0d0*/  IMAD.X R3, RZ, RZ, R3, P3 ;  /* 0x000000ffff037224 */ /* 0x000fc600018e0603 */
[----:B------:R-:W-:-:S04]  /*b0e0*/  IADD3 R4, P3, PT, R11, R7, RZ ;  /* 0x000000070b047210 */ /* 0x000fc80007f7e0ff */
[C---:B------:R-:W-:Y:S01]  /*b0f0*/  ISETP.GT.U32.AND P4, PT, R4.reuse, RZ, PT ;  /* 0x000000ff0400720c */ /* 0x040fe20003f84070 */
[----:B------:R-:W-:Y:S01]  /*b100*/  IMAD.X R3, RZ, RZ, R3, P3 ;  /* 0x000000ffff037224 */ /* 0x000fe200018e0603 */
[----:B------:R-:W-:-:S04]  /*b110*/  IADD3.X R7, P3, PT, R4, R4, RZ, P1, !PT ;  /* 0x0000000404077210 */ /* 0x000fc80000f7e4ff */
[C---:B------:R-:W-:Y:S01]  /*b120*/  ISETP.GT.AND.EX P1, PT, R3.reuse, RZ, PT, P4 ;  /* 0x000000ff0300720c */ /* 0x040fe20003f24340 */
[----:B------:R-:W-:-:S03]  /*b130*/  IMAD.X R6, R3, 0x1, R3, P3 ;  /* 0x0000000103067824 */ /* 0x000fc600018e0603 */
[----:B------:R-:W-:Y:S02]  /*b140*/  SEL R7, R7, R4, P1 ;  /* 0x0000000407077207 */ /* 0x000fe40000800000 */
[----:B------:R-:W-:Y:S02]  /*b150*/  SEL R3, R6, R3, P1 ;  /* 0x0000000306037207 */ /* 0x000fe40000800000 */
[----:B------:R-:W-:Y:S02]  /*b160*/  IADD3 R6, P3, PT, R7, 0x1, RZ ;  /* 0x0000000107067810 */ /* 0x000fe40007f7e0ff */
[----:B------:R-:W-:-:S03]  /*b170*/  SEL R9, RZ, 0xffffffff, !P1 ;  /* 0xffffffffff097807 */ /* 0x000fc60004800000 */
[----:B------:R-:W-:Y:S01]  /*b180*/  IMAD.X R7, RZ, RZ, R3, P3 ;  /* 0x000000ffff077224 */ /* 0x000fe200018e0603 */
[----:B------:R-:W-:Y:S01]  /*b190*/  LOP3.LUT P1, R3, R12, 0x80000000, RZ, 0xc0, !PT ;  /* 0x800000000c037812 */ /* 0x000fe2000782c0ff */
[----:B------:R-:W-:Y:S01]  /*b1a0*/  IMAD.IADD R4, R9, 0x1, -R8 ;  /* 0x0000000109047824 */ /* 0x000fe200078e0a08 */
[----:B------:R-:W-:Y:S02]  /*b1b0*/  SHF.R.U32.HI R9, RZ, 0x1e, R5 ;  /* 0x0000001eff097819 */ /* 0x000fe40000011605 */
[----:B------:R-:W-:Y:S02]  /*b1c0*/  SHF.R.U64 R6, R6, 0xa, R7 ;  /* 0x0000000a06067819 */ /* 0x000fe40000001207 */
[----:B------:R-:W-:Y:S02]  /*b1d0*/  SHF.L.U32 R4, R4, 0x14, RZ ;  /* 0x0000001404047819 */ /* 0x000fe400000006ff */
[----:B------:R-:W-:Y:S02]  /*b1e0*/  IADD3 R6, P3, PT, R6, 0x1, RZ ;  /* 0x0000000106067810 */ /* 0x000fe40007f7e0ff */
[----:B------:R-:W-:-:S02]  /*b1f0*/  LEA.HI R0, R0, R9, RZ, 0x1 ;  /* 0x0000000900007211 */ /* 0x000fc400078f08ff */
[----:B------:R-:W-:Y:S02]  /*b200*/  LEA.HI.X R7, R7, RZ, RZ, 0x16, P3 ;  /* 0x000000ff07077211 */ /* 0x000fe400018fb4ff */
[----:B------:R-:W-:Y:S01]  /*b210*/  @!P0 LOP3.LUT R3, R3, 0x80000000, RZ, 0x3c, !PT ;  /* 0x8000000003038812 */ /* 0x000fe200078e3cff */
[----:B------:R-:W-:Y:S01]  /*b220*/  @P1 IMAD.MOV R0, RZ, RZ, -R0 ;  /* 0x000000ffff001224 */ /* 0x000fe200078e0a00 */
[--C-:B------:R-:W-:Y:S02]  /*b230*/  SHF.R.U64 R6, R6, 0x1, R7.reuse ;  /* 0x0000000106067819 */ /* 0x100fe40000001207 */
[----:B------:R-:W-:Y:S02]  /*b240*/  SHF.R.U32.HI R5, RZ, 0x1, R7 ;  /* 0x00000001ff057819 */ /* 0x000fe40000011607 */
[----:B------:R-:W-:-:S04]  /*b250*/  IADD3 R6, P3, P4, RZ, RZ, R6 ;  /* 0x000000ffff067210 */ /* 0x000fc80007c7e006 */
[----:B------:R-:W-:-:S04]  /*b260*/  IADD3.X R4, PT, PT, R4, 0x3fe00000, R5, P3, P4 ;  /* 0x3fe0000004047810 */ /* 0x000fc80001fe8405 */
[----:B------:R-:W-:-:S07]  /*b270*/  LOP3.LUT R12, R4, R3, RZ, 0xfc, !PT ;  /* 0x00000003040c7212 */ /* 0x000fce00078efcff */
.L_x_198:
[----:B------:R-:W-:Y:S02]  /*b280*/  IMAD.MOV.U32 R11, RZ, RZ, 0x0 ;  /* 0x00000000ff0b7424 */ /* 0x000fe400078e00ff */
[----:B------:R-:W-:Y:S02]  /*b290*/  IMAD.MOV.U32 R32, RZ, RZ, R6 ;  /* 0x000000ffff207224 */ /* 0x000fe400078e0006 */
[----:B------:R-:W-:Y:S01]  /*b2a0*/  IMAD.MOV.U32 R33, RZ, RZ, R12 ;  /* 0x000000ffff217224 */ /* 0x000fe200078e000c */
[----:B------:R-:W-:Y:S06]  /*b2b0*/  RET.REL.NODEC R10 `(_Z11calc_renderiiP4DatafiPP5SceneP3VecP17curandStateXORWOWiiii) ;  /* 0xffffff4c0a507950 */ /* 0x000fec0003c3ffff */
.L_x_205:
        /* <DEDUP_REMOVED lines=12> */
.L_x_227:


//--------------------- .text._ZN3cub18CUB_300001_SM_10006detail11EmptyKernelIvEEvv --------------------------
	.section	.text._ZN3cub18CUB_300001_SM_10006detail11EmptyKernelIvEEvv,"ax",@progbits
	.align	128
        .global         _ZN3cub18CUB_300001_SM_10006detail11EmptyKernelIvEEvv
        .type           _ZN3cub18CUB_300001_SM_10006detail11EmptyKernelIvEEvv,@function
        .size           _ZN3cub18CUB_300001_SM_10006detail11EmptyKernelIvEEvv,(.L_x_230 - _ZN3cub18CUB_300001_SM_10006detail11EmptyKernelIvEEvv)
        .other          _ZN3cub18CUB_300001_SM_10006detail11EmptyKernelIvEEvv,@"STO_CUDA_ENTRY STV_DEFAULT"
_ZN3cub18CUB_300001_SM_10006detail11EmptyKernelIvEEvv:
.text._ZN3cub18CUB_300001_SM_10006detail11EmptyKernelIvEEvv:
[----:B------:R-:W-:Y:S01]  /*0000*/  LDC R1, c[0x0][0x37c] ;  /* 0x0000df00ff017b82 */ /* 0x000fe20000000800 */
[----:B------:R-:W-:Y:S05]  /*0010*/  EXIT ;  /* 0x000000000000794d */ /* 0x000fea0003800000 */
.L_x_206:
        /* <DEDUP_REMOVED lines=14> */
.L_x_230:


//--------------------- .nv.global.init           --------------------------
	.section	.nv.global.init,"aw",@progbits
	.align	16
.nv.global.init:
	.type		__cudart_sin_cos_coeffs,@object
	.size		__cudart_sin_cos_coeffs,(_ZTV5Plane - __cudart_sin_cos_coeffs)
__cudart_sin_cos_coeffs:
        /* <DEDUP_REMOVED lines=8> */
	.type		_ZTV5Plane,@object
	.size		_ZTV5Plane,(_ZTV6Sphere - _ZTV5Plane)
_ZTV5Plane:
        /*0080*/ 	.byte	0x00, 0x00, 0x00, 0x00, 0x00, 0x00, 0x00, 0x00, 0x00, 0x00, 0x00, 0x00, 0x00, 0x00, 0x00, 0x00
        /*0090*/ 	.byte	0x20, 0x00, 0x00, 0x00, 0x00, 0x00, 0x00, 0x00, 0x28, 0x00, 0x00, 0x00, 0x00, 0x00, 0x00, 0x00
        /*00a0*/ 	.byte	0x30, 0x00, 0x00, 0x00, 0x00, 0x00, 0x00, 0x00
	.type		_ZTV6Sphere,@object
	.size		_ZTV6Sphere,(__cudart_i2opi_d - _ZTV6Sphere)
_ZTV6Sphere:
        /*00a8*/ 	.byte	0x00, 0x00, 0x00, 0x00, 0x00, 0x00, 0x00, 0x00, 0x00, 0x00, 0x00, 0x00, 0x00, 0x00, 0x00, 0x00
        /*00b8*/ 	.byte	0x08, 0x00, 0x00, 0x00, 0x00, 0x00, 0x00, 0x00, 0x10, 0x00, 0x00, 0x00, 0x00, 0x00, 0x00, 0x00
        /*00c8*/ 	.byte	0x18, 0x00, 0x00, 0x00, 0x00, 0x00, 0x00, 0x00
	.type		__cudart_i2opi_d,@object
	.size		__cudart_i2opi_d,(__cudart_i2opi_f - __cudart_i2opi_d)
__cudart_i2opi_d:
        /* <DEDUP_REMOVED lines=9> */
	.type		__cudart_i2opi_f,@object
	.size		__cudart_i2opi_f,(mrg32k3aM1SubSeq - __cudart_i2opi_f)
__cudart_i2opi_f:
        /*0160*/ 	.byte	0x41, 0x90, 0x43, 0x3c, 0x99, 0x95, 0x62, 0xdb, 0xc0, 0xdd, 0x34, 0xf5, 0xd1, 0x57, 0x27, 0xfc
        /*0170*/ 	.byte	0x29, 0x15, 0x44, 0x4e, 0x6e, 0x83, 0xf9, 0xa2
	.type		mrg32k3aM1SubSeq,@object
	.size		mrg32k3aM1SubSeq,(mrg32k3aM2SubSeq - mrg32k3aM1SubSeq)
mrg32k3aM1SubSeq:
        /* <DEDUP_REMOVED lines=126> */
	.type		mrg32k3aM2SubSeq,@object
	.size		mrg32k3aM2SubSeq,(mrg32k3aM1 - mrg32k3aM2SubSeq)
mrg32k3aM2SubSeq:
        /* <DEDUP_REMOVED lines=126> */
	.type		mrg32k3aM1,@object
	.size		mrg32k3aM1,(mrg32k3aM1Seq - mrg32k3aM1)
mrg32k3aM1:
        /* <DEDUP_REMOVED lines=144> */
	.type		mrg32k3aM1Seq,@object
	.size		mrg32k3aM1Seq,(mrg32k3aM2 - mrg32k3aM1Seq)
mrg32k3aM1Seq:
        /* <DEDUP_REMOVED lines=144> */
	.type		mrg32k3aM2,@object
	.size		mrg32k3aM2,(mrg32k3aM2Seq - mrg32k3aM2)
mrg32k3aM2:
        /* <DEDUP_REMOVED lines=144> */
	.type		mrg32k3aM2Seq,@object
	.size		mrg32k3aM2Seq,(precalc_xorwow_matrix - mrg32k3aM2Seq)
mrg32k3aM2Seq:
        /* <DEDUP_REMOVED lines=144> */
	.type		precalc_xorwow_matrix,@object
	.size		precalc_xorwow_matrix,(precalc_xorwow_offset_matrix - precalc_xorwow_matrix)
precalc_xorwow_matrix:
        /* <DEDUP_REMOVED lines=6400> */
	.type		precalc_xorwow_offset_matrix,@object
	.size		precalc_xorwow_offset_matrix,(.L_1 - precalc_xorwow_offset_matrix)
precalc_xorwow_offset_matrix:
        /* <DEDUP_REMOVED lines=6400> */
.L_1:


//--------------------- .nv.shared.reserved.0     --------------------------
	.section	.nv.shared.reserved.0,"aw",@nobits
	.weak		__nv_reservedSMEM_offset_0_alias
	.size		__nv_reservedSMEM_offset_0_alias, 0, 64
	.other		__nv_reservedSMEM_offset_0_alias,@"STO_CUDA_RESERVED_SHARED STV_DEFAULT"
__nv_reservedSMEM_offset_0_alias:
	.zero		0
	.zero		64


//--------------------- .nv.global                --------------------------
	.section	.nv.global,"aw",@nobits
.nv.global:
	.type		_ZN34_INTERNAL_884c2e8f_4_k_cu_f8228d086thrust24THRUST_300001_SM_1000_NS12placeholders2_8E,@object
	.size		_ZN34_INTERNAL_884c2e8f_4_k_cu_f8228d086thrust24THRUST_300001_SM_1000_NS12placeholders2_8E,(_ZN34_INTERNAL_884c2e8f_4_k_cu_f8228d084cuda3std3__436_GLOBAL__N__884c2e8f_4_k_cu_f8228d086ignoreE - _ZN34_INTERNAL_884c2e8f_4_k_cu_f8228d086thrust24THRUST_300001_SM_1000_NS12placeholders2_8E)
_ZN34_INTERNAL_884c2e8f_4_k_cu_f8228d086thrust24THRUST_300001_SM_1000_NS12placeholders2_8E:
	.zero		1
	.type		_ZN34_INTERNAL_884c2e8f_4_k_cu_f8228d084cuda3std3__436_GLOBAL__N__884c2e8f_4_k_cu_f8228d086ignoreE,@object
	.size		_ZN34_INTERNAL_884c2e8f_4_k_cu_f8228d084cuda3std3__436_GLOBAL__N__884c2e8f_4_k_cu_f8228d086ignoreE,(_ZN34_INTERNAL_884c2e8f_4_k_cu_f8228d084cuda3std6ranges3__45__cpo4dataE - _ZN34_INTERNAL_884c2e8f_4_k_cu_f8228d084cuda3std3__436_GLOBAL__N__884c2e8f_4_k_cu_f8228d086ignoreE)
_ZN34_INTERNAL_884c2e8f_4_k_cu_f8228d084cuda3std3__436_GLOBAL__N__884c2e8f_4_k_cu_f8228d086ignoreE:
	.zero		1
	.type		_ZN34_INTERNAL_884c2e8f_4_k_cu_f8228d084cuda3std6ranges3__45__cpo4dataE,@object
	.size		_ZN34_INTERNAL_884c2e8f_4_k_cu_f8228d084cuda3std6ranges3__45__cpo4dataE,(_ZN34_INTERNAL_884c2e8f_4_k_cu_f8228d086thrust24THRUST_300001_SM_1000_NS6system3cpp3parE - _ZN34_INTERNAL_884c2e8f_4_k_cu_f8228d084cuda3std6ranges3__45__cpo4dataE)
_ZN34_INTERNAL_884c2e8f_4_k_cu_f8228d084cuda3std6ranges3__45__cpo4dataE:
	.zero		1
	.type		_ZN34_INTERNAL_884c2e8f_4_k_cu_f8228d086thrust24THRUST_300001_SM_1000_NS6system3cpp3parE,@object
	.size		_ZN34_INTERNAL_884c2e8f_4_k_cu_f8228d086thrust24THRUST_300001_SM_1000_NS6system3cpp3parE,(_ZN34_INTERNAL_884c2e8f_4_k_cu_f8228d084cuda3std3__45__cpo5beginE - _ZN34_INTERNAL_884c2e8f_4_k_cu_f8228d086thrust24THRUST_300001_SM_1000_NS6system3cpp3parE)
_ZN34_INTERNAL_884c2e8f_4_k_cu_f8228d086thrust24THRUST_300001_SM_1000_NS6system3cpp3parE:
	.zero		1
	.type		_ZN34_INTERNAL_884c2e8f_4_k_cu_f8228d084cuda3std3__45__cpo5beginE,@object
	.size		_ZN34_INTERNAL_884c2e8f_4_k_cu_f8228d084cuda3std3__45__cpo5beginE,(_ZN34_INTERNAL_884c2e8f_4_k_cu_f8228d084cuda3std6ranges3__45__cpo5beginE - _ZN34_INTERNAL_884c2e8f_4_k_cu_f8228d084cuda3std3__45__cpo5beginE)
_ZN34_INTERNAL_884c2e8f_4_k_cu_f8228d084cuda3std3__45__cpo5beginE:
	.zero		1
	.type		_ZN34_INTERNAL_884c2e8f_4_k_cu_f8228d084cuda3std6ranges3__45__cpo5beginE,@object
	.size		_ZN34_INTERNAL_884c2e8f_4_k_cu_f8228d084cuda3std6ranges3__45__cpo5beginE,(_ZN34_INTERNAL_884c2e8f_4_k_cu_f8228d086thrust24THRUST_300001_SM_1000_NS6deviceE - _ZN34_INTERNAL_884c2e8f_4_k_cu_f8228d084cuda3std6ranges3__45__cpo5beginE)
_ZN34_INTERNAL_884c2e8f_4_k_cu_f8228d084cuda3std6ranges3__45__cpo5beginE:
	.zero		1
	.type		_ZN34_INTERNAL_884c2e8f_4_k_cu_f8228d086thrust24THRUST_300001_SM_1000_NS6deviceE,@object
	.size		_ZN34_INTERNAL_884c2e8f_4_k_cu_f8228d086thrust24THRUST_300001_SM_1000_NS6deviceE,(_ZN34_INTERNAL_884c2e8f_4_k_cu_f8228d084cuda3std3__47nulloptE - _ZN34_INTERNAL_884c2e8f_4_k_cu_f8228d086thrust24THRUST_300001_SM_1000_NS6deviceE)
_ZN34_INTERNAL_884c2e8f_4_k_cu_f8228d086thrust24THRUST_300001_SM_1000_NS6deviceE:
	.zero		1
	.type		_ZN34_INTERNAL_884c2e8f_4_k_cu_f8228d084cuda3std3__47nulloptE,@object
	.size		_ZN34_INTERNAL_884c2e8f_4_k_cu_f8228d084cuda3std3__47nulloptE,(_ZN34_INTERNAL_884c2e8f_4_k_cu_f8228d084cuda3std6ranges3__45__cpo8distanceE - _ZN34_INTERNAL_884c2e8f_4_k_cu_f8228d084cuda3std3__47nulloptE)
_ZN34_INTERNAL_884c2e8f_4_k_cu_f8228d084cuda3std3__47nulloptE:
	.zero		1
	.type		_ZN34_INTERNAL_884c2e8f_4_k_cu_f8228d084cuda3std6ranges3__45__cpo8distanceE,@object
	.size		_ZN34_INTERNAL_884c2e8f_4_k_cu_f8228d084cuda3std6ranges3__45__cpo8distanceE,(_ZN34_INTERNAL_884c2e8f_4_k_cu_f8228d086thrust24THRUST_300001_SM_1000_NS12placeholders2_4E - _ZN34_INTERNAL_884c2e8f_4_k_cu_f8228d084cuda3std6ranges3__45__cpo8distanceE)
_ZN34_INTERNAL_884c2e8f_4_k_cu_f8228d084cuda3std6ranges3__45__cpo8distanceE:
	.zero		1
	.type		_ZN34_INTERNAL_884c2e8f_4_k_cu_f8228d086thrust24THRUST_300001_SM_1000_NS12placeholders2_4E,@object
	.size		_ZN34_INTERNAL_884c2e8f_4_k_cu_f8228d086thrust24THRUST_300001_SM_1000_NS12placeholders2_4E,(_ZN34_INTERNAL_884c2e8f_4_k_cu_f8228d084cuda3std3__45__cpo6rbeginE - _ZN34_INTERNAL_884c2e8f_4_k_cu_f8228d086thrust24THRUST_300001_SM_1000_NS12placeholders2_4E)
_ZN34_INTERNAL_884c2e8f_4_k_cu_f8228d086thrust24THRUST_300001_SM_1000_NS12placeholders2_4E:
	.zero		1
	.type		_ZN34_INTERNAL_884c2e8f_4_k_cu_f8228d084cuda3std3__45__cpo6rbeginE,@object
	.size		_ZN34_INTERNAL_884c2e8f_4_k_cu_f8228d084cuda3std3__45__cpo6rbeginE,(_ZN34_INTERNAL_884c2e8f_4_k_cu_f8228d084cuda3std6ranges3__45__cpo7advanceE - _ZN34_INTERNAL_884c2e8f_4_k_cu_f8228d084cuda3std3__45__cpo6rbeginE)
_ZN34_INTERNAL_884c2e8f_4_k_cu_f8228d084cuda3std3__45__cpo6rbeginE:
	.zero		1
	.type		_ZN34_INTERNAL_884c2e8f_4_k_cu_f8228d084cuda3std6ranges3__45__cpo7advanceE,@object
	.size		_ZN34_INTERNAL_884c2e8f_4_k_cu_f8228d084cuda3std6ranges3__45__cpo7advanceE,(_ZN34_INTERNAL_884c2e8f_4_k_cu_f8228d086thrust24THRUST_300001_SM_1000_NS12placeholders3_10E - _ZN34_INTERNAL_884c2e8f_4_k_cu_f8228d084cuda3std6ranges3__45__cpo7advanceE)
_ZN34_INTERNAL_884c2e8f_4_k_cu_f8228d084cuda3std6ranges3__45__cpo7advanceE:
	.zero		1
	.type		_ZN34_INTERNAL_884c2e8f_4_k_cu_f8228d086thrust24THRUST_300001_SM_1000_NS12placeholders3_10E,@object
	.size		_ZN34_INTERNAL_884c2e8f_4_k_cu_f8228d086thrust24THRUST_300001_SM_1000_NS12placeholders3_10E,(_ZN34_INTERNAL_884c2e8f_4_k_cu_f8228d084cuda3std3__48in_placeE - _ZN34_INTERNAL_884c2e8f_4_k_cu_f8228d086thrust24THRUST_300001_SM_1000_NS12placeholders3_10E)
_ZN34_INTERNAL_884c2e8f_4_k_cu_f8228d086thrust24THRUST_300001_SM_1000_NS12placeholders3_10E:
	.zero		1
	.type		_ZN34_INTERNAL_884c2e8f_4_k_cu_f8228d084cuda3std3__48in_placeE,@object
	.size		_ZN34_INTERNAL_884c2e8f_4_k_cu_f8228d084cuda3std3__48in_placeE,(_ZN34_INTERNAL_884c2e8f_4_k_cu_f8228d084cuda3std6ranges3__45__cpo4sizeE - _ZN34_INTERNAL_884c2e8f_4_k_cu_f8228d084cuda3std3__48in_placeE)
_ZN34_INTERNAL_884c2e8f_4_k_cu_f8228d084cuda3std3__48in_placeE:
	.zero		1
	.type		_ZN34_INTERNAL_884c2e8f_4_k_cu_f8228d084cuda3std6ranges3__45__cpo4sizeE,@object
	.size		_ZN34_INTERNAL_884c2e8f_4_k_cu_f8228d084cuda3std6ranges3__45__cpo4sizeE,(_ZN34_INTERNAL_884c2e8f_4_k_cu_f8228d086thrust24THRUST_300001_SM_1000_NS12placeholders2_2E - _ZN34_INTERNAL_884c2e8f_4_k_cu_f8228d084cuda3std6ranges3__45__cpo4sizeE)
_ZN34_INTERNAL_884c2e8f_4_k_cu_f8228d084cuda3std6ranges3__45__cpo4sizeE:
	.zero		1
	.type		_ZN34_INTERNAL_884c2e8f_4_k_cu_f8228d086thrust24THRUST_300001_SM_1000_NS12placeholders2_2E,@object
	.size		_ZN34_INTERNAL_884c2e8f_4_k_cu_f8228d086thrust24THRUST_300001_SM_1000_NS12placeholders2_2E,(_ZN34_INTERNAL_884c2e8f_4_k_cu_f8228d084cuda3std3__45__cpo6cbeginE - _ZN34_INTERNAL_884c2e8f_4_k_cu_f8228d086thrust24THRUST_300001_SM_1000_NS12placeholders2_2E)
_ZN34_INTERNAL_884c2e8f_4_k_cu_f8228d086thrust24THRUST_300001_SM_1000_NS12placeholders2_2E:
	.zero		1
	.type		_ZN34_INTERNAL_884c2e8f_4_k_cu_f8228d084cuda3std3__45__cpo6cbeginE,@object
	.size		_ZN34_INTERNAL_884c2e8f_4_k_cu_f8228d084cuda3std3__45__cpo6cbeginE,(_ZN34_INTERNAL_884c2e8f_4_k_cu_f8228d084cuda3std6ranges3__45__cpo6cbeginE - _ZN34_INTERNAL_884c2e8f_4_k_cu_f8228d084cuda3std3__45__cpo6cbeginE)
_ZN34_INTERNAL_884c2e8f_4_k_cu_f8228d084cuda3std3__45__cpo6cbeginE:
	.zero		1
	.type		_ZN34_INTERNAL_884c2e8f_4_k_cu_f8228d084cuda3std6ranges3__45__cpo6cbeginE,@object
	.size		_ZN34_INTERNAL_884c2e8f_4_k_cu_f8228d084cuda3std6ranges3__45__cpo6cbeginE,(_ZN34_INTERNAL_884c2e8f_4_k_cu_f8228d086thrust24THRUST_300001_SM_1000_NS12placeholders2_6E - _ZN34_INTERNAL_884c2e8f_4_k_cu_f8228d084cuda3std6ranges3__45__cpo6cbeginE)
_ZN34_INTERNAL_884c2e8f_4_k_cu_f8228d084cuda3std6ranges3__45__cpo6cbeginE:
	.zero		1
	.type		_ZN34_INTERNAL_884c2e8f_4_k_cu_f8228d086thrust24THRUST_300001_SM_1000_NS12placeholders2_6E,@object
	.size		_ZN34_INTERNAL_884c2e8f_4_k_cu_f8228d086thrust24THRUST_300001_SM_1000_NS12placeholders2_6E,(_ZN34_INTERNAL_884c2e8f_4_k_cu_f8228d084cuda3std3__45__cpo7crbeginE - _ZN34_INTERNAL_884c2e8f_4_k_cu_f8228d086thrust24THRUST_300001_SM_1000_NS12placeholders2_6E)
_ZN34_INTERNAL_884c2e8f_4_k_cu_f8228d086thrust24THRUST_300001_SM_1000_NS12placeholders2_6E:
	.zero		1
	.type		_ZN34_INTERNAL_884c2e8f_4_k_cu_f8228d084cuda3std3__45__cpo7crbeginE,@object
	.size		_ZN34_INTERNAL_884c2e8f_4_k_cu_f8228d084cuda3std3__45__cpo7crbeginE,(_ZN34_INTERNAL_884c2e8f_4_k_cu_f8228d084cuda3std6ranges3__45__cpo4nextE - _ZN34_INTERNAL_884c2e8f_4_k_cu_f8228d084cuda3std3__45__cpo7crbeginE)
_ZN34_INTERNAL_884c2e8f_4_k_cu_f8228d084cuda3std3__45__cpo7crbeginE:
	.zero		1
	.type		_ZN34_INTERNAL_884c2e8f_4_k_cu_f8228d084cuda3std6ranges3__45__cpo4nextE,@object
	.size		_ZN34_INTERNAL_884c2e8f_4_k_cu_f8228d084cuda3std6ranges3__45__cpo4nextE,(_ZN34_INTERNAL_884c2e8f_4_k_cu_f8228d084cuda3std6ranges3__45__cpo4swapE - _ZN34_INTERNAL_884c2e8f_4_k_cu_f8228d084cuda3std6ranges3__45__cpo4nextE)
_ZN34_INTERNAL_884c2e8f_4_k_cu_f8228d084cuda3std6ranges3__45__cpo4nextE:
	.zero		1
	.type		_ZN34_INTERNAL_884c2e8f_4_k_cu_f8228d084cuda3std6ranges3__45__cpo4swapE,@object
	.size		_ZN34_INTERNAL_884c2e8f_4_k_cu_f8228d084cuda3std6ranges3__45__cpo4swapE,(_ZN34_INTERNAL_884c2e8f_4_k_cu_f8228d086thrust24THRUST_300001_SM_1000_NS8cuda_cub10par_nosyncE - _ZN34_INTERNAL_884c2e8f_4_k_cu_f8228d084cuda3std6ranges3__45__cpo4swapE)
_ZN34_INTERNAL_884c2e8f_4_k_cu_f8228d084cuda3std6ranges3__45__cpo4swapE:
	.zero		1
	.type		_ZN34_INTERNAL_884c2e8f_4_k_cu_f8228d086thrust24THRUST_300001_SM_1000_NS8cuda_cub10par_nosyncE,@object
	.size		_ZN34_INTERNAL_884c2e8f_4_k_cu_f8228d086thrust24THRUST_300001_SM_1000_NS8cuda_cub10par_nosyncE,(_ZN34_INTERNAL_884c2e8f_4_k_cu_f8228d086thrust24THRUST_300001_SM_1000_NS3seqE - _ZN34_INTERNAL_884c2e8f_4_k_cu_f8228d086thrust24THRUST_300001_SM_1000_NS8cuda_cub10par_nosyncE)
_ZN34_INTERNAL_884c2e8f_4_k_cu_f8228d086thrust24THRUST_300001_SM_1000_NS8cuda_cub10par_nosyncE:
	.zero		1
	.type		_ZN34_INTERNAL_884c2e8f_4_k_cu_f8228d086thrust24THRUST_300001_SM_1000_NS3seqE,@object
	.size		_ZN34_INTERNAL_884c2e8f_4_k_cu_f8228d086thrust24THRUST_300001_SM_1000_NS3seqE,(_ZN34_INTERNAL_884c2e8f_4_k_cu_f8228d084cuda3std3__420unreachable_sentinelE - _ZN34_INTERNAL_884c2e8f_4_k_cu_f8228d086thrust24THRUST_300001_SM_1000_NS3seqE)
_ZN34_INTERNAL_884c2e8f_4_k_cu_f8228d086thrust24THRUST_300001_SM_1000_NS3seqE:
	.zero		1
	.type		_ZN34_INTERNAL_884c2e8f_4_k_cu_f8228d084cuda3std3__420unreachable_sentinelE,@object
	.size		_ZN34_INTERNAL_884c2e8f_4_k_cu_f8228d084cuda3std3__420unreachable_sentinelE,(_ZN34_INTERNAL_884c2e8f_4_k_cu_f8228d084cuda3std6ranges3__45__cpo5ssizeE - _ZN34_INTERNAL_884c2e8f_4_k_cu_f8228d084cuda3std3__420unreachable_sentinelE)
_ZN34_INTERNAL_884c2e8f_4_k_cu_f8228d084cuda3std3__420unreachable_sentinelE:
	.zero		1
	.type		_ZN34_INTERNAL_884c2e8f_4_k_cu_f8228d084cuda3std6ranges3__45__cpo5ssizeE,@object
	.size		_ZN34_INTERNAL_884c2e8f_4_k_cu_f8228d084cuda3std6ranges3__45__cpo5ssizeE,(_ZN34_INTERNAL_884c2e8f_4_k_cu_f8228d086thrust24THRUST_300001_SM_1000_NS12placeholders2_3E - _ZN34_INTERNAL_884c2e8f_4_k_cu_f8228d084cuda3std6ranges3__45__cpo5ssizeE)
_ZN34_INTERNAL_884c2e8f_4_k_cu_f8228d084cuda3std6ranges3__45__cpo5ssizeE:
	.zero		1
	.type		_ZN34_INTERNAL_884c2e8f_4_k_cu_f8228d086thrust24THRUST_300001_SM_1000_NS12placeholders2_3E,@object
	.size		_ZN34_INTERNAL_884c2e8f_4_k_cu_f8228d086thrust24THRUST_300001_SM_1000_NS12placeholders2_3E,(_ZN34_INTERNAL_884c2e8f_4_k_cu_f8228d084cuda3std3__45__cpo4cendE - _ZN34_INTERNAL_884c2e8f_4_k_cu_f8228d086thrust24THRUST_300001_SM_1000_NS12placeholders2_3E)
_ZN34_INTERNAL_884c2e8f_4_k_cu_f8228d086thrust24THRUST_300001_SM_1000_NS12placeholders2_3E:
	.zero		1
	.type		_ZN34_INTERNAL_884c2e8f_4_k_cu_f8228d084cuda3std3__45__cpo4cendE,@object
	.size		_ZN34_INTERNAL_884c2e8f_4_k_cu_f8228d084cuda3std3__45__cpo4cendE,(_ZN34_INTERNAL_884c2e8f_4_k_cu_f8228d084cuda3std6ranges3__45__cpo4cendE - _ZN34_INTERNAL_884c2e8f_4_k_cu_f8228d084cuda3std3__45__cpo4cendE)
_ZN34_INTERNAL_884c2e8f_4_k_cu_f8228d084cuda3std3__45__cpo4cendE:
	.zero		1
	.type		_ZN34_INTERNAL_884c2e8f_4_k_cu_f8228d084cuda3std6ranges3__45__cpo4cendE,@object
	.size		_ZN34_INTERNAL_884c2e8f_4_k_cu_f8228d084cuda3std6ranges3__45__cpo4cendE,(_ZN34_INTERNAL_884c2e8f_4_k_cu_f8228d086thrust24THRUST_300001_SM_1000_NS12placeholders2_7E - _ZN34_INTERNAL_884c2e8f_4_k_cu_f8228d084cuda3std6ranges3__45__cpo4cendE)
_ZN34_INTERNAL_884c2e8f_4_k_cu_f8228d084cuda3std6ranges3__45__cpo4cendE:
	.zero		1
	.type		_ZN34_INTERNAL_884c2e8f_4_k_cu_f8228d086thrust24THRUST_300001_SM_1000_NS12placeholders2_7E,@object
	.size		_ZN34_INTERNAL_884c2e8f_4_k_cu_f8228d086thrust24THRUST_300001_SM_1000_NS12placeholders2_7E,(_ZN34_INTERNAL_884c2e8f_4_k_cu_f8228d084cuda3std3__45__cpo5crendE - _ZN34_INTERNAL_884c2e8f_4_k_cu_f8228d086thrust24THRUST_300001_SM_1000_NS12placeholders2_7E)
_ZN34_INTERNAL_884c2e8f_4_k_cu_f8228d086thrust24THRUST_300001_SM_1000_NS12placeholders2_7E:
	.zero		1
	.type		_ZN34_INTERNAL_884c2e8f_4_k_cu_f8228d084cuda3std3__45__cpo5crendE,@object
	.size		_ZN34_INTERNAL_884c2e8f_4_k_cu_f8228d084cuda3std3__45__cpo5crendE,(_ZN34_INTERNAL_884c2e8f_4_k_cu_f8228d084cuda3std6ranges3__45__cpo4prevE - _ZN34_INTERNAL_884c2e8f_4_k_cu_f8228d084cuda3std3__45__cpo5crendE)
_ZN34_INTERNAL_884c2e8f_4_k_cu_f8228d084cuda3std3__45__cpo5crendE:
	.zero		1
	.type		_ZN34_INTERNAL_884c2e8f_4_k_cu_f8228d084cuda3std6ranges3__45__cpo4prevE,@object
	.size		_ZN34_INTERNAL_884c2e8f_4_k_cu_f8228d084cuda3std6ranges3__45__cpo4prevE,(_ZN34_INTERNAL_884c2e8f_4_k_cu_f8228d084cuda3std6ranges3__45__cpo9iter_moveE - _ZN34_INTERNAL_884c2e8f_4_k_cu_f8228d084cuda3std6ranges3__45__cpo4prevE)
_ZN34_INTERNAL_884c2e8f_4_k_cu_f8228d084cuda3std6ranges3__45__cpo4prevE:
	.zero		1
	.type		_ZN34_INTERNAL_884c2e8f_4_k_cu_f8228d084cuda3std6ranges3__45__cpo9iter_moveE,@object
	.size		_ZN34_INTERNAL_884c2e8f_4_k_cu_f8228d084cuda3std6ranges3__45__cpo9iter_moveE,(_ZN34_INTERNAL_884c2e8f_4_k_cu_f8228d086thrust24THRUST_300001_SM_1000_NS6system6detail10sequential3seqE - _ZN34_INTERNAL_884c2e8f_4_k_cu_f8228d084cuda3std6ranges3__45__cpo9iter_moveE)
_ZN34_INTERNAL_884c2e8f_4_k_cu_f8228d084cuda3std6ranges3__45__cpo9iter_moveE:
	.zero		1
	.type		_ZN34_INTERNAL_884c2e8f_4_k_cu_f8228d086thrust24THRUST_300001_SM_1000_NS6system6detail10sequential3seqE,@object
	.size		_ZN34_INTERNAL_884c2e8f_4_k_cu_f8228d086thrust24THRUST_300001_SM_1000_NS6system6detail10sequential3seqE,(_ZN34_INTERNAL_884c2e8f_4_k_cu_f8228d086thrust24THRUST_300001_SM_1000_NS12placeholders2_9E - _ZN34_INTERNAL_884c2e8f_4_k_cu_f8228d086thrust24THRUST_300001_SM_1000_NS6system6detail10sequential3seqE)
_ZN34_INTERNAL_884c2e8f_4_k_cu_f8228d086thrust24THRUST_300001_SM_1000_NS6system6detail10sequential3seqE:
	.zero		1
	.type		_ZN34_INTERNAL_884c2e8f_4_k_cu_f8228d086thrust24THRUST_300001_SM_1000_NS12placeholders2_9E,@object
	.size		_ZN34_INTERNAL_884c2e8f_4_k_cu_f8228d086thrust24THRUST_300001_SM_1000_NS12placeholders2_9E,(_ZN34_INTERNAL_884c2e8f_4_k_cu_f8228d084cuda3std3__419piecewise_constructE - _ZN34_INTERNAL_884c2e8f_4_k_cu_f8228d086thrust24THRUST_300001_SM_1000_NS12placeholders2_9E)
_ZN34_INTERNAL_884c2e8f_4_k_cu_f8228d086thrust24THRUST_300001_SM_1000_NS12placeholders2_9E:
	.zero		1
	.type		_ZN34_INTERNAL_884c2e8f_4_k_cu_f8228d084cuda3std3__419piecewise_constructE,@object
	.size		_ZN34_INTERNAL_884c2e8f_4_k_cu_f8228d084cuda3std3__419piecewise_constructE,(_ZN34_INTERNAL_884c2e8f_4_k_cu_f8228d084cuda3std6ranges3__45__cpo5cdataE - _ZN34_INTERNAL_884c2e8f_4_k_cu_f8228d084cuda3std3__419piecewise_constructE)
_ZN34_INTERNAL_884c2e8f_4_k_cu_f8228d084cuda3std3__419piecewise_constructE:
	.zero		1
	.type		_ZN34_INTERNAL_884c2e8f_4_k_cu_f8228d084cuda3std6ranges3__45__cpo5cdataE,@object
	.size		_ZN34_INTERNAL_884c2e8f_4_k_cu_f8228d084cuda3std6ranges3__45__cpo5cdataE,(_ZN34_INTERNAL_884c2e8f_4_k_cu_f8228d086thrust24THRUST_300001_SM_1000_NS12placeholders2_1E - _ZN34_INTERNAL_884c2e8f_4_k_cu_f8228d084cuda3std6ranges3__45__cpo5cdataE)
_ZN34_INTERNAL_884c2e8f_4_k_cu_f8228d084cuda3std6ranges3__45__cpo5cdataE:
	.zero		1
	.type		_ZN34_INTERNAL_884c2e8f_4_k_cu_f8228d086thrust24THRUST_300001_SM_1000_NS12placeholders2_1E,@object
	.size		_ZN34_INTERNAL_884c2e8f_4_k_cu_f8228d086thrust24THRUST_300001_SM_1000_NS12placeholders2_1E,(_ZN34_INTERNAL_884c2e8f_4_k_cu_f8228d084cuda3std3__45__cpo3endE - _ZN34_INTERNAL_884c2e8f_4_k_cu_f8228d086thrust24THRUST_300001_SM_1000_NS12placeholders2_1E)
_ZN34_INTERNAL_884c2e8f_4_k_cu_f8228d086thrust24THRUST_300001_SM_1000_NS12placeholders2_1E:
	.zero		1
	.type		_ZN34_INTERNAL_884c2e8f_4_k_cu_f8228d084cuda3std3__45__cpo3endE,@object
	.size		_ZN34_INTERNAL_884c2e8f_4_k_cu_f8228d084cuda3std3__45__cpo3endE,(_ZN34_INTERNAL_884c2e8f_4_k_cu_f8228d084cuda3std6ranges3__45__cpo3endE - _ZN34_INTERNAL_884c2e8f_4_k_cu_f8228d084cuda3std3__45__cpo3endE)
_ZN34_INTERNAL_884c2e8f_4_k_cu_f8228d084cuda3std3__45__cpo3endE:
	.zero		1
	.type		_ZN34_INTERNAL_884c2e8f_4_k_cu_f8228d084cuda3std6ranges3__45__cpo3endE,@object
	.size		_ZN34_INTERNAL_884c2e8f_4_k_cu_f8228d084cuda3std6ranges3__45__cpo3endE,(_ZN34_INTERNAL_884c2e8f_4_k_cu_f8228d086thrust24THRUST_300001_SM_1000_NS12placeholders2_5E - _ZN34_INTERNAL_884c2e8f_4_k_cu_f8228d084cuda3std6ranges3__45__cpo3endE)
_ZN34_INTERNAL_884c2e8f_4_k_cu_f8228d084cuda3std6ranges3__45__cpo3endE:
	.zero		1
	.type		_ZN34_INTERNAL_884c2e8f_4_k_cu_f8228d086thrust24THRUST_300001_SM_1000_NS12placeholders2_5E,@object
	.size		_ZN34_INTERNAL_884c2e8f_4_k_cu_f8228d086thrust24THRUST_300001_SM_1000_NS12placeholders2_5E,(_ZN34_INTERNAL_884c2e8f_4_k_cu_f8228d084cuda3std3__45__cpo4rendE - _ZN34_INTERNAL_884c2e8f_4_k_cu_f8228d086thrust24THRUST_300001_SM_1000_NS12placeholders2_5E)
_ZN34_INTERNAL_884c2e8f_4_k_cu_f8228d086thrust24THRUST_300001_SM_1000_NS12placeholders2_5E:
	.zero		1
	.type		_ZN34_INTERNAL_884c2e8f_4_k_cu_f8228d084cuda3std3__45__cpo4rendE,@object
	.size		_ZN34_INTERNAL_884c2e8f_4_k_cu_f8228d084cuda3std3__45__cpo4rendE,(_ZN34_INTERNAL_884c2e8f_4_k_cu_f8228d084cuda3std6ranges3__45__cpo9iter_swapE - _ZN34_INTERNAL_884c2e8f_4_k_cu_f8228d084cuda3std3__45__cpo4rendE)
_ZN34_INTERNAL_884c2e8f_4_k_cu_f8228d084cuda3std3__45__cpo4rendE:
	.zero		1
	.type		_ZN34_INTERNAL_884c2e8f_4_k_cu_f8228d084cuda3std6ranges3__45__cpo9iter_swapE,@object
	.size		_ZN34_INTERNAL_884c2e8f_4_k_cu_f8228d084cuda3std6ranges3__45__cpo9iter_swapE,(_ZN34_INTERNAL_884c2e8f_4_k_cu_f8228d084cuda3std3__48unexpectE - _ZN34_INTERNAL_884c2e8f_4_k_cu_f8228d084cuda3std6ranges3__45__cpo9iter_swapE)
_ZN34_INTERNAL_884c2e8f_4_k_cu_f8228d084cuda3std6ranges3__45__cpo9iter_swapE:
	.zero		1
	.type		_ZN34_INTERNAL_884c2e8f_4_k_cu_f8228d084cuda3std3__48unexpectE,@object
	.size		_ZN34_INTERNAL_884c2e8f_4_k_cu_f8228d084cuda3std3__48unexpectE,(_ZN34_INTERNAL_884c2e8f_4_k_cu_f8228d086thrust24THRUST_300001_SM_1000_NS8cuda_cub3parE - _ZN34_INTERNAL_884c2e8f_4_k_cu_f8228d084cuda3std3__48unexpectE)
_ZN34_INTERNAL_884c2e8f_4_k_cu_f8228d084cuda3std3__48unexpectE:
	.zero		1
	.type		_ZN34_INTERNAL_884c2e8f_4_k_cu_f8228d086thrust24THRUST_300001_SM_1000_NS8cuda_cub3parE,@object
	.size		_ZN34_INTERNAL_884c2e8f_4_k_cu_f8228d086thrust24THRUST_300001_SM_1000_NS8cuda_cub3parE,(.L_40 - _ZN34_INTERNAL_884c2e8f_4_k_cu_f8228d086thrust24THRUST_300001_SM_1000_NS8cuda_cub3parE)
_ZN34_INTERNAL_884c2e8f_4_k_cu_f8228d086thrust24THRUST_300001_SM_1000_NS8cuda_cub3parE:
	.zero		1
.L_40:


//--------------------- .nv.constant0._Z12create_worldPP3ObjiPP5Scene --------------------------
	.section	.nv.constant0._Z12create_worldPP3ObjiPP5Scene,"a",@progbits
	.sectionflags	@""
	.align	4
.nv.constant0._Z12create_worldPP3ObjiPP5Scene:
	.zero		920


//--------------------- .nv.constant0._Z11calc_renderiiP4DatafiPP5SceneP3VecP17curandStateXORWOWiiii --------------------------
	.section	.nv.constant0._Z11calc_renderiiP4DatafiPP5SceneP3VecP17curandStateXORWOWiiii,"a",@progbits
	.sectionflags	@""
	.align	4
.nv.constant0._Z11calc_renderiiP4DatafiPP5SceneP3VecP17curandStateXORWOWiiii:
	.zero		960


//--------------------- .nv.constant0._ZN3cub18CUB_300001_SM_10006detail11EmptyKernelIvEEvv --------------------------
	.section	.nv.constant0._ZN3cub18CUB_300001_SM_10006detail11EmptyKernelIvEEvv,"a",@progbits
	.sectionflags	@""
	.align	4
.nv.constant0._ZN3cub18CUB_300001_SM_10006detail11EmptyKernelIvEEvv:
	.zero		896


//--------------------- SYMBOLS --------------------------

	.type		.nv.reservedSmem.offset0,@object
	.size		.nv.reservedSmem.offset0,0x4
	.type		malloc,@function
